	.target	sm_90a

	.elftype	@"ET_EXEC"


//--------------------- .note.nv.tkinfo           --------------------------
	.section	.note.nv.tkinfo,"",@"SHT_NOTE"
	.sectionflags	@"SHF_NOTE_NV_TKINFO"
	.tkinfo
        /*0018*/ 	.word	0x00000002
        /*0030*/ 	.string	""
        /*0030*/ 	.string	"ptxas"
        /*0030*/ 	.string	"Cuda compilation tools, release 13.0, V13.0.88"
        /*0030*/ 	.string	"Build cuda_13.0.r13.0/compiler.36424714_0"
        /*0030*/ 	.string	"-v  -suppress-debug-info  -lineinfo  -arch sm_90a "



//--------------------- .note.nv.cuinfo           --------------------------
	.section	.note.nv.cuinfo,"",@"SHT_NOTE"
	.sectionflags	@"SHF_NOTE_NV_CUINFO"
        /*0018*/ 	.short	0x0002
        /*001a*/ 	.short	0x005a
        /*001c*/ 	.short	0x0082
	.zero		2


//--------------------- .nv.info                  --------------------------
	.section	.nv.info,"",@"SHT_CUDA_INFO"
	.align	4


	//----- nvinfo : EIATTR_REGCOUNT
	.align		4
        /*0000*/ 	.byte	0x04, 0x2f
        /*0002*/ 	.short	(.L_1 - .L_0)
	.align		4
.L_0:
        /*0004*/ 	.word	index@(matmul_kernel)
        /*0008*/ 	.word	0x000000ff


	//----- nvinfo : EIATTR_FRAME_SIZE
	.align		4
.L_1:
        /*000c*/ 	.byte	0x04, 0x11
        /*000e*/ 	.short	(.L_3 - .L_2)
	.align		4
.L_2:
        /*0010*/ 	.word	index@(matmul_kernel)
        /*0014*/ 	.word	0x00001f70


	//----- nvinfo : EIATTR_MIN_STACK_SIZE
	.align		4
.L_3:
        /*0018*/ 	.byte	0x04, 0x12
        /*001a*/ 	.short	(.L_5 - .L_4)
	.align		4
.L_4:
        /*001c*/ 	.word	index@(matmul_kernel)
        /*0020*/ 	.word	0x00001f70
.L_5:


//--------------------- .nv.compat                --------------------------
	.section	.nv.compat,"",@"SHT_CUDA_COMPAT_INFO"
	.align	4
        /*0000*/ 	.byte	0x02, 0x09, 0x01, 0x00, 0x02, 0x02, 0x04, 0x00, 0x02, 0x05, 0x05, 0x00, 0x03, 0x07, 0x01, 0x01
        /*0010*/ 	.byte	0x02, 0x03, 0x00, 0x00, 0x02, 0x06, 0x01, 0x00, 0x04, 0x0b, 0x08, 0x00, 0x00, 0x00, 0x00, 0x00
        /*0020*/ 	.byte	0x00, 0x00, 0x00, 0x00


//--------------------- .nv.info.matmul_kernel    --------------------------
	.section	.nv.info.matmul_kernel,"",@"SHT_CUDA_INFO"
	.sectionflags	@""
	.align	4


	//----- nvinfo : EIATTR_CUDA_API_VERSION
	.align		4
        /*0000*/ 	.byte	0x04, 0x37
        /*0002*/ 	.short	(.L_7 - .L_6)
.L_6:
        /*0004*/ 	.word	0x00000082


	//----- nvinfo : EIATTR_KPARAM_INFO
	.align		4
.L_7:
        /*0008*/ 	.byte	0x04, 0x17
        /*000a*/ 	.short	(.L_9 - .L_8)
.L_8:
        /*000c*/ 	.word	0x00000000
        /*0010*/ 	.short	0x000d
        /*0012*/ 	.short	0x0048
        /*0014*/ 	.byte	0x00, 0xf4, 0x21, 0x00


	//----- nvinfo : EIATTR_KPARAM_INFO
	.align		4
.L_9:
        /*0018*/ 	.byte	0x04, 0x17
        /*001a*/ 	.short	(.L_11 - .L_10)
.L_10:
        /*001c*/ 	.word	0x00000000
        /*0020*/ 	.short	0x000c
        /*0022*/ 	.short	0x0040
        /*0024*/ 	.byte	0x00, 0xf4, 0x21, 0x00


	//----- nvinfo : EIATTR_KPARAM_INFO
	.align		4
.L_11:
        /*0028*/ 	.byte	0x04, 0x17
        /*002a*/ 	.short	(.L_13 - .L_12)
.L_12:
        /*002c*/ 	.word	0x00000000
        /*0030*/ 	.short	0x000b
        /*0032*/ 	.short	0x0038
        /*0034*/ 	.byte	0x00, 0xf0, 0x11, 0x00


	//----- nvinfo : EIATTR_KPARAM_INFO
	.align		4
.L_13:
        /*0038*/ 	.byte	0x04, 0x17
        /*003a*/ 	.short	(.L_15 - .L_14)
.L_14:
        /*003c*/ 	.word	0x00000000
        /*0040*/ 	.short	0x000a
        /*0042*/ 	.short	0x0034
        /*0044*/ 	.byte	0x00, 0xf0, 0x11, 0x00


	//----- nvinfo : EIATTR_KPARAM_INFO
	.align		4
.L_15:
        /*0048*/ 	.byte	0x04, 0x17
        /*004a*/ 	.short	(.L_17 - .L_16)
.L_16:
        /*004c*/ 	.word	0x00000000
        /*0050*/ 	.short	0x0009
        /*0052*/ 	.short	0x0030
        /*0054*/ 	.byte	0x00, 0xf0, 0x11, 0x00


	//----- nvinfo : EIATTR_KPARAM_INFO
	.align		4
.L_17:
        /*0058*/ 	.byte	0x04, 0x17
        /*005a*/ 	.short	(.L_19 - .L_18)
.L_18:
        /*005c*/ 	.word	0x00000000
        /*0060*/ 	.short	0x0008
        /*0062*/ 	.short	0x002c
        /*0064*/ 	.byte	0x00, 0xf0, 0x11, 0x00


	//----- nvinfo : EIATTR_KPARAM_INFO
	.align		4
.L_19:
        /*0068*/ 	.byte	0x04, 0x17
        /*006a*/ 	.short	(.L_21 - .L_20)
.L_20:
        /*006c*/ 	.word	0x00000000
        /*0070*/ 	.short	0x0007
        /*0072*/ 	.short	0x0028
        /*0074*/ 	.byte	0x00, 0xf0, 0x11, 0x00


	//----- nvinfo : EIATTR_KPARAM_INFO
	.align		4
.L_21:
        /*0078*/ 	.byte	0x04, 0x17
        /*007a*/ 	.short	(.L_23 - .L_22)
.L_22:
        /*007c*/ 	.word	0x00000000
        /*0080*/ 	.short	0x0006
        /*0082*/ 	.short	0x0024
        /*0084*/ 	.byte	0x00, 0xf0, 0x11, 0x00


	//----- nvinfo : EIATTR_KPARAM_INFO
	.align		4
.L_23:
        /*0088*/ 	.byte	0x04, 0x17
        /*008a*/ 	.short	(.L_25 - .L_24)
.L_24:
        /*008c*/ 	.word	0x00000000
        /*0090*/ 	.short	0x0005
        /*0092*/ 	.short	0x0020
        /*0094*/ 	.byte	0x00, 0xf0, 0x11, 0x00


	//----- nvinfo : EIATTR_KPARAM_INFO
	.align		4
.L_25:
        /*0098*/ 	.byte	0x04, 0x17
        /*009a*/ 	.short	(.L_27 - .L_26)
.L_26:
        /*009c*/ 	.word	0x00000000
        /*00a0*/ 	.short	0x0004
        /*00a2*/ 	.short	0x001c
        /*00a4*/ 	.byte	0x00, 0xf0, 0x11, 0x00


	//----- nvinfo : EIATTR_KPARAM_INFO
	.align		4
.L_27:
        /*00a8*/ 	.byte	0x04, 0x17
        /*00aa*/ 	.short	(.L_29 - .L_28)
.L_28:
        /*00ac*/ 	.word	0x00000000
        /*00b0*/ 	.short	0x0003
        /*00b2*/ 	.short	0x0018
        /*00b4*/ 	.byte	0x00, 0xf0, 0x11, 0x00


	//----- nvinfo : EIATTR_KPARAM_INFO
	.align		4
.L_29:
        /*00b8*/ 	.byte	0x04, 0x17
        /*00ba*/ 	.short	(.L_31 - .L_30)
.L_30:
        /*00bc*/ 	.word	0x00000000
        /*00c0*/ 	.short	0x0002
        /*00c2*/ 	.short	0x0010
        /*00c4*/ 	.byte	0x00, 0xf4, 0x21, 0x00


	//----- nvinfo : EIATTR_KPARAM_INFO
	.align		4
.L_31:
        /*00c8*/ 	.byte	0x04, 0x17
        /*00ca*/ 	.short	(.L_33 - .L_32)
.L_32:
        /*00cc*/ 	.word	0x00000000
        /*00d0*/ 	.short	0x0001
        /*00d2*/ 	.short	0x0008
        /*00d4*/ 	.byte	0x00, 0xf4, 0x21, 0x00


	//----- nvinfo : EIATTR_KPARAM_INFO
	.align		4
.L_33:
        /*00d8*/ 	.byte	0x04, 0x17
        /*00da*/ 	.short	(.L_35 - .L_34)
.L_34:
        /*00dc*/ 	.word	0x00000000
        /*00e0*/ 	.short	0x0000
        /*00e2*/ 	.short	0x0000
        /*00e4*/ 	.byte	0x00, 0xf4, 0x21, 0x00


	//----- nvinfo : EIATTR_SPARSE_MMA_MASK
	.align		4
.L_35:
        /*00e8*/ 	.byte	0x03, 0x50
        /*00ea*/ 	.short	0x0000


	//----- nvinfo : EIATTR_MAXREG_COUNT
	.align		4
        /*00ec*/ 	.byte	0x03, 0x1b
        /*00ee*/ 	.short	0x00ff


	//----- nvinfo : EIATTR_NUM_BARRIERS
	.align		4
        /*00f0*/ 	.byte	0x02, 0x4c
        /*00f2*/ 	.byte	0x01
	.zero		1


	//----- nvinfo : EIATTR_ANNOTATIONS
	.align		4
        /*00f4*/ 	.byte	0x04, 0x55
        /*00f6*/ 	.short	(.L_37 - .L_36)


	//   ....[0]....
.L_36:
        /*00f8*/ 	.word	0x00000001
        /*00fc*/ 	.byte	0x80, 0x01, 0x00, 0x00, 0x01, 0x00, 0x00, 0x00, 0xb0, 0x07, 0x00, 0x00, 0x01, 0x00, 0x00, 0x00
        /* <DEDUP_REMOVED lines=2155> */
        /*87bc*/ 	.byte	0x40, 0xe2, 0x03, 0x00


	//----- nvinfo : EIATTR_MERCURY_ISA_VERSION
	.align		4
.L_37:
        /*87c0*/ 	.byte	0x03, 0x5f
        /*87c2*/ 	.short	0x0101


	//----- nvinfo : EIATTR_EXIT_INSTR_OFFSETS
	.align		4
        /*87c4*/ 	.byte	0x04, 0x1c
        /*87c6*/ 	.short	(.L_39 - .L_38)


	//   ....[0]....
.L_38:
        /*87c8*/ 	.word	0x0003e230


	//   ....[1]....
        /*87cc*/ 	.word	0x0003e260


	//----- nvinfo : EIATTR_REQNTID
	.align		4
.L_39:
        /*87d0*/ 	.byte	0x04, 0x10
        /*87d2*/ 	.short	(.L_41 - .L_40)
.L_40:
        /*87d4*/ 	.word	0x00000080
        /*87d8*/ 	.word	0x00000001
        /*87dc*/ 	.word	0x00000001


	//----- nvinfo : EIATTR_CBANK_PARAM_SIZE
	.align		4
.L_41:
        /*87e0*/ 	.byte	0x03, 0x19
        /*87e2*/ 	.short	0x0050


	//----- nvinfo : EIATTR_PARAM_CBANK
	.align		4
        /*87e4*/ 	.byte	0x04, 0x0a
        /*87e6*/ 	.short	(.L_43 - .L_42)
	.align		4
.L_42:
        /*87e8*/ 	.word	index@(.nv.constant0.matmul_kernel)
        /*87ec*/ 	.short	0x0210
        /*87ee*/ 	.short	0x0050


	//----- nvinfo : EIATTR_SW_WAR
	.align		4
.L_43:
        /*87f0*/ 	.byte	0x04, 0x36
        /*87f2*/ 	.short	(.L_45 - .L_44)
.L_44:
        /*87f4*/ 	.word	0x00000008
.L_45:


//--------------------- .nv.callgraph             --------------------------
	.section	.nv.callgraph,"",@"SHT_CUDA_CALLGRAPH"
	.align	4
	.sectionentsize	8
	.align		4
        /*0000*/ 	.word	0x00000000
	.align		4
        /*0004*/ 	.word	0xffffffff
	.align		4
        /*0008*/ 	.word	0x00000000
	.align		4
        /*000c*/ 	.word	0xfffffffe
	.align		4
        /*0010*/ 	.word	0x00000000
	.align		4
        /*0014*/ 	.word	0xfffffffd
	.align		4
        /*0018*/ 	.word	0x00000000
	.align		4
        /*001c*/ 	.word	0xfffffffc


//--------------------- .text.matmul_kernel       --------------------------
	.section	.text.matmul_kernel,"ax",@progbits
	.align	128
        .global         matmul_kernel
        .type           matmul_kernel,@function
        .size           matmul_kernel,(.L_x_3 - matmul_kernel)
        .other          matmul_kernel,@"STO_CUDA_ENTRY STV_DEFAULT"
matmul_kernel:
.text.matmul_kernel:
[----:B------:R-:W1:Y:S08]  /*0000*/  LDC R1, c[0x0][0x28] ;  /* 0x00000a00ff017b82 */ /* 0x000e700000000800 */
[----:B------:R-:W2:Y:S01]  /*0010*/  LDC.64 R2, c[0x0][0x228] ;  /* 0x00008a00ff027b82 */ /* 0x000ea20000000a00 */
[----:B-1----:R-:W-:Y:S01]  /*0020*/  VIADD R1, R1, 0xffffe090 ;  /* 0xffffe09001017836 */ /* 0x002fe20000000000 */
[----:B------:R-:W1:Y:S01]  /*0030*/  S2R R5, SR_CTAID.X ;  /* 0x0000000000057919 */ /* 0x000e620000002500 */
[----:B------:R-:W-:Y:S01]  /*0040*/  ULDC.64 UR6, c[0x0][0x230] ;  /* 0x00008c0000067ab9 */ /* 0x000fe20000000a00 */
[----:B------:R-:W-:Y:S01]  /*0050*/  ULDC UR8, c[0x0][0x230] ;  /* 0x00008c0000087ab9 */ /* 0x000fe20000000800 */
[----:B------:R-:W-:Y:S01]  /*0060*/  UIADD3 UR4, UR6, 0x1f, URZ ;  /* 0x0000001f06047890 */ /* 0x000fe2000fffe03f */
[----:B------:R-:W3:Y:S01]  /*0070*/  S2R R32, SR_TID.X ;  /* 0x0000000000207919 */ /* 0x000ee20000002100 */
[----:B------:R-:W-:Y:S01]  /*0080*/  ULDC.64 UR22, c[0x0][0x210] ;  /* 0x0000840000167ab9 */ /* 0x000fe20000000a00 */
[----:B------:R-:W4:Y:S01]  /*0090*/  S2UR UR5, SR_CgaCtaId ;  /* 0x00000000000579c3 */ /* 0x000f220000008800 */
[----:B------:R-:W-:Y:S01]  /*00a0*/  UISETP.GT.AND UP0, UPT, UR4, 0x1f, UPT ;  /* 0x0000001f0400788c */ /* 0x000fe2000bf04270 */
[----:B------:R-:W-:Y:S01]  /*00b0*/  ULDC.64 UR10, c[0x0][0x208] ;  /* 0x00008200000a7ab9 */ /* 0x000fe20000000a00 */
[----:B------:R-:W-:-:S02]  /*00c0*/  ULDC UR18, c[0x0][0x230] ;  /* 0x00008c0000127ab9 */ /* 0x000fc40000000800 */
[----:B------:R-:W-:Y:S01]  /*00d0*/  USEL UR6, URZ, 0x4, !UP0 ;  /* 0x000000043f067887 */ /* 0x000fe2000c000000 */
[----:B------:R-:W-:Y:S02]  /*00e0*/  ULDC UR19, c[0x0][0x230] ;  /* 0x00008c0000137ab9 */ /* 0x000fe40000000800 */
[----:B------:R-:W5:Y:S01]  /*00f0*/  LDC R62, c[0x0][0x230] ;  /* 0x00008c00ff3e7b82 */ /* 0x000f620000000800 */
[----:B------:R-:W-:Y:S01]  /*0100*/  ULDC UR21, c[0x0][0x230] ;  /* 0x00008c0000157ab9 */ /* 0x000fe20000000800 */
[----:B------:R-:W-:Y:S01]  /*0110*/  ULDC UR15, c[0x0][0x230] ;  /* 0x00008c00000f7ab9 */ /* 0x000fe20000000800 */
[----:B------:R-:W-:Y:S01]  /*0120*/  ULDC UR20, c[0x0][0x230] ;  /* 0x00008c0000147ab9 */ /* 0x000fe20000000800 */
[----:B------:R-:W-:Y:S01]  /*0130*/  ULDC UR14, c[0x0][0x230] ;  /* 0x00008c00000e7ab9 */ /* 0x000fe20000000800 */
[----:B------:R-:W-:Y:S01]  /*0140*/  ULDC UR13, c[0x0][0x230] ;  /* 0x00008c00000d7ab9 */ /* 0x000fe20000000800 */
[----:B------:R-:W-:Y:S01]  /*0150*/  ULDC UR16, c[0x0][0x230] ;  /* 0x00008c0000107ab9 */ /* 0x000fe20000000800 */
[----:B------:R-:W-:Y:S01]  /*0160*/  ULDC UR12, c[0x0][0x230] ;  /* 0x00008c00000c7ab9 */ /* 0x000fe20000000800 */
[----:B--2---:R-:W-:Y:S01]  /*0170*/  IMAD.MOV.U32 R26, RZ, RZ, R3 ;  /* 0x000000ffff1a7224 */ /* 0x004fe200078e0003 */
[----:B------:R2:W-:Y:S01]  /*0180*/  STL.64 [R1+0xac8], R2 ;  /* 0x000ac80201007387 */ /* 0x0005e20000100a00 */
[----:B------:R-:W-:Y:S01]  /*0190*/  IMAD.MOV.U32 R34, RZ, RZ, R2 ;  /* 0x000000ffff227224 */ /* 0x000fe200078e0002 */
[----:B------:R-:W5:Y:S01]  /*01a0*/  LDC R64, c[0x0][0x230] ;  /* 0x00008c00ff407b82 */ /* 0x000f620000000800 */
[----:B------:R-:W-:Y:S01]  /*01b0*/  VIADD R0, R26, 0x1ff ;  /* 0x000001ff1a007836 */ /* 0x000fe20000000000 */
[----:B------:R-:W-:-:S02]  /*01c0*/  ULDC UR17, c[0x0][0x230] ;  /* 0x00008c0000117ab9 */ /* 0x000fc40000000800 */
[----:B------:R-:W-:Y:S02]  /*01d0*/  IABS R19, R34 ;  /* 0x0000002200137213 */ /* 0x000fe40000000000 */
[----:B-1----:R-:W-:Y:S02]  /*01e0*/  IABS R8, R5 ;  /* 0x0000000500087213 */ /* 0x002fe40000000000 */
[----:B------:R-:W1:Y:S01]  /*01f0*/  LDC R68, c[0x0][0x230] ;  /* 0x00008c00ff447b82 */ /* 0x000e620000000800 */
[----:B--2---:R-:W-:Y:S02]  /*0200*/  SHF.R.S32.HI R3, RZ, 0x1f, R0 ;  /* 0x0000001fff037819 */ /* 0x004fe40000011400 */
[C---:B---3--:R-:W-:Y:S02]  /*0210*/  LOP3.LUT R28, R32.reuse, 0x7f, RZ, 0xc0, !PT ;  /* 0x0000007f201c7812 */ /* 0x048fe400078ec0ff */
[----:B------:R-:W-:Y:S02]  /*0220*/  LEA.HI R3, R3, R0, RZ, 0x9 ;  /* 0x0000000003037211 */ /* 0x000fe400078f48ff */
[----:B------:R-:W-:Y:S01]  /*0230*/  LOP3.LUT R30, R32, 0x1f, RZ, 0xc0, !PT ;  /* 0x0000001f201e7812 */ /* 0x000fe200078ec0ff */
[----:B------:R-:W2:Y:S01]  /*0240*/  LDC R66, c[0x0][0x230] ;  /* 0x00008c00ff427b82 */ /* 0x000ea20000000800 */
[----:B------:R-:W-:-:S05]  /*0250*/  SHF.R.S32.HI R3, RZ, 0x9, R3 ;  /* 0x00000009ff037819 */ /* 0x000fca0000011403 */
[----:B------:R-:W-:-:S05]  /*0260*/  IMAD.SHL.U32 R4, R3, 0x8, RZ ;  /* 0x0000000803047824 */ /* 0x000fca00078e00ff */
[-C--:B------:R-:W-:Y:S02]  /*0270*/  IABS R7, R4.reuse ;  /* 0x0000000400077213 */ /* 0x080fe40000000000 */
[----:B------:R-:W-:Y:S02]  /*0280*/  IABS R10, R4 ;  /* 0x00000004000a7213 */ /* 0x000fe40000000000 */
[----:B------:R-:W3:Y:S08]  /*0290*/  I2F.RP R0, R7 ;  /* 0x0000000700007306 */ /* 0x000ef00000209400 */
[----:B---3--:R-:W3:Y:S02]  /*02a0*/  MUFU.RCP R0, R0 ;  /* 0x0000000000007308 */ /* 0x008ee40000001000 */
[----:B---3--:R-:W-:-:S02]  /*02b0*/  VIADD R2, R0, 0xffffffe ;  /* 0x0ffffffe00027836 */ /* 0x008fc40000000000 */
[----:B------:R-:W-:-:S04]  /*02c0*/  IMAD.MOV R0, RZ, RZ, -R10 ;  /* 0x000000ffff007224 */ /* 0x000fc800078e0a0a */
[----:B------:R3:W4:Y:S02]  /*02d0*/  F2I.FTZ.U32.TRUNC.NTZ R3, R2 ;  /* 0x0000000200037305 */ /* 0x000724000021f000 */
[----:B---3--:R-:W-:Y:S02]  /*02e0*/  IMAD.MOV.U32 R2, RZ, RZ, RZ ;  /* 0x000000ffff027224 */ /* 0x008fe400078e00ff */
[----:B----4-:R-:W-:-:S04]  /*02f0*/  IMAD.MOV R6, RZ, RZ, -R3 ;  /* 0x000000ffff067224 */ /* 0x010fc800078e0a03 */
[----:B------:R-:W-:Y:S02]  /*0300*/  IMAD R9, R6, R7, RZ ;  /* 0x0000000706097224 */ /* 0x000fe400078e02ff */
[----:B------:R-:W-:Y:S02]  /*0310*/  IMAD.MOV.U32 R6, RZ, RZ, R8 ;  /* 0x000000ffff067224 */ /* 0x000fe400078e0008 */
[----:B------:R-:W-:-:S06]  /*0320*/  IMAD.HI.U32 R3, R3, R9, R2 ;  /* 0x0000000903037227 */ /* 0x000fcc00078e0002 */
[----:B------:R-:W-:-:S04]  /*0330*/  IMAD.HI.U32 R3, R3, R6, RZ ;  /* 0x0000000603037227 */ /* 0x000fc800078e00ff */
[----:B------:R-:W-:-:S05]  /*0340*/  IMAD R0, R3, R0, R6 ;  /* 0x0000000003007224 */ /* 0x000fca00078e0206 */
[----:B------:R-:W-:-:S13]  /*0350*/  ISETP.GT.U32.AND P1, PT, R7, R0, PT ;  /* 0x000000000700720c */ /* 0x000fda0003f24070 */
[----:B------:R-:W-:Y:S02]  /*0360*/  @!P1 IMAD.IADD R0, R0, 0x1, -R7 ;  /* 0x0000000100009824 */ /* 0x000fe400078e0a07 */
[----:B------:R-:W-:Y:S01]  /*0370*/  @!P1 VIADD R3, R3, 0x1 ;  /* 0x0000000103039836 */ /* 0x000fe20000000000 */
[----:B------:R-:W-:Y:S02]  /*0380*/  ISETP.NE.AND P1, PT, R4, RZ, PT ;  /* 0x000000ff0400720c */ /* 0x000fe40003f25270 */
[----:B------:R-:W-:Y:S02]  /*0390*/  ISETP.GE.U32.AND P0, PT, R0, R7, PT ;  /* 0x000000070000720c */ /* 0x000fe40003f06070 */
[----:B------:R-:W-:-:S04]  /*03a0*/  LOP3.LUT R0, R5, R4, RZ, 0x3c, !PT ;  /* 0x0000000405007212 */ /* 0x000fc800078e3cff */
[----:B------:R-:W-:Y:S01]  /*03b0*/  ISETP.GE.AND P2, PT, R0, RZ, PT ;  /* 0x000000ff0000720c */ /* 0x000fe20003f46270 */
[----:B------:R-:W-:-:S06]  /*03c0*/  VIADD R0, R34, 0x7f ;  /* 0x0000007f22007836 */ /* 0x000fcc0000000000 */
[----:B------:R-:W-:-:S04]  /*03d0*/  @P0 VIADD R3, R3, 0x1 ;  /* 0x0000000103030836 */ /* 0x000fc80000000000 */
[----:B------:R-:W-:Y:S01]  /*03e0*/  IMAD.MOV.U32 R2, RZ, RZ, R3 ;  /* 0x000000ffff027224 */ /* 0x000fe200078e0003 */
[----:B------:R-:W-:-:S03]  /*03f0*/  SHF.R.S32.HI R3, RZ, 0x1f, R0 ;  /* 0x0000001fff037819 */ /* 0x000fc60000011400 */
[----:B------:R-:W-:Y:S01]  /*0400*/  @!P2 IMAD.MOV R2, RZ, RZ, -R2 ;  /* 0x000000ffff02a224 */ /* 0x000fe200078e0a02 */
[----:B------:R-:W-:Y:S02]  /*0410*/  @!P1 LOP3.LUT R2, RZ, R4, RZ, 0x33, !PT ;  /* 0x00000004ff029212 */ /* 0x000fe400078e33ff */
[----:B------:R-:W-:-:S03]  /*0420*/  LEA.HI R3, R3, R0, RZ, 0x7 ;  /* 0x0000000003037211 */ /* 0x000fc600078f38ff */
[----:B------:R-:W-:Y:S02]  /*0430*/  IMAD.SHL.U32 R8, R2, 0x8, RZ ;  /* 0x0000000802087824 */ /* 0x000fe400078e00ff */
[----:B------:R-:W-:-:S03]  /*0440*/  IMAD.MOV R2, RZ, RZ, -R2 ;  /* 0x000000ffff027224 */ /* 0x000fc600078e0a02 */
[----:B------:R-:W-:Y:S01]  /*0450*/  LEA.HI.SX32 R3, R3, -R8, 0x19 ;  /* 0x8000000803037211 */ /* 0x000fe200078fcaff */
[----:B------:R-:W-:Y:S02]  /*0460*/  IMAD R10, R4, R2, R5 ;  /* 0x00000002040a7224 */ /* 0x000fe400078e0205 */
[----:B------:R-:W-:Y:S01]  /*0470*/  IMAD.MOV.U32 R2, RZ, RZ, RZ ;  /* 0x000000ffff027224 */ /* 0x000fe200078e00ff */
[----:B------:R-:W-:Y:S02]  /*0480*/  VIMNMX R9, R3, 0x8, PT ;  /* 0x0000000803097848 */ /* 0x000fe40003fe0100 */
[----:B------:R-:W-:Y:S02]  /*0490*/  IABS R4, R10 ;  /* 0x0000000a00047213 */ /* 0x000fe40000000000 */
[----:B------:R-:W-:-:S04]  /*04a0*/  IABS R6, R9 ;  /* 0x0000000900067213 */ /* 0x000fc80000000000 */
[----:B------:R-:W3:Y:S08]  /*04b0*/  I2F.RP R0, R6 ;  /* 0x0000000600007306 */ /* 0x000ef00000209400 */
[----:B---3--:R-:W3:Y:S02]  /*04c0*/  MUFU.RCP R0, R0 ;  /* 0x0000000000007308 */ /* 0x008ee40000001000 */
[----:B---3--:R-:W-:Y:S01]  /*04d0*/  VIADD R3, R0, 0xffffffe ;  /* 0x0ffffffe00037836 */ /* 0x008fe20000000000 */
[----:B------:R-:W-:-:S05]  /*04e0*/  IABS R0, R26 ;  /* 0x0000001a00007213 */ /* 0x000fca0000000000 */
[----:B------:R-:W3:Y:S02]  /*04f0*/  F2I.FTZ.U32.TRUNC.NTZ R3, R3 ;  /* 0x0000000300037305 */ /* 0x000ee4000021f000 */
[----:B---3--:R-:W-:-:S04]  /*0500*/  IMAD.MOV R7, RZ, RZ, -R3 ;  /* 0x000000ffff077224 */ /* 0x008fc800078e0a03 */
[----:B------:R-:W-:Y:S01]  /*0510*/  IMAD R5, R7, R6, RZ ;  /* 0x0000000607057224 */ /* 0x000fe200078e02ff */
[----:B------:R-:W-:-:S03]  /*0520*/  IABS R7, R9 ;  /* 0x0000000900077213 */ /* 0x000fc60000000000 */
[----:B------:R-:W-:-:S04]  /*0530*/  IMAD.HI.U32 R2, R3, R5, R2 ;  /* 0x0000000503027227 */ /* 0x000fc800078e0002 */
[----:B------:R-:W-:Y:S02]  /*0540*/  IMAD.MOV.U32 R3, RZ, RZ, R4 ;  /* 0x000000ffff037224 */ /* 0x000fe400078e0004 */
[----:B------:R-:W-:Y:S01]  /*0550*/  IMAD.MOV R5, RZ, RZ, -R7 ;  /* 0x000000ffff057224 */ /* 0x000fe200078e0a07 */
[----:B------:R-:W3:Y:S01]  /*0560*/  I2F.RP R4, R19 ;  /* 0x0000001300047306 */ /* 0x000ee20000209400 */
[----:B------:R-:W-:-:S04]  /*0570*/  IMAD.HI.U32 R2, R2, R3, RZ ;  /* 0x0000000302027227 */ /* 0x000fc800078e00ff */
[----:B------:R-:W-:-:S03]  /*0580*/  IMAD R3, R2, R5, R3 ;  /* 0x0000000502037224 */ /* 0x000fc600078e0203 */
[----:B------:R-:W4:Y:S02]  /*0590*/  I2F.RP R5, R0 ;  /* 0x0000000000057306 */ /* 0x000f240000209400 */
[----:B------:R-:W-:-:S06]  /*05a0*/  ISETP.GT.U32.AND P1, PT, R6, R3, PT ;  /* 0x000000030600720c */ /* 0x000fcc0003f24070 */
[----:B---3--:R-:W3:Y:S07]  /*05b0*/  MUFU.RCP R4, R4 ;  /* 0x0000000400047308 */ /* 0x008eee0000001000 */
[----:B------:R-:W-:Y:S01]  /*05c0*/  @!P1 IMAD.IADD R3, R3, 0x1, -R6 ;  /* 0x0000000103039824 */ /* 0x000fe200078e0a06 */
[----:B----4-:R-:W4:Y:S01]  /*05d0*/  MUFU.RCP R5, R5 ;  /* 0x0000000500057308 */ /* 0x010f220000001000 */
[----:B------:R-:W-:Y:S01]  /*05e0*/  @!P1 VIADD R2, R2, 0x1 ;  /* 0x0000000102029836 */ /* 0x000fe20000000000 */
[----:B------:R-:W-:-:S02]  /*05f0*/  ISETP.NE.AND P1, PT, R9, RZ, PT ;  /* 0x000000ff0900720c */ /* 0x000fc40003f25270 */
[----:B------:R-:W-:Y:S02]  /*0600*/  ISETP.GE.U32.AND P0, PT, R3, R6, PT ;  /* 0x000000060300720c */ /* 0x000fe40003f06070 */
[----:B------:R-:W-:Y:S01]  /*0610*/  LOP3.LUT R3, R10, R9, RZ, 0x3c, !PT ;  /* 0x000000090a037212 */ /* 0x000fe200078e3cff */
[----:B---3--:R-:W-:-:S03]  /*0620*/  VIADD R6, R4, 0xffffffe ;  /* 0x0ffffffe04067836 */ /* 0x008fc60000000000 */
[----:B------:R-:W-:Y:S02]  /*0630*/  ISETP.GE.AND P2, PT, R3, RZ, PT ;  /* 0x000000ff0300720c */ /* 0x000fe40003f46270 */
[----:B------:R-:W3:Y:S05]  /*0640*/  F2I.FTZ.U32.TRUNC.NTZ R3, R6 ;  /* 0x0000000600037305 */ /* 0x000eea000021f000 */
[----:B------:R-:W-:Y:S02]  /*0650*/  @P0 VIADD R2, R2, 0x1 ;  /* 0x0000000102020836 */ /* 0x000fe40000000000 */
[----:B----4-:R-:W-:Y:S02]  /*0660*/  VIADD R7, R5, 0xffffffe ;  /* 0x0ffffffe05077836 */ /* 0x010fe40000000000 */
[----:B------:R-:W-:-:S02]  /*0670*/  IMAD.MOV.U32 R11, RZ, RZ, R2 ;  /* 0x000000ffff0b7224 */ /* 0x000fc400078e0002 */
[----:B------:R4:W5:Y:S02]  /*0680*/  F2I.FTZ.U32.TRUNC.NTZ R5, R7 ;  /* 0x0000000700057305 */ /* 0x000964000021f000 */
[----:B------:R-:W-:Y:S01]  /*0690*/  @!P2 IMAD.MOV R11, RZ, RZ, -R11 ;  /* 0x000000ffff0ba224 */ /* 0x000fe200078e0a0b */
[----:B------:R-:W-:Y:S01]  /*06a0*/  @!P1 LOP3.LUT R11, RZ, R9, RZ, 0x33, !PT ;  /* 0x00000009ff0b9212 */ /* 0x000fe200078e33ff */
[----:B---3--:R-:W-:-:S04]  /*06b0*/  IMAD.MOV R2, RZ, RZ, -R3 ;  /* 0x000000ffff027224 */ /* 0x008fc800078e0a03 */
[----:B------:R-:W-:-:S04]  /*06c0*/  IMAD.MOV R4, RZ, RZ, -R11 ;  /* 0x000000ffff047224 */ /* 0x000fc800078e0a0b */
[----:B------:R-:W-:Y:S01]  /*06d0*/  IMAD R4, R9, R4, R10 ;  /* 0x0000000409047224 */ /* 0x000fe200078e020a */
[----:B------:R-:W-:Y:S01]  /*06e0*/  SHF.R.U32.HI R10, RZ, 0x5, R32 ;  /* 0x00000005ff0a7819 */ /* 0x000fe20000011620 */
[----:B------:R-:W-:Y:S02]  /*06f0*/  IMAD R9, R2, R19, RZ ;  /* 0x0000001302097224 */ /* 0x000fe400078e02ff */
[----:B------:R-:W-:Y:S02]  /*0700*/  IMAD.MOV.U32 R2, RZ, RZ, RZ ;  /* 0x000000ffff027224 */ /* 0x000fe400078e00ff */
[----:B------:R-:W-:Y:S02]  /*0710*/  IMAD.IADD R6, R8, 0x1, R4 ;  /* 0x0000000108067824 */ /* 0x000fe400078e0204 */
[----:B----4-:R-:W-:Y:S01]  /*0720*/  IMAD.HI.U32 R7, R3, R9, R2 ;  /* 0x0000000903077227 */ /* 0x010fe200078e0002 */
[----:B------:R-:W-:-:S03]  /*0730*/  SGXT.U32 R2, R10, 0x2 ;  /* 0x000000020a02781a */ /* 0x000fc60000000000 */
[----:B------:R-:W-:Y:S02]  /*0740*/  IMAD.SHL.U32 R3, R11, 0x200, RZ ;  /* 0x000002000b037824 */ /* 0x000fe400078e00ff */
[--C-:B-----5:R-:W-:Y:S02]  /*0750*/  IMAD.MOV R13, RZ, RZ, -R5.reuse ;  /* 0x000000ffff0d7224 */ /* 0x120fe400078e0a05 */
[----:B------:R-:W-:Y:S01]  /*0760*/  IMAD R36, R6, 0x80, R28 ;  /* 0x0000008006247824 */ /* 0x000fe200078e021c */
[----:B------:R-:W-:Y:S01]  /*0770*/  LOP3.LUT R2, R3, R2, RZ, 0xfc, !PT ;  /* 0x0000000203027212 */ /* 0x000fe200078efcff */
[----:B------:R-:W-:Y:S02]  /*0780*/  IMAD R9, R13, R0, RZ ;  /* 0x000000000d097224 */ /* 0x000fe400078e02ff */
[----:B------:R-:W-:Y:S01]  /*0790*/  IMAD.MOV.U32 R4, RZ, RZ, RZ ;  /* 0x000000ffff047224 */ /* 0x000fe200078e00ff */
[----:B------:R-:W-:Y:S01]  /*07a0*/  IABS R10, R36 ;  /* 0x00000024000a7213 */ /* 0x000fe20000000000 */
[----:B------:R3:W-:Y:S01]  /*07b0*/  STL [R1+0x93c], R36 ;  /* 0x00093c2401007387 */ /* 0x0007e20000100800 */
[----:B------:R-:W-:Y:S01]  /*07c0*/  LOP3.LUT R11, R2, 0x1fc, RZ, 0xfc, !PT ;  /* 0x000001fc020b7812 */ /* 0x000fe200078efcff */
[----:B------:R-:W-:Y:S01]  /*07d0*/  IMAD.HI.U32 R5, R5, R9, R4 ;  /* 0x0000000905057227 */ /* 0x000fe200078e0004 */
[----:B------:R-:W-:-:S02]  /*07e0*/  LOP3.LUT R4, R32, 0x60, RZ, 0xc0, !PT ;  /* 0x0000006020047812 */ /* 0x000fc400078ec0ff */
[----:B------:R-:W-:Y:S01]  /*07f0*/  IABS R9, R2 ;  /* 0x0000000200097213 */ /* 0x000fe20000000000 */
[----:B------:R-:W-:Y:S01]  /*0800*/  IMAD.HI.U32 R7, R7, R10, RZ ;  /* 0x0000000a07077227 */ /* 0x000fe200078e00ff */
[----:B------:R-:W-:Y:S02]  /*0810*/  IABS R12, R11 ;  /* 0x0000000b000c7213 */ /* 0x000fe40000000000 */
[----:B------:R-:W-:Y:S01]  /*0820*/  R2UR UR49, R4 ;  /* 0x00000000043172ca */ /* 0x000fe200000e0000 */
[----:B------:R-:W-:Y:S01]  /*0830*/  IMAD.HI.U32 R4, R5, R9, RZ ;  /* 0x0000000905047227 */ /* 0x000fe200078e00ff */
[----:B------:R-:W-:Y:S02]  /*0840*/  LOP3.LUT R14, R2, 0x4, RZ, 0xfc, !PT ;  /* 0x00000004020e7812 */ /* 0x000fe400078efcff */
[----:B------:R-:W-:Y:S01]  /*0850*/  ISETP.GE.AND P1, PT, R11, RZ, PT ;  /* 0x000000ff0b00720c */ /* 0x000fe20003f26270 */
[----:B------:R-:W-:Y:S01]  /*0860*/  IMAD.MOV R7, RZ, RZ, -R7 ;  /* 0x000000ffff077224 */ /* 0x000fe200078e0a07 */
[----:B------:R-:W-:Y:S01]  /*0870*/  IABS R13, R14 ;  /* 0x0000000e000d7213 */ /* 0x000fe20000000000 */
[----:B------:R-:W-:Y:S01]  /*0880*/  IMAD.HI.U32 R8, R5, R12, RZ ;  /* 0x0000000c05087227 */ /* 0x000fe200078e00ff */
[----:B------:R-:W-:-:S02]  /*0890*/  ISETP.GE.AND P0, PT, R14, RZ, PT ;  /* 0x000000ff0e00720c */ /* 0x000fc40003f06270 */
[C---:B------:R-:W-:Y:S01]  /*08a0*/  LOP3.LUT R14, R2.reuse, 0x10, RZ, 0xfc, !PT ;  /* 0x00000010020e7812 */ /* 0x040fe200078efcff */
[----:B------:R-:W-:Y:S01]  /*08b0*/  IMAD.MOV R11, RZ, RZ, -R4 ;  /* 0x000000ffff0b7224 */ /* 0x000fe200078e0a04 */
[----:B------:R-:W-:Y:S01]  /*08c0*/  LOP3.LUT R16, R2, 0x14, RZ, 0xfc, !PT ;  /* 0x0000001402107812 */ /* 0x000fe200078efcff */
[C---:B------:R-:W-:Y:S01]  /*08d0*/  IMAD R4, R19.reuse, R7, R10 ;  /* 0x0000000713047224 */ /* 0x040fe200078e020a */
[----:B------:R-:W-:Y:S01]  /*08e0*/  IABS R10, R14 ;  /* 0x0000000e000a7213 */ /* 0x000fe20000000000 */
[----:B------:R-:W-:Y:S01]  /*08f0*/  IMAD.MOV R15, RZ, RZ, -R8 ;  /* 0x000000ffff0f7224 */ /* 0x000fe200078e0a08 */
[----:B------:R-:W-:Y:S01]  /*0900*/  IABS R21, R16 ;  /* 0x0000001000157213 */ /* 0x000fe20000000000 */
[----:B------:R-:W-:Y:S01]  /*0910*/  IMAD R9, R0, R11, R9 ;  /* 0x0000000b00097224 */ /* 0x000fe200078e0209 */
[----:B------:R-:W-:Y:S01]  /*0920*/  ISETP.GT.U32.AND P2, PT, R19, R4, PT ;  /* 0x000000041300720c */ /* 0x000fe20003f44070 */
[----:B------:R-:W-:Y:S01]  /*0930*/  IMAD.HI.U32 R6, R5, R13, RZ ;  /* 0x0000000d05067227 */ /* 0x000fe200078e00ff */
[----:B------:R-:W-:-:S02]  /*0940*/  LOP3.LUT R18, R2, 0x48, RZ, 0xfc, !PT ;  /* 0x0000004802127812 */ /* 0x000fc400078efcff */
[C---:B------:R-:W-:Y:S01]  /*0950*/  ISETP.GT.U32.AND P3, PT, R0.reuse, R9, PT ;  /* 0x000000090000720c */ /* 0x040fe20003f64070 */
[----:B------:R-:W-:Y:S01]  /*0960*/  IMAD R11, R0, R15, R12 ;  /* 0x0000000f000b7224 */ /* 0x000fe200078e020c */
[----:B------:R-:W-:Y:S01]  /*0970*/  LOP3.LUT R12, R2, 0xc, RZ, 0xfc, !PT ;  /* 0x0000000c020c7812 */ /* 0x000fe200078efcff */
[----:B------:R-:W-:Y:S01]  /*0980*/  IMAD.MOV R6, RZ, RZ, -R6 ;  /* 0x000000ffff067224 */ /* 0x000fe200078e0a06 */
[----:B------:R-:W-:Y:S02]  /*0990*/  IABS R173, R18 ;  /* 0x0000001200ad7213 */ /* 0x000fe40000000000 */
[C---:B------:R-:W-:Y:S01]  /*09a0*/  ISETP.GT.U32.AND P6, PT, R0.reuse, R11, PT ;  /* 0x0000000b0000720c */ /* 0x040fe20003fc4070 */
[----:B------:R-:W-:Y:S01]  /*09b0*/  IMAD R13, R0, R6, R13 ;  /* 0x00000006000d7224 */ /* 0x000fe200078e020d */
[----:B------:R-:W-:Y:S01]  /*09c0*/  LOP3.LUT R6, R2, 0x8, RZ, 0xfc, !PT ;  /* 0x0000000802067812 */ /* 0x000fe200078efcff */
[----:B------:R-:W-:Y:S01]  /*09d0*/  @!P2 IMAD.IADD R4, R4, 0x1, -R19 ;  /* 0x000000010404a824 */ /* 0x000fe200078e0a13 */
[----:B------:R-:W-:-:S02]  /*09e0*/  IABS R17, R12 ;  /* 0x0000000c00117213 */ /* 0x000fc40000000000 */
[----:B------:R-:W-:Y:S01]  /*09f0*/  IABS R15, R6 ;  /* 0x00000006000f7213 */ /* 0x000fe20000000000 */
[--C-:B------:R-:W-:Y:S01]  /*0a00*/  @!P3 IMAD.IADD R9, R9, 0x1, -R0.reuse ;  /* 0x000000010909b824 */ /* 0x100fe200078e0a00 */
[----:B------:R-:W-:Y:S01]  /*0a10*/  ISETP.GE.AND P5, PT, R6, RZ, PT ;  /* 0x000000ff0600720c */ /* 0x000fe20003fa6270 */
[----:B------:R-:W-:Y:S01]  /*0a20*/  IMAD.HI.U32 R7, R5, R17, RZ ;  /* 0x0000001105077227 */ /* 0x000fe200078e00ff */
[----:B------:R-:W-:Y:S02]  /*0a30*/  ISETP.GT.U32.AND P4, PT, R19, R4, PT ;  /* 0x000000041300720c */ /* 0x000fe40003f84070 */
[----:B------:R-:W-:Y:S01]  /*0a40*/  ISETP.GT.U32.AND P2, PT, R0, R13, PT ;  /* 0x0000000d0000720c */ /* 0x000fe20003f44070 */
[----:B------:R-:W-:Y:S01]  /*0a50*/  IMAD.HI.U32 R6, R5, R15, RZ ;  /* 0x0000000f05067227 */ /* 0x000fe200078e00ff */
[C---:B------:R-:W-:Y:S02]  /*0a60*/  LOP3.LUT R20, R2.reuse, 0x88, RZ, 0xfc, !PT ;  /* 0x0000008802147812 */ /* 0x040fe400078efcff */
[----:B------:R-:W-:Y:S01]  /*0a70*/  LOP3.LUT R22, R2, 0x1d8, RZ, 0xfc, !PT ;  /* 0x000001d802167812 */ /* 0x000fe200078efcff */
[----:B------:R-:W-:Y:S01]  /*0a80*/  @!P6 IMAD.IADD R11, R11, 0x1, -R0 ;  /* 0x000000010b0be824 */ /* 0x000fe200078e0a00 */
[C---:B------:R-:W-:Y:S01]  /*0a90*/  ISETP.GT.U32.AND P6, PT, R0.reuse, R9, PT ;  /* 0x000000090000720c */ /* 0x040fe20003fc4070 */
[----:B------:R-:W-:Y:S01]  /*0aa0*/  IMAD.MOV R8, RZ, RZ, -R6 ;  /* 0x000000ffff087224 */ /* 0x000fe200078e0a06 */
[----:B------:R-:W-:Y:S01]  /*0ab0*/  IABS R205, R20 ;  /* 0x0000001400cd7213 */ /* 0x000fe20000000000 */
[----:B------:R-:W-:Y:S01]  /*0ac0*/  IMAD.MOV R7, RZ, RZ, -R7 ;  /* 0x000000ffff077224 */ /* 0x000fe200078e0a07 */
[C---:B------:R-:W-:Y:S01]  /*0ad0*/  ISETP.GT.U32.AND P3, PT, R0.reuse, R11, PT ;  /* 0x0000000b0000720c */ /* 0x040fe20003f64070 */
[----:B------:R-:W-:Y:S01]  /*0ae0*/  IMAD R15, R0, R8, R15 ;  /* 0x00000008000f7224 */ /* 0x000fe200078e020f */
[----:B------:R-:W-:Y:S01]  /*0af0*/  LOP3.LUT R8, R2, 0x18, RZ, 0xfc, !PT ;  /* 0x0000001802087812 */ /* 0x000fe200078efcff */
[----:B------:R-:W-:Y:S01]  /*0b00*/  @!P4 IMAD.IADD R4, R4, 0x1, -R19 ;  /* 0x000000010404c824 */ /* 0x000fe200078e0a13 */
[----:B------:R-:W-:Y:S01]  /*0b10*/  LOP3.LUT R24, R2, 0x1dc, RZ, 0xfc, !PT ;  /* 0x000001dc02187812 */ /* 0x000fe200078efcff */
[C---:B------:R-:W-:Y:S01]  /*0b20*/  IMAD R17, R0.reuse, R7, R17 ;  /* 0x0000000700117224 */ /* 0x040fe200078e0211 */
[C---:B------:R-:W-:Y:S01]  /*0b30*/  ISETP.GT.U32.AND P4, PT, R0.reuse, R15, PT ;  /* 0x0000000f0000720c */ /* 0x040fe20003f84070 */
[----:B------:R-:W-:Y:S01]  /*0b40*/  @!P2 IMAD.IADD R13, R13, 0x1, -R0 ;  /* 0x000000010d0da824 */ /* 0x000fe200078e0a00 */
[----:B------:R-:W-:Y:S01]  /*0b50*/  IABS R23, R8 ;  /* 0x0000000800177213 */ /* 0x000fe20000000000 */
[----:B------:R-:W-:Y:S01]  /*0b60*/  IMAD.HI.U32 R6, R5, R10, RZ ;  /* 0x0000000a05067227 */ /* 0x000fe200078e00ff */
[----:B------:R-:W-:-:S02]  /*0b70*/  ISETP.GT.U32.AND P2, PT, R0, R17, PT ;  /* 0x000000110000720c */ /* 0x000fc40003f44070 */
[----:B------:R-:W-:Y:S01]  /*0b80*/  IABS R37, R22 ;  /* 0x0000001600257213 */ /* 0x000fe20000000000 */
[----:B------:R-:W-:Y:S01]  /*0b90*/  @!P3 IMAD.IADD R11, R11, 0x1, -R0 ;  /* 0x000000010b0bb824 */ /* 0x000fe200078e0a00 */
[----:B------:R-:W-:Y:S01]  /*0ba0*/  ISETP.GT.U32.AND P3, PT, R0, R13, PT ;  /* 0x0000000d0000720c */ /* 0x000fe20003f64070 */
[----:B------:R-:W-:Y:S01]  /*0bb0*/  IMAD.HI.U32 R7, R5, R21, RZ ;  /* 0x0000001505077227 */ /* 0x000fe200078e00ff */
[----:B------:R-:W-:-:S03]  /*0bc0*/  IABS R235, R24 ;  /* 0x0000001800eb7213 */ /* 0x000fc60000000000 */
[----:B------:R-:W-:Y:S01]  /*0bd0*/  @!P4 IMAD.IADD R15, R15, 0x1, -R0 ;  /* 0x000000010f0fc824 */ /* 0x000fe200078e0a00 */
[----:B------:R-:W-:Y:S01]  /*0be0*/  ISETP.GE.AND P4, PT, R2, RZ, PT ;  /* 0x000000ff0200720c */ /* 0x000fe20003f86270 */
[----:B------:R-:W-:Y:S02]  /*0bf0*/  IMAD.MOV R19, RZ, RZ, -R6 ;  /* 0x000000ffff137224 */ /* 0x000fe400078e0a06 */
[----:B------:R-:W-:Y:S02]  /*0c00*/  IMAD.MOV R7, RZ, RZ, -R7 ;  /* 0x000000ffff077224 */ /* 0x000fe400078e0a07 */
[----:B------:R-:W-:Y:S01]  /*0c10*/  IMAD R19, R0, R19, R10 ;  /* 0x0000001300137224 */ /* 0x000fe200078e020a */
[----:B------:R-:W-:Y:S01]  /*0c20*/  LOP3.LUT R10, R2, 0x1c, RZ, 0xfc, !PT ;  /* 0x0000001c020a7812 */ /* 0x000fe200078efcff */
[--C-:B------:R-:W-:Y:S02]  /*0c30*/  @!P2 IMAD.IADD R17, R17, 0x1, -R0.reuse ;  /* 0x000000011111a824 */ /* 0x100fe400078e0a00 */
[--C-:B------:R-:W-:Y:S01]  /*0c40*/  @!P3 IMAD.IADD R13, R13, 0x1, -R0.reuse ;  /* 0x000000010d0db824 */ /* 0x100fe200078e0a00 */
[C---:B------:R-:W-:Y:S01]  /*0c50*/  ISETP.GT.U32.AND P3, PT, R0.reuse, R15, PT ;  /* 0x0000000f0000720c */ /* 0x040fe20003f64070 */
[----:B------:R-:W-:Y:S01]  /*0c60*/  @!P6 IMAD.IADD R9, R9, 0x1, -R0 ;  /* 0x000000010909e824 */ /* 0x000fe200078e0a00 */
[----:B------:R-:W-:Y:S01]  /*0c70*/  IABS R53, R10 ;  /* 0x0000000a00357213 */ /* 0x000fe20000000000 */
[C---:B------:R-:W-:Y:S01]  /*0c80*/  IMAD R21, R0.reuse, R7, R21 ;  /* 0x0000000700157224 */ /* 0x040fe200078e0215 */
[----:B------:R-:W-:Y:S01]  /*0c90*/  ISETP.GT.U32.AND P2, PT, R0, R17, PT ;  /* 0x000000110000720c */ /* 0x000fe20003f44070 */
[----:B------:R-:W-:Y:S01]  /*0ca0*/  IMAD.HI.U32 R6, R5, R23, RZ ;  /* 0x0000001705067227 */ /* 0x000fe200078e00ff */
[----:B------:R-:W-:-:S02]  /*0cb0*/  ISETP.GE.AND P6, PT, R12, RZ, PT ;  /* 0x000000ff0c00720c */ /* 0x000fc40003fc6270 */
[----:B------:R-:W-:Y:S01]  /*0cc0*/  LOP3.LUT R12, R2, 0x30, RZ, 0xfc, !PT ;  /* 0x00000030020c7812 */ /* 0x000fe200078efcff */
[----:B------:R-:W-:Y:S01]  /*0cd0*/  @!P4 IMAD.MOV R9, RZ, RZ, -R9 ;  /* 0x000000ffff09c224 */ /* 0x000fe200078e0a09 */
[----:B------:R-:W-:Y:S01]  /*0ce0*/  ISETP.GT.U32.AND P4, PT, R0, R21, PT ;  /* 0x000000150000720c */ /* 0x000fe20003f84070 */
[----:B------:R-:W-:Y:S01]  /*0cf0*/  IMAD.HI.U32 R7, R5, R53, RZ ;  /* 0x0000003505077227 */ /* 0x000fe200078e00ff */
[----:B------:R-:W-:-:S03]  /*0d00*/  IABS R161, R12 ;  /* 0x0000000c00a17213 */ /* 0x000fc60000000000 */
[----:B------:R-:W-:Y:S02]  /*0d10*/  IMAD.MOV R6, RZ, RZ, -R6 ;  /* 0x000000ffff067224 */ /* 0x000fe400078e0a06 */
[--C-:B------:R-:W-:Y:S01]  /*0d20*/  @!P3 IMAD.IADD R15, R15, 0x1, -R0.reuse ;  /* 0x000000010f0fb824 */ /* 0x100fe200078e0a00 */
[----:B------:R-:W-:Y:S01]  /*0d30*/  ISETP.GE.AND P3, PT, R16, RZ, PT ;  /* 0x000000ff1000720c */ /* 0x000fe20003f66270 */
[----:B------:R-:W-:Y:S01]  /*0d40*/  IMAD.MOV R7, RZ, RZ, -R7 ;  /* 0x000000ffff077224 */ /* 0x000fe200078e0a07 */
[----:B------:R-:W-:Y:S01]  /*0d50*/  LOP3.LUT R16, R2, 0x38, RZ, 0xfc, !PT ;  /* 0x0000003802107812 */ /* 0x000fe200078efcff */
[C---:B------:R-:W-:Y:S02]  /*0d60*/  IMAD R23, R0.reuse, R6, R23 ;  /* 0x0000000600177224 */ /* 0x040fe400078e0217 */
[----:B------:R-:W-:Y:S01]  /*0d70*/  @!P1 IMAD.MOV R11, RZ, RZ, -R11 ;  /* 0x000000ffff0b9224 */ /* 0x000fe200078e0a0b */
[----:B------:R-:W-:Y:S01]  /*0d80*/  ISETP.GT.U32.AND P1, PT, R0, R19, PT ;  /* 0x000000130000720c */ /* 0x000fe20003f24070 */
[--C-:B------:R-:W-:Y:S01]  /*0d90*/  @!P2 IMAD.IADD R17, R17, 0x1, -R0.reuse ;  /* 0x000000011111a824 */ /* 0x100fe200078e0a00 */
[----:B------:R-:W-:Y:S01]  /*0da0*/  ISETP.GE.AND P2, PT, R8, RZ, PT ;  /* 0x000000ff0800720c */ /* 0x000fe20003f46270 */
[----:B------:R-:W-:Y:S01]  /*0db0*/  IMAD R53, R0, R7, R53 ;  /* 0x0000000700357224 */ /* 0x000fe200078e0235 */
[----:B------:R-:W-:Y:S01]  /*0dc0*/  LOP3.LUT R7, R2, 0x20, RZ, 0xfc, !PT ;  /* 0x0000002002077812 */ /* 0x000fe200078efcff */
[----:B------:R-:W-:Y:S01]  /*0dd0*/  @!P5 IMAD.MOV R15, RZ, RZ, -R15 ;  /* 0x000000ffff0fd224 */ /* 0x000fe200078e0a0f */
[----:B------:R-:W-:Y:S01]  /*0de0*/  ISETP.GT.U32.AND P5, PT, R0, R23, PT ;  /* 0x000000170000720c */ /* 0x000fe20003fa4070 */
[--C-:B------:R-:W-:Y:S01]  /*0df0*/  @!P4 IMAD.IADD R21, R21, 0x1, -R0.reuse ;  /* 0x000000011515c824 */ /* 0x100fe200078e0a00 */
[----:B------:R-:W-:Y:S01]  /*0e00*/  LOP3.LUT R8, R2, 0x24, RZ, 0xfc, !PT ;  /* 0x0000002402087812 */ /* 0x000fe200078efcff */
[----:B------:R-:W-:Y:S01]  /*0e10*/  @!P6 IMAD.MOV R17, RZ, RZ, -R17 ;  /* 0x000000ffff11e224 */ /* 0x000fe200078e0a11 */
[C---:B------:R-:W-:Y:S01]  /*0e20*/  ISETP.GT.U32.AND P6, PT, R0.reuse, R53, PT ;  /* 0x000000350000720c */ /* 0x040fe20003fc4070 */
[----:B------:R-:W-:Y:S01]  /*0e30*/  @!P0 IMAD.MOV R13, RZ, RZ, -R13 ;  /* 0x000000ffff0d8224 */ /* 0x000fe200078e0a0d */
[----:B------:R-:W-:Y:S01]  /*0e40*/  ISETP.GT.U32.AND P4, PT, R0, R21, PT ;  /* 0x000000150000720c */ /* 0x000fe20003f84070 */
[----:B------:R-:W-:Y:S01]  /*0e50*/  @!P1 IMAD.IADD R19, R19, 0x1, -R0 ;  /* 0x0000000113139824 */ /* 0x000fe200078e0a00 */
[----:B------:R-:W-:-:S02]  /*0e60*/  IABS R153, R7 ;  /* 0x0000000700997213 */ /* 0x000fc40000000000 */
[----:B------:R-:W-:Y:S02]  /*0e70*/  IABS R155, R8 ;  /* 0x00000008009b7213 */ /* 0x000fe40000000000 */
[----:B------:R-:W-:Y:S01]  /*0e80*/  ISETP.GT.U32.AND P1, PT, R0, R19, PT ;  /* 0x000000130000720c */ /* 0x000fe20003f24070 */
[--C-:B------:R-:W-:Y:S01]  /*0e90*/  @!P5 IMAD.IADD R23, R23, 0x1, -R0.reuse ;  /* 0x000000011717d824 */ /* 0x100fe200078e0a00 */
[----:B------:R-:W-:Y:S01]  /*0ea0*/  ISETP.GE.AND P0, PT, R14, RZ, PT ;  /* 0x000000ff0e00720c */ /* 0x000fe20003f06270 */
[----:B------:R-:W-:Y:S01]  /*0eb0*/  IMAD.HI.U32 R6, R5, R153, RZ ;  /* 0x0000009905067227 */ /* 0x000fe200078e00ff */
[----:B------:R-:W-:Y:S02]  /*0ec0*/  LOP3.LUT R14, R2, 0x34, RZ, 0xfc, !PT ;  /* 0x00000034020e7812 */ /* 0x000fe400078efcff */
[C---:B------:R-:W-:Y:S01]  /*0ed0*/  ISETP.GT.U32.AND P5, PT, R0.reuse, R23, PT ;  /* 0x000000170000720c */ /* 0x040fe20003fa4070 */
[--C-:B------:R-:W-:Y:S01]  /*0ee0*/  @!P6 IMAD.IADD R53, R53, 0x1, -R0.reuse ;  /* 0x000000013535e824 */ /* 0x100fe200078e0a00 */
[----:B------:R-:W-:Y:S01]  /*0ef0*/  IABS R163, R14 ;  /* 0x0000000e00a37213 */ /* 0x000fe20000000000 */
[----:B------:R-:W-:Y:S01]  /*0f00*/  @!P4 IMAD.IADD R21, R21, 0x1, -R0 ;  /* 0x000000011515c824 */ /* 0x000fe200078e0a00 */
[----:B------:R-:W-:Y:S01]  /*0f10*/  ISETP.GE.AND P4, PT, R7, RZ, PT ;  /* 0x000000ff0700720c */ /* 0x000fe20003f86270 */
[----:B------:R-:W-:Y:S01]  /*0f20*/  IMAD.HI.U32 R7, R5, R155, RZ ;  /* 0x0000009b05077227 */ /* 0x000fe200078e00ff */
[----:B------:R-:W-:-:S02]  /*0f30*/  ISETP.GT.U32.AND P6, PT, R0, R53, PT ;  /* 0x000000350000720c */ /* 0x000fc40003fc4070 */
[----:B------:R-:W-:Y:S01]  /*0f40*/  IABS R165, R16 ;  /* 0x0000001000a57213 */ /* 0x000fe20000000000 */
[----:B------:R-:W-:Y:S02]  /*0f50*/  IMAD.MOV R6, RZ, RZ, -R6 ;  /* 0x000000ffff067224 */ /* 0x000fe400078e0a06 */
[----:B------:R-:W-:Y:S02]  /*0f60*/  IMAD.MOV R7, RZ, RZ, -R7 ;  /* 0x000000ffff077224 */ /* 0x000fe400078e0a07 */
[----:B------:R-:W-:Y:S02]  /*0f70*/  IMAD R153, R0, R6, R153 ;  /* 0x0000000600997224 */ /* 0x000fe400078e0299 */
[--C-:B------:R-:W-:Y:S01]  /*0f80*/  @!P1 IMAD.IADD R19, R19, 0x1, -R0.reuse ;  /* 0x0000000113139824 */ /* 0x100fe200078e0a00 */
[----:B------:R-:W-:Y:S01]  /*0f90*/  ISETP.GE.AND P1, PT, R10, RZ, PT ;  /* 0x000000ff0a00720c */ /* 0x000fe20003f26270 */
[----:B------:R-:W-:Y:S01]  /*0fa0*/  IMAD R155, R0, R7, R155 ;  /* 0x00000007009b7224 */ /* 0x000fe200078e029b */
[----:B------:R-:W-:Y:S01]  /*0fb0*/  LOP3.LUT R10, R2, 0x28, RZ, 0xfc, !PT ;  /* 0x00000028020a7812 */ /* 0x000fe200078efcff */
[--C-:B------:R-:W-:Y:S01]  /*0fc0*/  @!P5 IMAD.IADD R23, R23, 0x1, -R0.reuse ;  /* 0x000000011717d824 */ /* 0x100fe200078e0a00 */
[C---:B------:R-:W-:Y:S01]  /*0fd0*/  ISETP.GT.U32.AND P5, PT, R0.reuse, R153, PT ;  /* 0x000000990000720c */ /* 0x040fe20003fa4070 */
[----:B------:R-:W-:Y:S01]  /*0fe0*/  @!P6 IMAD.IADD R53, R53, 0x1, -R0 ;  /* 0x000000013535e824 */ /* 0x000fe200078e0a00 */
[----:B------:R-:W-:Y:S01]  /*0ff0*/  ISETP.GT.U32.AND P6, PT, R0, R155, PT ;  /* 0x0000009b0000720c */ /* 0x000fe20003fc4070 */
[----:B------:R-:W-:Y:S01]  /*1000*/  @!P0 IMAD.MOV R19, RZ, RZ, -R19 ;  /* 0x000000ffff138224 */ /* 0x000fe200078e0a13 */
[----:B------:R-:W-:Y:S01]  /*1010*/  IABS R157, R10 ;  /* 0x0000000a009d7213 */ /* 0x000fe20000000000 */
[----:B------:R-:W-:Y:S01]  /*1020*/  IMAD.HI.U32 R7, R5, R161, RZ ;  /* 0x000000a105077227 */ /* 0x000fe200078e00ff */
[----:B------:R-:W-:-:S02]  /*1030*/  ISETP.GE.AND P0, PT, R8, RZ, PT ;  /* 0x000000ff0800720c */ /* 0x000fc40003f06270 */
[----:B------:R-:W-:Y:S01]  /*1040*/  LOP3.LUT R8, R2, 0x2c, RZ, 0xfc, !PT ;  /* 0x0000002c02087812 */ /* 0x000fe200078efcff */
[----:B------:R-:W-:-:S03]  /*1050*/  IMAD.HI.U32 R6, R5, R157, RZ ;  /* 0x0000009d05067227 */ /* 0x000fc600078e00ff */
[----:B------:R-:W-:Y:S01]  /*1060*/  IABS R159, R8 ;  /* 0x00000008009f7213 */ /* 0x000fe20000000000 */
[----:B------:R-:W-:Y:S02]  /*1070*/  @!P5 IMAD.IADD R153, R153, 0x1, -R0 ;  /* 0x000000019999d824 */ /* 0x000fe400078e0a00 */
[----:B------:R-:W-:Y:S02]  /*1080*/  IMAD.MOV R6, RZ, RZ, -R6 ;  /* 0x000000ffff067224 */ /* 0x000fe400078e0a06 */
[----:B------:R-:W-:Y:S01]  /*1090*/  @!P6 IMAD.IADD R155, R155, 0x1, -R0 ;  /* 0x000000019b9be824 */ /* 0x000fe200078e0a00 */
[C---:B------:R-:W-:Y:S01]  /*10a0*/  ISETP.GT.U32.AND P6, PT, R0.reuse, R153, PT ;  /* 0x000000990000720c */ /* 0x040fe20003fc4070 */
[----:B------:R-:W-:Y:S02]  /*10b0*/  IMAD R157, R0, R6, R157 ;  /* 0x00000006009d7224 */ /* 0x000fe400078e029d */
[----:B------:R-:W-:-:S03]  /*10c0*/  IMAD.HI.U32 R6, R5, R159, RZ ;  /* 0x0000009f05067227 */ /* 0x000fc600078e00ff */
[C---:B------:R-:W-:Y:S01]  /*10d0*/  ISETP.GT.U32.AND P5, PT, R0.reuse, R157, PT ;  /* 0x0000009d0000720c */ /* 0x040fe20003fa4070 */
[----:B------:R-:W-:Y:S02]  /*10e0*/  IMAD.MOV R6, RZ, RZ, -R6 ;  /* 0x000000ffff067224 */ /* 0x000fe400078e0a06 */
[----:B------:R-:W-:Y:S02]  /*10f0*/  IMAD.MOV R7, RZ, RZ, -R7 ;  /* 0x000000ffff077224 */ /* 0x000fe400078e0a07 */
[C---:B------:R-:W-:Y:S02]  /*1100*/  IMAD R159, R0.reuse, R6, R159 ;  /* 0x00000006009f7224 */ /* 0x040fe400078e029f */
[----:B------:R-:W-:Y:S02]  /*1110*/  @!P6 IMAD.IADD R153, R153, 0x1, -R0 ;  /* 0x000000019999e824 */ /* 0x000fe400078e0a00 */
[----:B------:R-:W-:Y:S01]  /*1120*/  IMAD.HI.U32 R6, R5, R163, RZ ;  /* 0x000000a305067227 */ /* 0x000fe200078e00ff */
[----:B------:R-:W-:-:S03]  /*1130*/  ISETP.GT.U32.AND P6, PT, R0, R159, PT ;  /* 0x0000009f0000720c */ /* 0x000fc60003fc4070 */
[----:B------:R-:W-:Y:S02]  /*1140*/  IMAD.MOV R6, RZ, RZ, -R6 ;  /* 0x000000ffff067224 */ /* 0x000fe400078e0a06 */
[C---:B------:R-:W-:Y:S02]  /*1150*/  IMAD R161, R0.reuse, R7, R161 ;  /* 0x0000000700a17224 */ /* 0x040fe400078e02a1 */
[C---:B------:R-:W-:Y:S02]  /*1160*/  IMAD R163, R0.reuse, R6, R163 ;  /* 0x0000000600a37224 */ /* 0x040fe400078e02a3 */
[----:B------:R-:W-:Y:S01]  /*1170*/  @!P4 IMAD.MOV R153, RZ, RZ, -R153 ;  /* 0x000000ffff99c224 */ /* 0x000fe200078e0a99 */
[----:B------:R-:W-:Y:S01]  /*1180*/  ISETP.GT.U32.AND P4, PT, R0, R161, PT ;  /* 0x000000a10000720c */ /* 0x000fe20003f84070 */
[----:B------:R-:W-:Y:S01]  /*1190*/  @!P3 IMAD.MOV R21, RZ, RZ, -R21 ;  /* 0x000000ffff15b224 */ /* 0x000fe200078e0a15 */
[----:B------:R-:W-:Y:S01]  /*11a0*/  ISETP.GE.AND P3, PT, R10, RZ, PT ;  /* 0x000000ff0a00720c */ /* 0x000fe20003f66270 */
[----:B------:R-:W-:Y:S01]  /*11b0*/  @!P6 IMAD.IADD R159, R159, 0x1, -R0 ;  /* 0x000000019f9fe824 */ /* 0x000fe200078e0a00 */
[----:B------:R-:W-:Y:S01]  /*11c0*/  ISETP.GT.U32.AND P6, PT, R0, R163, PT ;  /* 0x000000a30000720c */ /* 0x000fe20003fc4070 */
[----:B------:R-:W-:Y:S01]  /*11d0*/  IMAD.HI.U32 R7, R5, R165, RZ ;  /* 0x000000a505077227 */ /* 0x000fe200078e00ff */
[----:B------:R-:W-:-:S03]  /*11e0*/  LOP3.LUT R10, R2, 0x3c, RZ, 0xfc, !PT ;  /* 0x0000003c020a7812 */ /* 0x000fc600078efcff */
[----:B------:R-:W-:Y:S01]  /*11f0*/  IMAD.MOV R7, RZ, RZ, -R7 ;  /* 0x000000ffff077224 */ /* 0x000fe200078e0a07 */
[----:B------:R-:W-:Y:S01]  /*1200*/  IABS R167, R10 ;  /* 0x0000000a00a77213 */ /* 0x000fe20000000000 */
[--C-:B------:R-:W-:Y:S02]  /*1210*/  @!P5 IMAD.IADD R157, R157, 0x1, -R0.reuse ;  /* 0x000000019d9dd824 */ /* 0x100fe400078e0a00 */
[----:B------:R-:W-:Y:S01]  /*1220*/  @!P4 IMAD.IADD R161, R161, 0x1, -R0 ;  /* 0x00000001a1a1c824 */ /* 0x000fe200078e0a00 */
[C---:B------:R-:W-:Y:S01]  /*1230*/  ISETP.GT.U32.AND P4, PT, R0.reuse, R159, PT ;  /* 0x0000009f0000720c */ /* 0x040fe20003f84070 */
[----:B------:R-:W-:Y:S01]  /*1240*/  IMAD.HI.U32 R6, R5, R167, RZ ;  /* 0x000000a705067227 */ /* 0x000fe200078e00ff */
[----:B------:R-:W-:-:S03]  /*1250*/  ISETP.GT.U32.AND P5, PT, R0, R157, PT ;  /* 0x0000009d0000720c */ /* 0x000fc60003fa4070 */
[----:B------:R-:W-:Y:S02]  /*1260*/  @!P6 IMAD.IADD R163, R163, 0x1, -R0 ;  /* 0x00000001a3a3e824 */ /* 0x000fe400078e0a00 */
[----:B------:R-:W-:Y:S01]  /*1270*/  @!P2 IMAD.MOV R23, RZ, RZ, -R23 ;  /* 0x000000ffff17a224 */ /* 0x000fe200078e0a17 */
[C---:B------:R-:W-:Y:S01]  /*1280*/  ISETP.GT.U32.AND P2, PT, R0.reuse, R155, PT ;  /* 0x0000009b0000720c */ /* 0x040fe20003f44070 */
[C---:B------:R-:W-:Y:S01]  /*1290*/  IMAD R165, R0.reuse, R7, R165 ;  /* 0x0000000700a57224 */ /* 0x040fe200078e02a5 */
[C---:B------:R-:W-:Y:S01]  /*12a0*/  ISETP.GT.U32.AND P6, PT, R0.reuse, R163, PT ;  /* 0x000000a30000720c */ /* 0x040fe20003fc4070 */
[----:B------:R-:W-:Y:S02]  /*12b0*/  IMAD.MOV R6, RZ, RZ, -R6 ;  /* 0x000000ffff067224 */ /* 0x000fe400078e0a06 */
[----:B------:R-:W-:Y:S01]  /*12c0*/  @!P4 IMAD.IADD R159, R159, 0x1, -R0 ;  /* 0x000000019f9fc824 */ /* 0x000fe200078e0a00 */
[C---:B------:R-:W-:Y:S01]  /*12d0*/  ISETP.GT.U32.AND P4, PT, R0.reuse, R165, PT ;  /* 0x000000a50000720c */ /* 0x040fe20003f84070 */
[----:B------:R-:W-:-:S02]  /*12e0*/  IMAD R167, R0, R6, R167 ;  /* 0x0000000600a77224 */ /* 0x000fc400078e02a7 */
[--C-:B------:R-:W-:Y:S01]  /*12f0*/  @!P5 IMAD.IADD R157, R157, 0x1, -R0.reuse ;  /* 0x000000019d9dd824 */ /* 0x100fe200078e0a00 */
[----:B------:R-:W-:Y:S01]  /*1300*/  ISETP.GE.AND P5, PT, R14, RZ, PT ;  /* 0x000000ff0e00720c */ /* 0x000fe20003fa6270 */
[----:B------:R-:W-:Y:S01]  /*1310*/  @!P1 IMAD.MOV R53, RZ, RZ, -R53 ;  /* 0x000000ffff359224 */ /* 0x000fe200078e0a35 */
[----:B------:R-:W-:Y:S01]  /*1320*/  LOP3.LUT R14, R2, 0x44, RZ, 0xfc, !PT ;  /* 0x00000044020e7812 */ /* 0x000fe200078efcff */
[--C-:B------:R-:W-:Y:S01]  /*1330*/  @!P2 IMAD.IADD R155, R155, 0x1, -R0.reuse ;  /* 0x000000019b9ba824 */ /* 0x100fe200078e0a00 */
[----:B------:R-:W-:Y:S01]  /*1340*/  ISETP.GE.AND P2, PT, R12, RZ, PT ;  /* 0x000000ff0c00720c */ /* 0x000fe20003f46270 */
[--C-:B------:R-:W-:Y:S01]  /*1350*/  @!P6 IMAD.IADD R163, R163, 0x1, -R0.reuse ;  /* 0x00000001a3a3e824 */ /* 0x100fe200078e0a00 */
[----:B------:R-:W-:Y:S01]  /*1360*/  ISETP.GT.U32.AND P6, PT, R0, R167, PT ;  /* 0x000000a70000720c */ /* 0x000fe20003fc4070 */
[----:B------:R-:W-:Y:S01]  /*1370*/  @!P0 IMAD.MOV R155, RZ, RZ, -R155 ;  /* 0x000000ffff9b8224 */ /* 0x000fe200078e0a9b */
[----:B------:R-:W-:Y:S01]  /*1380*/  LOP3.LUT R12, R2, 0x40, RZ, 0xfc, !PT ;  /* 0x00000040020c7812 */ /* 0x000fe200078efcff */
[----:B------:R-:W-:Y:S01]  /*1390*/  @!P4 IMAD.IADD R165, R165, 0x1, -R0 ;  /* 0x00000001a5a5c824 */ /* 0x000fe200078e0a00 */
[----:B------:R-:W-:Y:S01]  /*13a0*/  ISETP.GE.AND P1, PT, R8, RZ, PT ;  /* 0x000000ff0800720c */ /* 0x000fe20003f26270 */
[----:B------:R-:W-:Y:S01]  /*13b0*/  IMAD.HI.U32 R8, R5, R173, RZ ;  /* 0x000000ad05087227 */ /* 0x000fe200078e00ff */
[----:B------:R-:W-:-:S02]  /*13c0*/  IABS R169, R12 ;  /* 0x0000000c00a97213 */ /* 0x000fc40000000000 */
[----:B------:R-:W-:Y:S01]  /*13d0*/  ISETP.GT.U32.AND P0, PT, R0, R161, PT ;  /* 0x000000a10000720c */ /* 0x000fe20003f04070 */
[----:B------:R-:W-:Y:S01]  /*13e0*/  IMAD.MOV R8, RZ, RZ, -R8 ;  /* 0x000000ffff087224 */ /* 0x000fe200078e0a08 */
[----:B------:R-:W-:Y:S01]  /*13f0*/  IABS R171, R14 ;  /* 0x0000000e00ab7213 */ /* 0x000fe20000000000 */
[----:B------:R-:W-:Y:S01]  /*1400*/  IMAD.HI.U32 R6, R5, R169, RZ ;  /* 0x000000a905067227 */ /* 0x000fe200078e00ff */
[----:B------:R-:W-:Y:S02]  /*1410*/  ISETP.GE.AND P4, PT, R10, RZ, PT ;  /* 0x000000ff0a00720c */ /* 0x000fe40003f86270 */
[----:B------:R-:W-:Y:S01]  /*1420*/  LOP3.LUT R10, R2, 0x4c, RZ, 0xfc, !PT ;  /* 0x0000004c020a7812 */ /* 0x000fe200078efcff */
[----:B------:R-:W-:Y:S01]  /*1430*/  @!P6 IMAD.IADD R167, R167, 0x1, -R0 ;  /* 0x00000001a7a7e824 */ /* 0x000fe200078e0a00 */
[----:B------:R-:W-:Y:S01]  /*1440*/  ISETP.GT.U32.AND P6, PT, R0, R165, PT ;  /* 0x000000a50000720c */ /* 0x000fe20003fc4070 */
[----:B------:R-:W-:Y:S01]  /*1450*/  IMAD.HI.U32 R7, R5, R171, RZ ;  /* 0x000000ab05077227 */ /* 0x000fe200078e00ff */
[----:B------:R-:W-:-:S03]  /*1460*/  IABS R175, R10 ;  /* 0x0000000a00af7213 */ /* 0x000fc60000000000 */
[----:B------:R-:W-:Y:S02]  /*1470*/  IMAD.MOV R6, RZ, RZ, -R6 ;  /* 0x000000ffff067224 */ /* 0x000fe400078e0a06 */
[----:B------:R-:W-:Y:S01]  /*1480*/  IMAD R173, R0, R8, R173 ;  /* 0x0000000800ad7224 */ /* 0x000fe200078e02ad */
[----:B------:R-:W-:Y:S01]  /*1490*/  LOP3.LUT R8, R2, 0x50, RZ, 0xfc, !PT ;  /* 0x0000005002087812 */ /* 0x000fe200078efcff */
[----:B------:R-:W-:Y:S02]  /*14a0*/  IMAD.MOV R7, RZ, RZ, -R7 ;  /* 0x000000ffff077224 */ /* 0x000fe400078e0a07 */
[C---:B------:R-:W-:Y:S01]  /*14b0*/  IMAD R169, R0.reuse, R6, R169 ;  /* 0x0000000600a97224 */ /* 0x040fe200078e02a9 */
[----:B------:R-:W-:Y:S01]  /*14c0*/  IABS R177, R8 ;  /* 0x0000000800b17213 */ /* 0x000fe20000000000 */
[--C-:B------:R-:W-:Y:S01]  /*14d0*/  @!P6 IMAD.IADD R165, R165, 0x1, -R0.reuse ;  /* 0x00000001a5a5e824 */ /* 0x100fe200078e0a00 */
[----:B------:R-:W-:Y:S01]  /*14e0*/  ISETP.GT.U32.AND P6, PT, R0, R173, PT ;  /* 0x000000ad0000720c */ /* 0x000fe20003fc4070 */
[----:B------:R-:W-:Y:S01]  /*14f0*/  @!P0 IMAD.IADD R161, R161, 0x1, -R0 ;  /* 0x00000001a1a18824 */ /* 0x000fe200078e0a00 */
[----:B------:R-:W-:Y:S01]  /*1500*/  ISETP.GE.AND P0, PT, R16, RZ, PT ;  /* 0x000000ff1000720c */ /* 0x000fe20003f06270 */
[----:B------:R-:W-:Y:S01]  /*1510*/  IMAD R171, R0, R7, R171 ;  /* 0x0000000700ab7224 */ /* 0x000fe200078e02ab */
[----:B------:R-:W-:Y:S01]  /*1520*/  LOP3.LUT R16, R2, 0x78, RZ, 0xfc, !PT ;  /* 0x0000007802107812 */ /* 0x000fe200078efcff */
[----:B------:R-:W-:Y:S01]  /*1530*/  @!P3 IMAD.MOV R157, RZ, RZ, -R157 ;  /* 0x000000ffff9db224 */ /* 0x000fe200078e0a9d */
[C---:B------:R-:W-:Y:S01]  /*1540*/  ISETP.GT.U32.AND P3, PT, R0.reuse, R169, PT ;  /* 0x000000a90000720c */ /* 0x040fe20003f64070 */
[----:B------:R-:W-:Y:S01]  /*1550*/  @!P1 IMAD.MOV R159, RZ, RZ, -R159 ;  /* 0x000000ffff9f9224 */ /* 0x000fe200078e0a9f */
[C---:B------:R-:W-:Y:S01]  /*1560*/  ISETP.GT.U32.AND P1, PT, R0.reuse, R167, PT ;  /* 0x000000a70000720c */ /* 0x040fe20003f24070 */
[----:B------:R-:W-:Y:S01]  /*1570*/  @!P2 IMAD.MOV R161, RZ, RZ, -R161 ;  /* 0x000000ffffa1a224 */ /* 0x000fe200078e0aa1 */
[----:B------:R-:W-:Y:S01]  /*1580*/  ISETP.GT.U32.AND P2, PT, R0, R171, PT ;  /* 0x000000ab0000720c */ /* 0x000fe20003f44070 */
[----:B------:R-:W-:Y:S01]  /*1590*/  IMAD.HI.U32 R6, R5, R175, RZ ;  /* 0x000000af05067227 */ /* 0x000fe200078e00ff */
[----:B------:R-:W-:-:S03]  /*15a0*/  IABS R197, R16 ;  /* 0x0000001000c57213 */ /* 0x000fc60000000000 */
[----:B------:R-:W-:Y:S02]  /*15b0*/  IMAD.MOV R7, RZ, RZ, -R6 ;  /* 0x000000ffff077224 */ /* 0x000fe400078e0a06 */
[--C-:B------:R-:W-:Y:S02]  /*15c0*/  @!P6 IMAD.IADD R173, R173, 0x1, -R0.reuse ;  /* 0x00000001adade824 */ /* 0x100fe400078e0a00 */
[--C-:B------:R-:W-:Y:S01]  /*15d0*/  @!P3 IMAD.IADD R169, R169, 0x1, -R0.reuse ;  /* 0x00000001a9a9b824 */ /* 0x100fe200078e0a00 */
[----:B------:R-:W-:Y:S01]  /*15e0*/  ISETP.GE.AND P3, PT, R18, RZ, PT ;  /* 0x000000ff1200720c */ /* 0x000fe20003f66270 */
[--C-:B------:R-:W-:Y:S01]  /*15f0*/  @!P1 IMAD.IADD R167, R167, 0x1, -R0.reuse ;  /* 0x00000001a7a79824 */ /* 0x100fe200078e0a00 */
[----:B------:R-:W-:Y:S01]  /*1600*/  ISETP.GE.AND P1, PT, R14, RZ, PT ;  /* 0x000000ff0e00720c */ /* 0x000fe20003f26270 */
[----:B------:R-:W-:Y:S01]  /*1610*/  IMAD R175, R0, R7, R175 ;  /* 0x0000000700af7224 */ /* 0x000fe200078e02af */
[----:B------:R-:W-:Y:S01]  /*1620*/  LOP3.LUT R14, R2, 0x58, RZ, 0xfc, !PT ;  /* 0x00000058020e7812 */ /* 0x000fe200078efcff */
[----:B------:R-:W-:Y:S01]  /*1630*/  @!P0 IMAD.MOV R165, RZ, RZ, -R165 ;  /* 0x000000ffffa58224 */ /* 0x000fe200078e0aa5 */
[C---:B------:R-:W-:Y:S01]  /*1640*/  ISETP.GT.U32.AND P0, PT, R0.reuse, R173, PT ;  /* 0x000000ad0000720c */ /* 0x040fe20003f04070 */
[----:B------:R-:W-:Y:S01]  /*1650*/  @!P2 IMAD.IADD R171, R171, 0x1, -R0 ;  /* 0x00000001ababa824 */ /* 0x000fe200078e0a00 */
[C---:B------:R-:W-:Y:S01]  /*1660*/  ISETP.GT.U32.AND P2, PT, R0.reuse, R169, PT ;  /* 0x000000a90000720c */ /* 0x040fe20003f44070 */
[----:B------:R-:W-:Y:S01]  /*1670*/  @!P4 IMAD.MOV R167, RZ, RZ, -R167 ;  /* 0x000000ffffa7c224 */ /* 0x000fe200078e0aa7 */
[----:B------:R-:W-:Y:S01]  /*1680*/  ISETP.GT.U32.AND P4, PT, R0, R175, PT ;  /* 0x000000af0000720c */ /* 0x000fe20003f84070 */
[----:B------:R-:W-:Y:S01]  /*1690*/  @!P5 IMAD.MOV R163, RZ, RZ, -R163 ;  /* 0x000000ffffa3d224 */ /* 0x000fe200078e0aa3 */
[----:B------:R-:W-:Y:S01]  /*16a0*/  ISETP.GE.AND P5, PT, R12, RZ, PT ;  /* 0x000000ff0c00720c */ /* 0x000fe20003fa6270 */
[----:B------:R-:W-:Y:S01]  /*16b0*/  IMAD.HI.U32 R6, R5, R177, RZ ;  /* 0x000000b105067227 */ /* 0x000fe200078e00ff */
[----:B------:R-:W-:-:S02]  /*16c0*/  ISETP.GT.U32.AND P6, PT, R0, R171, PT ;  /* 0x000000ab0000720c */ /* 0x000fc40003fc4070 */
[----:B------:R-:W-:Y:S01]  /*16d0*/  LOP3.LUT R12, R2, 0x54, RZ, 0xfc, !PT ;  /* 0x00000054020c7812 */ /* 0x000fe200078efcff */
[----:B------:R-:W-:Y:S01]  /*16e0*/  IMAD.MOV R6, RZ, RZ, -R6 ;  /* 0x000000ffff067224 */ /* 0x000fe200078e0a06 */
[----:B------:R-:W-:Y:S01]  /*16f0*/  IABS R181, R14 ;  /* 0x0000000e00b57213 */ /* 0x000fe20000000000 */
[--C-:B------:R-:W-:Y:S01]  /*1700*/  @!P0 IMAD.IADD R173, R173, 0x1, -R0.reuse ;  /* 0x00000001adad8824 */ /* 0x100fe200078e0a00 */
[----:B------:R-:W-:Y:S01]  /*1710*/  IABS R179, R12 ;  /* 0x0000000c00b37213 */ /* 0x000fe20000000000 */
[----:B------:R-:W-:Y:S01]  /*1720*/  IMAD R177, R0, R6, R177 ;  /* 0x0000000600b17224 */ /* 0x000fe200078e02b1 */
[----:B------:R-:W-:Y:S01]  /*1730*/  ISETP.GE.AND P0, PT, R8, RZ, PT ;  /* 0x000000ff0800720c */ /* 0x000fe20003f06270 */
[--C-:B------:R-:W-:Y:S01]  /*1740*/  @!P2 IMAD.IADD R169, R169, 0x1, -R0.reuse ;  /* 0x00000001a9a9a824 */ /* 0x100fe200078e0a00 */
[----:B------:R-:W-:Y:S01]  /*1750*/  LOP3.LUT R8, R2, 0x5c, RZ, 0xfc, !PT ;  /* 0x0000005c02087812 */ /* 0x000fe200078efcff */
[----:B------:R-:W-:Y:S01]  /*1760*/  @!P4 IMAD.IADD R175, R175, 0x1, -R0 ;  /* 0x00000001afafc824 */ /* 0x000fe200078e0a00 */
[----:B------:R-:W-:Y:S01]  /*1770*/  ISETP.GE.AND P2, PT, R10, RZ, PT ;  /* 0x000000ff0a00720c */ /* 0x000fe20003f46270 */
[----:B------:R-:W-:Y:S01]  /*1780*/  IMAD.HI.U32 R6, R5, R179, RZ ;  /* 0x000000b305067227 */ /* 0x000fe200078e00ff */
[----:B------:R-:W-:-:S02]  /*1790*/  IABS R183, R8 ;  /* 0x0000000800b77213 */ /* 0x000fc40000000000 */
[----:B------:R-:W-:Y:S01]  /*17a0*/  LOP3.LUT R10, R2, 0x64, RZ, 0xfc, !PT ;  /* 0x00000064020a7812 */ /* 0x000fe200078efcff */
[----:B------:R-:W-:Y:S01]  /*17b0*/  @!P6 IMAD.IADD R171, R171, 0x1, -R0 ;  /* 0x00000001ababe824 */ /* 0x000fe200078e0a00 */
[C---:B------:R-:W-:Y:S01]  /*17c0*/  ISETP.GT.U32.AND P6, PT, R0.reuse, R177, PT ;  /* 0x000000b10000720c */ /* 0x040fe20003fc4070 */
[----:B------:R-:W-:Y:S01]  /*17d0*/  @!P5 IMAD.MOV R169, RZ, RZ, -R169 ;  /* 0x000000ffffa9d224 */ /* 0x000fe200078e0aa9 */
[----:B------:R-:W-:Y:S01]  /*17e0*/  ISETP.GT.U32.AND P5, PT, R0, R175, PT ;  /* 0x000000af0000720c */ /* 0x000fe20003fa4070 */
[----:B------:R-:W-:Y:S01]  /*17f0*/  IMAD.MOV R6, RZ, RZ, -R6 ;  /* 0x000000ffff067224 */ /* 0x000fe200078e0a06 */
[----:B------:R-:W-:Y:S01]  /*1800*/  IABS R187, R10 ;  /* 0x0000000a00bb7213 */ /* 0x000fe20000000000 */
[C---:B------:R-:W-:Y:S01]  /*1810*/  IMAD.HI.U32 R7, R5.reuse, R181, RZ ;  /* 0x000000b505077227 */ /* 0x040fe200078e00ff */
[----:B------:R-:W-:Y:S02]  /*1820*/  ISETP.GE.AND P4, PT, R12, RZ, PT ;  /* 0x000000ff0c00720c */ /* 0x000fe40003f86270 */
[----:B------:R-:W-:Y:S01]  /*1830*/  LOP3.LUT R12, R2, 0x68, RZ, 0xfc, !PT ;  /* 0x00000068020c7812 */ /* 0x000fe200078efcff */
[----:B------:R-:W-:Y:S01]  /*1840*/  IMAD R179, R0, R6, R179 ;  /* 0x0000000600b37224 */ /* 0x000fe200078e02b3 */
[----:B------:R-:W-:Y:S01]  /*1850*/  LOP3.LUT R18, R2, 0x84, RZ, 0xfc, !PT ;  /* 0x0000008402127812 */ /* 0x000fe200078efcff */
[----:B------:R-:W-:Y:S01]  /*1860*/  IMAD.HI.U32 R6, R5, R183, RZ ;  /* 0x000000b705067227 */ /* 0x000fe200078e00ff */
[----:B------:R-:W-:-:S02]  /*1870*/  IABS R189, R12 ;  /* 0x0000000c00bd7213 */ /* 0x000fc40000000000 */
[----:B------:R-:W-:Y:S01]  /*1880*/  IABS R203, R18 ;  /* 0x0000001200cb7213 */ /* 0x000fe20000000000 */
[----:B------:R-:W-:Y:S02]  /*1890*/  IMAD.MOV R6, RZ, RZ, -R6 ;  /* 0x000000ffff067224 */ /* 0x000fe400078e0a06 */
[--C-:B------:R-:W-:Y:S02]  /*18a0*/  @!P6 IMAD.IADD R177, R177, 0x1, -R0.reuse ;  /* 0x00000001b1b1e824 */ /* 0x100fe400078e0a00 */
[----:B------:R-:W-:Y:S02]  /*18b0*/  @!P5 IMAD.IADD R175, R175, 0x1, -R0 ;  /* 0x00000001afafd824 */ /* 0x000fe400078e0a00 */
[C---:B------:R-:W-:Y:S01]  /*18c0*/  IMAD R183, R0.reuse, R6, R183 ;  /* 0x0000000600b77224 */ /* 0x040fe200078e02b7 */
[C---:B------:R-:W-:Y:S01]  /*18d0*/  ISETP.GT.U32.AND P6, PT, R0.reuse, R177, PT ;  /* 0x000000b10000720c */ /* 0x040fe20003fc4070 */
[----:B------:R-:W-:Y:S02]  /*18e0*/  @!P2 IMAD.MOV R175, RZ, RZ, -R175 ;  /* 0x000000ffffafa224 */ /* 0x000fe400078e0aaf */
[----:B------:R-:W-:Y:S01]  /*18f0*/  IMAD.MOV R7, RZ, RZ, -R7 ;  /* 0x000000ffff077224 */ /* 0x000fe200078e0a07 */
[C---:B------:R-:W-:Y:S01]  /*1900*/  ISETP.GT.U32.AND P2, PT, R0.reuse, R183, PT ;  /* 0x000000b70000720c */ /* 0x040fe20003f44070 */
[----:B------:R-:W-:Y:S01]  /*1910*/  @!P1 IMAD.MOV R171, RZ, RZ, -R171 ;  /* 0x000000ffffab9224 */ /* 0x000fe200078e0aab */
[C---:B------:R-:W-:Y:S01]  /*1920*/  ISETP.GT.U32.AND P1, PT, R0.reuse, R179, PT ;  /* 0x000000b30000720c */ /* 0x040fe20003f24070 */
[----:B------:R-:W-:Y:S01]  /*1930*/  IMAD R181, R0, R7, R181 ;  /* 0x0000000700b57224 */ /* 0x000fe200078e02b5 */
[----:B------:R-:W-:Y:S01]  /*1940*/  LOP3.LUT R7, R2, 0x60, RZ, 0xfc, !PT ;  /* 0x0000006002077812 */ /* 0x000fe200078efcff */
[----:B------:R-:W-:Y:S01]  /*1950*/  @!P3 IMAD.MOV R173, RZ, RZ, -R173 ;  /* 0x000000ffffadb224 */ /* 0x000fe200078e0aad */
[----:B------:R-:W-:-:S02]  /*1960*/  ISETP.GE.AND P3, PT, R14, RZ, PT ;  /* 0x000000ff0e00720c */ /* 0x000fc40003f66270 */
[----:B------:R-:W-:Y:S01]  /*1970*/  ISETP.GT.U32.AND P5, PT, R0, R181, PT ;  /* 0x000000b50000720c */ /* 0x000fe20003fa4070 */
[--C-:B------:R-:W-:Y:S01]  /*1980*/  @!P6 IMAD.IADD R177, R177, 0x1, -R0.reuse ;  /* 0x00000001b1b1e824 */ /* 0x100fe200078e0a00 */
[----:B------:R-:W-:Y:S02]  /*1990*/  IABS R185, R7 ;  /* 0x0000000700b97213 */ /* 0x000fe40000000000 */
[----:B------:R-:W-:Y:S01]  /*19a0*/  ISETP.GE.AND P6, PT, R8, RZ, PT ;  /* 0x000000ff0800720c */ /* 0x000fe20003fc6270 */
[--C-:B------:R-:W-:Y:S01]  /*19b0*/  @!P2 IMAD.IADD R183, R183, 0x1, -R0.reuse ;  /* 0x00000001b7b7a824 */ /* 0x100fe200078e0a00 */
[----:B------:R-:W-:Y:S01]  /*19c0*/  LOP3.LUT R14, R2, 0x74, RZ, 0xfc, !PT ;  /* 0x00000074020e7812 */ /* 0x000fe200078efcff */
[----:B------:R-:W-:Y:S01]  /*19d0*/  @!P0 IMAD.MOV R177, RZ, RZ, -R177 ;  /* 0x000000ffffb18224 */ /* 0x000fe200078e0ab1 */
[----:B------:R-:W-:Y:S01]  /*19e0*/  ISETP.GE.AND P0, PT, R7, RZ, PT ;  /* 0x000000ff0700720c */ /* 0x000fe20003f06270 */
[----:B------:R-:W-:Y:S01]  /*19f0*/  @!P1 IMAD.IADD R179, R179, 0x1, -R0 ;  /* 0x00000001b3b39824 */ /* 0x000fe200078e0a00 */
[----:B------:R-:W-:Y:S01]  /*1a00*/  ISETP.GT.U32.AND P2, PT, R0, R183, PT ;  /* 0x000000b70000720c */ /* 0x000fe20003f44070 */
[----:B------:R-:W-:Y:S01]  /*1a10*/  IMAD.HI.U32 R7, R5, R187, RZ ;  /* 0x000000bb05077227 */ /* 0x000fe200078e00ff */
[----:B------:R-:W-:-:S02]  /*1a20*/  IABS R195, R14 ;  /* 0x0000000e00c37213 */ /* 0x000fc40000000000 */
[C---:B------:R-:W-:Y:S01]  /*1a30*/  ISETP.GT.U32.AND P1, PT, R0.reuse, R179, PT ;  /* 0x000000b30000720c */ /* 0x040fe20003f24070 */
[----:B------:R-:W-:Y:S02]  /*1a40*/  @!P5 IMAD.IADD R181, R181, 0x1, -R0 ;  /* 0x00000001b5b5d824 */ /* 0x000fe400078e0a00 */
[----:B------:R-:W-:Y:S02]  /*1a50*/  IMAD.MOV R7, RZ, RZ, -R7 ;  /* 0x000000ffff077224 */ /* 0x000fe400078e0a07 */
[----:B------:R-:W-:Y:S01]  /*1a60*/  IMAD.HI.U32 R6, R5, R185, RZ ;  /* 0x000000b905067227 */ /* 0x000fe200078e00ff */
[----:B------:R-:W-:-:S03]  /*1a70*/  ISETP.GT.U32.AND P5, PT, R0, R181, PT ;  /* 0x000000b50000720c */ /* 0x000fc60003fa4070 */
[C---:B------:R-:W-:Y:S02]  /*1a80*/  IMAD R187, R0.reuse, R7, R187 ;  /* 0x0000000700bb7224 */ /* 0x040fe400078e02bb */
[----:B------:R-:W-:Y:S02]  /*1a90*/  @!P2 IMAD.IADD R183, R183, 0x1, -R0 ;  /* 0x00000001b7b7a824 */ /* 0x000fe400078e0a00 */
[----:B------:R-:W-:Y:S01]  /*1aa0*/  IMAD.MOV R6, RZ, RZ, -R6 ;  /* 0x000000ffff067224 */ /* 0x000fe200078e0a06 */
[----:B------:R-:W-:Y:S01]  /*1ab0*/  ISETP.GT.U32.AND P2, PT, R0, R187, PT ;  /* 0x000000bb0000720c */ /* 0x000fe20003f44070 */
[----:B------:R-:W-:Y:S01]  /*1ac0*/  @!P1 IMAD.IADD R179, R179, 0x1, -R0 ;  /* 0x00000001b3b39824 */ /* 0x000fe200078e0a00 */
[----:B------:R-:W-:Y:S01]  /*1ad0*/  ISETP.GE.AND P1, PT, R10, RZ, PT ;  /* 0x000000ff0a00720c */ /* 0x000fe20003f26270 */
[----:B------:R-:W-:Y:S01]  /*1ae0*/  IMAD R185, R0, R6, R185 ;  /* 0x0000000600b97224 */ /* 0x000fe200078e02b9 */
[----:B------:R-:W-:Y:S01]  /*1af0*/  LOP3.LUT R6, R2, 0x6c, RZ, 0xfc, !PT ;  /* 0x0000006c02067812 */ /* 0x000fe200078efcff */
[----:B------:R-:W-:-:S03]  /*1b00*/  IMAD.HI.U32 R8, R5, R189, RZ ;  /* 0x000000bd05087227 */ /* 0x000fc600078e00ff */
[----:B------:R-:W-:Y:S01]  /*1b10*/  IABS R191, R6 ;  /* 0x0000000600bf7213 */ /* 0x000fe20000000000 */
[----:B------:R-:W-:Y:S01]  /*1b20*/  @!P5 IMAD.IADD R181, R181, 0x1, -R0 ;  /* 0x00000001b5b5d824 */ /* 0x000fe200078e0a00 */
[----:B------:R-:W-:Y:S01]  /*1b30*/  ISETP.GE.AND P5, PT, R12, RZ, PT ;  /* 0x000000ff0c00720c */ /* 0x000fe20003fa6270 */
[----:B------:R-:W-:Y:S01]  /*1b40*/  @!P4 IMAD.MOV R179, RZ, RZ, -R179 ;  /* 0x000000ffffb3c224 */ /* 0x000fe200078e0ab3 */
[----:B------:R-:W-:Y:S01]  /*1b50*/  ISETP.GT.U32.AND P4, PT, R0, R185, PT ;  /* 0x000000b90000720c */ /* 0x000fe20003f84070 */
[----:B------:R-:W-:Y:S01]  /*1b60*/  IMAD.MOV R8, RZ, RZ, -R8 ;  /* 0x000000ffff087224 */ /* 0x000fe200078e0a08 */
[----:B------:R-:W-:Y:S01]  /*1b70*/  LOP3.LUT R12, R2, 0x70, RZ, 0xfc, !PT ;  /* 0x00000070020c7812 */ /* 0x000fe200078efcff */
[----:B------:R-:W-:Y:S02]  /*1b80*/  @!P2 IMAD.IADD R187, R187, 0x1, -R0 ;  /* 0x00000001bbbba824 */ /* 0x000fe400078e0a00 */
[----:B------:R-:W-:Y:S01]  /*1b90*/  IMAD R189, R0, R8, R189 ;  /* 0x0000000800bd7224 */ /* 0x000fe200078e02bd */
[----:B------:R-:W-:Y:S01]  /*1ba0*/  IABS R193, R12 ;  /* 0x0000000c00c17213 */ /* 0x000fe20000000000 */
[----:B------:R-:W-:Y:S01]  /*1bb0*/  @!P3 IMAD.MOV R181, RZ, RZ, -R181 ;  /* 0x000000ffffb5b224 */ /* 0x000fe200078e0ab5 */
[----:B------:R-:W-:Y:S01]  /*1bc0*/  ISETP.GE.AND P3, PT, R6, RZ, PT ;  /* 0x000000ff0600720c */ /* 0x000fe20003f66270 */
[----:B------:R-:W-:Y:S01]  /*1bd0*/  @!P6 IMAD.MOV R183, RZ, RZ, -R183 ;  /* 0x000000ffffb7e224 */ /* 0x000fe200078e0ab7 */
[C---:B------:R-:W-:Y:S01]  /*1be0*/  ISETP.GT.U32.AND P2, PT, R0.reuse, R187, PT ;  /* 0x000000bb0000720c */ /* 0x040fe20003f44070 */
[----:B------:R-:W-:Y:S01]  /*1bf0*/  IMAD.HI.U32 R6, R5, R191, RZ ;  /* 0x000000bf05067227 */ /* 0x000fe200078e00ff */
[----:B------:R-:W-:-:S03]  /*1c00*/  ISETP.GT.U32.AND P6, PT, R0, R189, PT ;  /* 0x000000bd0000720c */ /* 0x000fc60003fc4070 */
[----:B------:R-:W-:-:S04]  /*1c10*/  IMAD.HI.U32 R7, R5, R193, RZ ;  /* 0x000000c105077227 */ /* 0x000fc800078e00ff */
[----:B------:R-:W-:Y:S02]  /*1c20*/  @!P4 IMAD.IADD R185, R185, 0x1, -R0 ;  /* 0x00000001b9b9c824 */ /* 0x000fe400078e0a00 */
[----:B------:R-:W-:Y:S02]  /*1c30*/  IMAD.MOV R6, RZ, RZ, -R6 ;  /* 0x000000ffff067224 */ /* 0x000fe400078e0a06 */
[----:B------:R-:W-:Y:S01]  /*1c40*/  IMAD.MOV R7, RZ, RZ, -R7 ;  /* 0x000000ffff077224 */ /* 0x000fe200078e0a07 */
[C---:B------:R-:W-:Y:S01]  /*1c50*/  ISETP.GT.U32.AND P4, PT, R0.reuse, R185, PT ;  /* 0x000000b90000720c */ /* 0x040fe20003f84070 */
[C---:B------:R-:W-:Y:S02]  /*1c60*/  IMAD R191, R0.reuse, R6, R191 ;  /* 0x0000000600bf7224 */ /* 0x040fe400078e02bf */
[C---:B------:R-:W-:Y:S02]  /*1c70*/  IMAD R193, R0.reuse, R7, R193 ;  /* 0x0000000700c17224 */ /* 0x040fe400078e02c1 */
[--C-:B------:R-:W-:Y:S01]  /*1c80*/  @!P2 IMAD.IADD R187, R187, 0x1, -R0.reuse ;  /* 0x00000001bbbba824 */ /* 0x100fe200078e0a00 */
[C---:B------:R-:W-:Y:S01]  /*1c90*/  ISETP.GT.U32.AND P2, PT, R0.reuse, R191, PT ;  /* 0x000000bf0000720c */ /* 0x040fe20003f44070 */
[----:B------:R-:W-:Y:S01]  /*1ca0*/  @!P6 IMAD.IADD R189, R189, 0x1, -R0 ;  /* 0x00000001bdbde824 */ /* 0x000fe200078e0a00 */
[----:B------:R-:W-:Y:S01]  /*1cb0*/  ISETP.GT.U32.AND P6, PT, R0, R193, PT ;  /* 0x000000c10000720c */ /* 0x000fe20003fc4070 */
[----:B------:R-:W-:-:S04]  /*1cc0*/  IMAD.HI.U32 R10, R5, R197, RZ ;  /* 0x000000c5050a7227 */ /* 0x000fc800078e00ff */
[----:B------:R-:W-:Y:S02]  /*1cd0*/  IMAD.MOV R10, RZ, RZ, -R10 ;  /* 0x000000ffff0a7224 */ /* 0x000fe400078e0a0a */
[--C-:B------:R-:W-:Y:S01]  /*1ce0*/  @!P4 IMAD.IADD R185, R185, 0x1, -R0.reuse ;  /* 0x00000001b9b9c824 */ /* 0x100fe200078e0a00 */
[----:B------:R-:W-:Y:S01]  /*1cf0*/  ISETP.GE.AND P4, PT, R12, RZ, PT ;  /* 0x000000ff0c00720c */ /* 0x000fe20003f86270 */
[----:B------:R-:W-:Y:S01]  /*1d00*/  IMAD R197, R0, R10, R197 ;  /* 0x0000000a00c57224 */ /* 0x000fe200078e02c5 */
[C---:B------:R-:W-:Y:S01]  /*1d10*/  LOP3.LUT R10, R2.reuse, 0x7c, RZ, 0xfc, !PT ;  /* 0x0000007c020a7812 */ /* 0x040fe200078efcff */
[--C-:B------:R-:W-:Y:S01]  /*1d20*/  @!P2 IMAD.IADD R191, R191, 0x1, -R0.reuse ;  /* 0x00000001bfbfa824 */ /* 0x100fe200078e0a00 */
[----:B------:R-:W-:Y:S01]  /*1d30*/  LOP3.LUT R12, R2, 0x80, RZ, 0xfc, !PT ;  /* 0x00000080020c7812 */ /* 0x000fe200078efcff */
[----:B------:R-:W-:Y:S01]  /*1d40*/  @!P6 IMAD.IADD R193, R193, 0x1, -R0 ;  /* 0x00000001c1c1e824 */ /* 0x000fe200078e0a00 */
[----:B------:R-:W-:Y:S01]  /*1d50*/  IABS R199, R10 ;  /* 0x0000000a00c77213 */ /* 0x000fe20000000000 */
[----:B------:R-:W-:Y:S01]  /*1d60*/  IMAD.HI.U32 R8, R5, R195, RZ ;  /* 0x000000c305087227 */ /* 0x000fe200078e00ff */
[----:B------:R-:W-:-:S02]  /*1d70*/  IABS R201, R12 ;  /* 0x0000000c00c97213 */ /* 0x000fc40000000000 */
[C---:B------:R-:W-:Y:S01]  /*1d80*/  ISETP.GT.U32.AND P2, PT, R0.reuse, R189, PT ;  /* 0x000000bd0000720c */ /* 0x040fe20003f44070 */
[----:B------:R-:W-:Y:S01]  /*1d90*/  @!P0 IMAD.MOV R185, RZ, RZ, -R185 ;  /* 0x000000ffffb98224 */ /* 0x000fe200078e0ab9 */
[C---:B------:R-:W-:Y:S01]  /*1da0*/  ISETP.GT.U32.AND P0, PT, R0.reuse, R191, PT ;  /* 0x000000bf0000720c */ /* 0x040fe20003f04070 */
[----:B------:R-:W-:Y:S01]  /*1db0*/  IMAD.MOV R8, RZ, RZ, -R8 ;  /* 0x000000ffff087224 */ /* 0x000fe200078e0a08 */
[----:B------:R-:W-:Y:S01]  /*1dc0*/  ISETP.GT.U32.AND P6, PT, R0, R193, PT ;  /* 0x000000c10000720c */ /* 0x000fe20003fc4070 */
[----:B------:R-:W-:-:S04]  /*1dd0*/  IMAD.HI.U32 R6, R5, R199, RZ ;  /* 0x000000c705067227 */ /* 0x000fc800078e00ff */
[----:B------:R-:W-:-:S04]  /*1de0*/  IMAD.HI.U32 R7, R5, R201, RZ ;  /* 0x000000c905077227 */ /* 0x000fc800078e00ff */
[C---:B------:R-:W-:Y:S02]  /*1df0*/  IMAD R195, R0.reuse, R8, R195 ;  /* 0x0000000800c37224 */ /* 0x040fe400078e02c3 */
[----:B------:R-:W-:Y:S02]  /*1e00*/  IMAD.MOV R6, RZ, RZ, -R6 ;  /* 0x000000ffff067224 */ /* 0x000fe400078e0a06 */
[----:B------:R-:W-:Y:S02]  /*1e10*/  IMAD.MOV R8, RZ, RZ, -R7 ;  /* 0x000000ffff087224 */ /* 0x000fe400078e0a07 */
[----:B------:R-:W-:Y:S01]  /*1e20*/  @!P1 IMAD.MOV R187, RZ, RZ, -R187 ;  /* 0x000000ffffbb9224 */ /* 0x000fe200078e0abb */
[C---:B------:R-:W-:Y:S01]  /*1e30*/  ISETP.GT.U32.AND P1, PT, R0.reuse, R195, PT ;  /* 0x000000c30000720c */ /* 0x040fe20003f24070 */
[----:B------:R-:W-:Y:S01]  /*1e40*/  @!P2 IMAD.IADD R189, R189, 0x1, -R0 ;  /* 0x00000001bdbda824 */ /* 0x000fe200078e0a00 */
[C---:B------:R-:W-:Y:S01]  /*1e50*/  ISETP.GT.U32.AND P2, PT, R0.reuse, R197, PT ;  /* 0x000000c50000720c */ /* 0x040fe20003f44070 */
[----:B------:R-:W-:-:S02]  /*1e60*/  IMAD R199, R0, R6, R199 ;  /* 0x0000000600c77224 */ /* 0x000fc400078e02c7 */
[----:B------:R-:W-:Y:S01]  /*1e70*/  IMAD R201, R0, R8, R201 ;  /* 0x0000000800c97224 */ /* 0x000fe200078e02c9 */
[----:B------:R-:W-:Y:S01]  /*1e80*/  LOP3.LUT R8, R2, 0x8c, RZ, 0xfc, !PT ;  /* 0x0000008c02087812 */ /* 0x000fe200078efcff */
[--C-:B------:R-:W-:Y:S01]  /*1e90*/  @!P0 IMAD.IADD R191, R191, 0x1, -R0.reuse ;  /* 0x00000001bfbf8824 */ /* 0x100fe200078e0a00 */
[C---:B------:R-:W-:Y:S01]  /*1ea0*/  ISETP.GT.U32.AND P0, PT, R0.reuse, R199, PT ;  /* 0x000000c70000720c */ /* 0x040fe20003f04070 */
[----:B------:R-:W-:Y:S01]  /*1eb0*/  @!P6 IMAD.IADD R193, R193, 0x1, -R0 ;  /* 0x00000001c1c1e824 */ /* 0x000fe200078e0a00 */
[----:B------:R-:W-:Y:S01]  /*1ec0*/  ISETP.GT.U32.AND P6, PT, R0, R201, PT ;  /* 0x000000c90000720c */ /* 0x000fe20003fc4070 */
[----:B------:R-:W-:Y:S01]  /*1ed0*/  IMAD.HI.U32 R7, R5, R205, RZ ;  /* 0x000000cd05077227 */ /* 0x000fe200078e00ff */
[----:B------:R-:W-:-:S03]  /*1ee0*/  IABS R207, R8 ;  /* 0x0000000800cf7213 */ /* 0x000fc60000000000 */
[--C-:B------:R-:W-:Y:S01]  /*1ef0*/  @!P1 IMAD.IADD R195, R195, 0x1, -R0.reuse ;  /* 0x00000001c3c39824 */ /* 0x100fe200078e0a00 */
[----:B------:R-:W-:Y:S01]  /*1f00*/  ISETP.GE.AND P1, PT, R14, RZ, PT ;  /* 0x000000ff0e00720c */ /* 0x000fe20003f26270 */
[--C-:B------:R-:W-:Y:S01]  /*1f10*/  @!P2 IMAD.IADD R197, R197, 0x1, -R0.reuse ;  /* 0x00000001c5c5a824 */ /* 0x100fe200078e0a00 */
[----:B------:R-:W-:Y:S01]  /*1f20*/  LOP3.LUT R14, R2, 0x90, RZ, 0xfc, !PT ;  /* 0x00000090020e7812 */ /* 0x000fe200078efcff */
[----:B------:R-:W-:Y:S01]  /*1f30*/  @!P5 IMAD.MOV R189, RZ, RZ, -R189 ;  /* 0x000000ffffbdd224 */ /* 0x000fe200078e0abd */
[----:B------:R-:W-:Y:S01]  /*1f40*/  ISETP.GE.AND P2, PT, R16, RZ, PT ;  /* 0x000000ff1000720c */ /* 0x000fe20003f46270 */
[--C-:B------:R-:W-:Y:S01]  /*1f50*/  @!P0 IMAD.IADD R199, R199, 0x1, -R0.reuse ;  /* 0x00000001c7c78824 */ /* 0x100fe200078e0a00 */
[C---:B------:R-:W-:Y:S01]  /*1f60*/  ISETP.GT.U32.AND P0, PT, R0.reuse, R195, PT ;  /* 0x000000c30000720c */ /* 0x040fe20003f04070 */
[----:B------:R-:W-:Y:S01]  /*1f70*/  @!P6 IMAD.IADD R201, R201, 0x1, -R0 ;  /* 0x00000001c9c9e824 */ /* 0x000fe200078e0a00 */
[C---:B------:R-:W-:Y:S01]  /*1f80*/  ISETP.GT.U32.AND P6, PT, R0.reuse, R197, PT ;  /* 0x000000c50000720c */ /* 0x040fe20003fc4070 */
[----:B------:R-:W-:Y:S01]  /*1f90*/  IMAD.MOV R7, RZ, RZ, -R7 ;  /* 0x000000ffff077224 */ /* 0x000fe200078e0a07 */
[----:B------:R-:W-:Y:S01]  /*1fa0*/  ISETP.GT.U32.AND P5, PT, R0, R199, PT ;  /* 0x000000c70000720c */ /* 0x000fe20003fa4070 */
[----:B------:R-:W-:Y:S01]  /*1fb0*/  IMAD.HI.U32 R6, R5, R203, RZ ;  /* 0x000000cb05067227 */ /* 0x000fe200078e00ff */
[----:B------:R-:W-:-:S02]  /*1fc0*/  IABS R209, R14 ;  /* 0x0000000e00d17213 */ /* 0x000fc40000000000 */
[----:B------:R-:W-:Y:S01]  /*1fd0*/  LOP3.LUT R16, R2, 0xb8, RZ, 0xfc, !PT ;  /* 0x000000b802107812 */ /* 0x000fe200078efcff */
[C---:B------:R-:W-:Y:S02]  /*1fe0*/  IMAD R205, R0.reuse, R7, R205 ;  /* 0x0000000700cd7224 */ /* 0x040fe400078e02cd */
[----:B------:R-:W-:Y:S01]  /*1ff0*/  IMAD.MOV R6, RZ, RZ, -R6 ;  /* 0x000000ffff067224 */ /* 0x000fe200078e0a06 */
[----:B------:R-:W-:Y:S01]  /*2000*/  IABS R229, R16 ;  /* 0x0000001000e57213 */ /* 0x000fe20000000000 */
[----:B------:R-:W-:Y:S01]  /*2010*/  @!P3 IMAD.MOV R191, RZ, RZ, -R191 ;  /* 0x000000ffffbfb224 */ /* 0x000fe200078e0abf */
[----:B------:R-:W-:Y:S01]  /*2020*/  ISETP.GT.U32.AND P3, PT, R0, R201, PT ;  /* 0x000000c90000720c */ /* 0x000fe20003f64070 */
[--C-:B------:R-:W-:Y:S01]  /*2030*/  @!P0 IMAD.IADD R195, R195, 0x1, -R0.reuse ;  /* 0x00000001c3c38824 */ /* 0x100fe200078e0a00 */
[----:B------:R-:W-:Y:S01]  /*2040*/  ISETP.GE.AND P0, PT, R10, RZ, PT ;  /* 0x000000ff0a00720c */ /* 0x000fe20003f06270 */
[----:B------:R-:W-:Y:S01]  /*2050*/  @!P6 IMAD.IADD R197, R197, 0x1, -R0 ;  /* 0x00000001c5c5e824 */ /* 0x000fe200078e0a00 */
[C---:B------:R-:W-:Y:S01]  /*2060*/  ISETP.GT.U32.AND P6, PT, R0.reuse, R205, PT ;  /* 0x000000cd0000720c */ /* 0x040fe20003fc4070 */
[----:B------:R-:W-:Y:S01]  /*2070*/  IMAD R203, R0, R6, R203 ;  /* 0x0000000600cb7224 */ /* 0x000fe200078e02cb */
[----:B------:R-:W-:Y:S01]  /*2080*/  LOP3.LUT R10, R2, 0xa8, RZ, 0xfc, !PT ;  /* 0x000000a8020a7812 */ /* 0x000fe200078efcff */
[----:B------:R-:W-:-:S03]  /*2090*/  IMAD.HI.U32 R6, R5, R207, RZ ;  /* 0x000000cf05067227 */ /* 0x000fc600078e00ff */
[----:B------:R-:W-:Y:S01]  /*20a0*/  IABS R221, R10 ;  /* 0x0000000a00dd7213 */ /* 0x000fe20000000000 */
[----:B------:R-:W-:Y:S01]  /*20b0*/  @!P5 IMAD.IADD R199, R199, 0x1, -R0 ;  /* 0x00000001c7c7d824 */ /* 0x000fe200078e0a00 */
[----:B------:R-:W-:Y:S01]  /*20c0*/  ISETP.GE.AND P5, PT, R12, RZ, PT ;  /* 0x000000ff0c00720c */ /* 0x000fe20003fa6270 */
[----:B------:R-:W-:Y:S01]  /*20d0*/  IMAD.HI.U32 R7, R5, R209, RZ ;  /* 0x000000d105077227 */ /* 0x000fe200078e00ff */
[----:B------:R-:W-:-:S03]  /*20e0*/  LOP3.LUT R12, R2, 0xb0, RZ, 0xfc, !PT ;  /* 0x000000b0020c7812 */ /* 0x000fc600078efcff */
[----:B------:R-:W-:Y:S01]  /*20f0*/  IMAD.MOV R6, RZ, RZ, -R6 ;  /* 0x000000ffff067224 */ /* 0x000fe200078e0a06 */
[----:B------:R-:W-:Y:S01]  /*2100*/  IABS R225, R12 ;  /* 0x0000000c00e17213 */ /* 0x000fe20000000000 */
[----:B------:R-:W-:Y:S01]  /*2110*/  @!P4 IMAD.MOV R193, RZ, RZ, -R193 ;  /* 0x000000ffffc1c224 */ /* 0x000fe200078e0ac1 */
[C---:B------:R-:W-:Y:S01]  /*2120*/  ISETP.GT.U32.AND P4, PT, R0.reuse, R203, PT ;  /* 0x000000cb0000720c */ /* 0x040fe20003f84070 */
[----:B------:R-:W-:Y:S02]  /*2130*/  IMAD.MOV R7, RZ, RZ, -R7 ;  /* 0x000000ffff077224 */ /* 0x000fe400078e0a07 */
[----:B------:R-:W-:Y:S01]  /*2140*/  IMAD R207, R0, R6, R207 ;  /* 0x0000000600cf7224 */ /* 0x000fe200078e02cf */
[----:B------:R-:W-:Y:S01]  /*2150*/  LOP3.LUT R6, R2, 0x94, RZ, 0xfc, !PT ;  /* 0x0000009402067812 */ /* 0x000fe200078efcff */
[--C-:B------:R-:W-:Y:S01]  /*2160*/  @!P3 IMAD.IADD R201, R201, 0x1, -R0.reuse ;  /* 0x00000001c9c9b824 */ /* 0x100fe200078e0a00 */
[----:B------:R-:W-:Y:S01]  /*2170*/  ISETP.GE.AND P3, PT, R18, RZ, PT ;  /* 0x000000ff1200720c */ /* 0x000fe20003f66270 */
[--C-:B------:R-:W-:Y:S01]  /*2180*/  @!P6 IMAD.IADD R205, R205, 0x1, -R0.reuse ;  /* 0x00000001cdcde824 */ /* 0x100fe200078e0a00 */
[----:B------:R-:W-:Y:S01]  /*2190*/  IABS R211, R6 ;  /* 0x0000000600d37213 */ /* 0x000fe20000000000 */
        /* <DEDUP_REMOVED lines=8> */
[----:B------:R-:W-:Y:S01]  /*2220*/  @!P4 IMAD.IADD R203, R203, 0x1, -R0 ;  /* 0x00000001cbcbc824 */ /* 0x000fe200078e0a00 */
[----:B------:R-:W-:Y:S01]  /*2230*/  IABS R213, R7 ;  /* 0x0000000700d57213 */ /* 0x000fe20000000000 */
[----:B------:R-:W-:Y:S01]  /*2240*/  @!P1 IMAD.MOV R195, RZ, RZ, -R195 ;  /* 0x000000ffffc39224 */ /* 0x000fe200078e0ac3 */
[----:B------:R-:W-:-:S02]  /*2250*/  ISETP.GE.AND P6, PT, R8, RZ, PT ;  /* 0x000000ff0800720c */ /* 0x000fc40003fc6270 */
[----:B------:R-:W-:Y:S02]  /*2260*/  ISETP.GT.U32.AND P1, PT, R0, R203, PT ;  /* 0x000000cb0000720c */ /* 0x000fe40003f24070 */
[----:B------:R-:W-:Y:S01]  /*2270*/  ISETP.GE.AND P4, PT, R20, RZ, PT ;  /* 0x000000ff1400720c */ /* 0x000fe20003f86270 */
[--C-:B------:R-:W-:Y:S01]  /*2280*/  @!P0 IMAD.IADD R207, R207, 0x1, -R0.reuse ;  /* 0x00000001cfcf8824 */ /* 0x100fe200078e0a00 */
[----:B------:R-:W-:Y:S01]  /*2290*/  ISETP.GE.AND P0, PT, R7, RZ, PT ;  /* 0x000000ff0700720c */ /* 0x000fe20003f06270 */
[--C-:B------:R-:W-:Y:S01]  /*22a0*/  @!P2 IMAD.IADD R205, R205, 0x1, -R0.reuse ;  /* 0x00000001cdcda824 */ /* 0x100fe200078e0a00 */
[----:B------:R-:W-:Y:S01]  /*22b0*/  ISETP.GE.AND P2, PT, R6, RZ, PT ;  /* 0x000000ff0600720c */ /* 0x000fe20003f46270 */
[----:B------:R-:W-:Y:S01]  /*22c0*/  @!P5 IMAD.IADD R209, R209, 0x1, -R0 ;  /* 0x00000001d1d1d824 */ /* 0x000fe200078e0a00 */
[----:B------:R-:W-:Y:S01]  /*22d0*/  ISETP.GT.U32.AND P5, PT, R0, R207, PT ;  /* 0x000000cf0000720c */ /* 0x000fe20003fa4070 */
[----:B------:R-:W-:Y:S01]  /*22e0*/  IMAD.HI.U32 R6, R5, R211, RZ ;  /* 0x000000d305067227 */ /* 0x000fe200078e00ff */
[----:B------:R-:W-:-:S02]  /*22f0*/  LOP3.LUT R8, R2, 0x9c, RZ, 0xfc, !PT ;  /* 0x0000009c02087812 */ /* 0x000fc400078efcff */
[----:B------:R-:W-:Y:S01]  /*2300*/  LOP3.LUT R18, R2, 0x12c, RZ, 0xfc, !PT ;  /* 0x0000012c02127812 */ /* 0x000fe200078efcff */
[----:B------:R-:W-:Y:S01]  /*2310*/  IMAD.MOV R6, RZ, RZ, -R6 ;  /* 0x000000ffff067224 */ /* 0x000fe200078e0a06 */
[----:B------:R-:W-:Y:S01]  /*2320*/  IABS R215, R8 ;  /* 0x0000000800d77213 */ /* 0x000fe20000000000 */
[--C-:B------:R-:W-:Y:S01]  /*2330*/  @!P1 IMAD.IADD R203, R203, 0x1, -R0.reuse ;  /* 0x00000001cbcb9824 */ /* 0x100fe200078e0a00 */
[----:B------:R-:W-:Y:S01]  /*2340*/  ISETP.GE.AND P1, PT, R14, RZ, PT ;  /* 0x000000ff0e00720c */ /* 0x000fe20003f26270 */
[----:B------:R-:W-:Y:S01]  /*2350*/  IMAD R211, R0, R6, R211 ;  /* 0x0000000600d37224 */ /* 0x000fe200078e02d3 */
[C---:B------:R-:W-:Y:S01]  /*2360*/  LOP3.LUT R6, R2.reuse, 0xa0, RZ, 0xfc, !PT ;  /* 0x000000a002067812 */ /* 0x040fe200078efcff */
[----:B------:R-:W-:Y:S01]  /*2370*/  IMAD.HI.U32 R7, R5, R213, RZ ;  /* 0x000000d505077227 */ /* 0x000fe200078e00ff */
[----:B------:R-:W-:Y:S02]  /*2380*/  LOP3.LUT R14, R2, 0xb4, RZ, 0xfc, !PT ;  /* 0x000000b4020e7812 */ /* 0x000fe400078efcff */
[----:B------:R-:W-:Y:S01]  /*2390*/  IABS R217, R6 ;  /* 0x0000000600d97213 */ /* 0x000fe20000000000 */
[----:B------:R-:W-:Y:S01]  /*23a0*/  @!P3 IMAD.MOV R203, RZ, RZ, -R203 ;  /* 0x000000ffffcbb224 */ /* 0x000fe200078e0acb */
[C---:B------:R-:W-:Y:S01]  /*23b0*/  ISETP.GT.U32.AND P3, PT, R0.reuse, R209, PT ;  /* 0x000000d10000720c */ /* 0x040fe20003f64070 */
[----:B------:R-:W-:Y:S01]  /*23c0*/  @!P5 IMAD.IADD R207, R207, 0x1, -R0 ;  /* 0x00000001cfcfd824 */ /* 0x000fe200078e0a00 */
[----:B------:R-:W-:Y:S01]  /*23d0*/  ISETP.GT.U32.AND P5, PT, R0, R211, PT ;  /* 0x000000d30000720c */ /* 0x000fe20003fa4070 */
[----:B------:R-:W-:Y:S01]  /*23e0*/  IMAD.MOV R7, RZ, RZ, -R7 ;  /* 0x000000ffff077224 */ /* 0x000fe200078e0a07 */
[----:B------:R-:W-:Y:S01]  /*23f0*/  IABS R227, R14 ;  /* 0x0000000e00e37213 */ /* 0x000fe20000000000 */
[----:B------:R-:W-:Y:S01]  /*2400*/  @!P6 IMAD.MOV R207, RZ, RZ, -R207 ;  /* 0x000000ffffcfe224 */ /* 0x000fe200078e0acf */
[----:B------:R-:W-:Y:S01]  /*2410*/  LOP3.LUT R20, R2, 0x130, RZ, 0xfc, !PT ;  /* 0x0000013002147812 */ /* 0x000fe200078efcff */
[----:B------:R-:W-:Y:S01]  /*2420*/  IMAD R213, R0, R7, R213 ;  /* 0x0000000700d57224 */ /* 0x000fe200078e02d5 */
[----:B------:R-:W-:Y:S01]  /*2430*/  IABS R97, R18 ;  /* 0x0000001200617213 */ /* 0x000fe20000000000 */
[----:B------:R-:W-:Y:S01]  /*2440*/  @!P4 IMAD.MOV R205, RZ, RZ, -R205 ;  /* 0x000000ffffcdc224 */ /* 0x000fe200078e0acd */
[----:B------:R-:W-:-:S02]  /*2450*/  ISETP.GE.AND P4, PT, R8, RZ, PT ;  /* 0x000000ff0800720c */ /* 0x000fc40003f86270 */
[----:B------:R-:W-:Y:S01]  /*2460*/  ISETP.GT.U32.AND P6, PT, R0, R213, PT ;  /* 0x000000d50000720c */ /* 0x000fe20003fc4070 */
[--C-:B------:R-:W-:Y:S01]  /*2470*/  @!P3 IMAD.IADD R209, R209, 0x1, -R0.reuse ;  /* 0x00000001d1d1b824 */ /* 0x100fe200078e0a00 */
[----:B------:R-:W-:Y:S01]  /*2480*/  ISETP.GE.AND P3, PT, R6, RZ, PT ;  /* 0x000000ff0600720c */ /* 0x000fe20003f66270 */
[----:B------:R-:W-:Y:S01]  /*2490*/  @!P5 IMAD.IADD R211, R211, 0x1, -R0 ;  /* 0x00000001d3d3d824 */ /* 0x000fe200078e0a00 */
[----:B------:R-:W-:Y:S01]  /*24a0*/  LOP3.LUT R8, R2, 0xa4, RZ, 0xfc, !PT ;  /* 0x000000a402087812 */ /* 0x000fe200078efcff */
[C---:B------:R-:W-:Y:S01]  /*24b0*/  IMAD.HI.U32 R6, R5.reuse, R215, RZ ;  /* 0x000000d705067227 */ /* 0x040fe200078e00ff */
[----:B------:R-:W-:Y:S02]  /*24c0*/  IABS R95, R20 ;  /* 0x00000014005f7213 */ /* 0x000fe40000000000 */
[----:B------:R-:W-:Y:S01]  /*24d0*/  ISETP.GT.U32.AND P5, PT, R0, R211, PT ;  /* 0x000000d30000720c */ /* 0x000fe20003fa4070 */
[----:B------:R-:W-:Y:S01]  /*24e0*/  IMAD.MOV R7, RZ, RZ, -R6 ;  /* 0x000000ffff077224 */ /* 0x000fe200078e0a06 */
[----:B------:R-:W-:Y:S01]  /*24f0*/  IABS R219, R8 ;  /* 0x0000000800db7213 */ /* 0x000fe20000000000 */
[----:B------:R-:W-:-:S04]  /*2500*/  IMAD.HI.U32 R6, R5, R217, RZ ;  /* 0x000000d905067227 */ /* 0x000fc800078e00ff */
[----:B------:R-:W-:Y:S02]  /*2510*/  @!P6 IMAD.IADD R213, R213, 0x1, -R0 ;  /* 0x00000001d5d5e824 */ /* 0x000fe400078e0a00 */
[----:B------:R-:W-:Y:S02]  /*2520*/  IMAD.MOV R6, RZ, RZ, -R6 ;  /* 0x000000ffff067224 */ /* 0x000fe400078e0a06 */
[C---:B------:R-:W-:Y:S01]  /*2530*/  IMAD R215, R0.reuse, R7, R215 ;  /* 0x0000000700d77224 */ /* 0x040fe200078e02d7 */
[C---:B------:R-:W-:Y:S01]  /*2540*/  ISETP.GT.U32.AND P6, PT, R0.reuse, R213, PT ;  /* 0x000000d50000720c */ /* 0x040fe20003fc4070 */
[----:B------:R-:W-:Y:S02]  /*2550*/  IMAD R217, R0, R6, R217 ;  /* 0x0000000600d97224 */ /* 0x000fe400078e02d9 */
[----:B------:R-:W-:-:S04]  /*2560*/  IMAD.HI.U32 R6, R5, R219, RZ ;  /* 0x000000db05067227 */ /* 0x000fc800078e00ff */
[----:B------:R-:W-:Y:S01]  /*2570*/  @!P5 IMAD.IADD R211, R211, 0x1, -R0 ;  /* 0x00000001d3d3d824 */ /* 0x000fe200078e0a00 */
[----:B------:R-:W-:Y:S01]  /*2580*/  ISETP.GT.U32.AND P5, PT, R0, R215, PT ;  /* 0x000000d70000720c */ /* 0x000fe20003fa4070 */
[----:B------:R-:W-:-:S04]  /*2590*/  IMAD.HI.U32 R7, R5, R221, RZ ;  /* 0x000000dd05077227 */ /* 0x000fc800078e00ff */
[----:B------:R-:W-:Y:S02]  /*25a0*/  IMAD.MOV R6, RZ, RZ, -R6 ;  /* 0x000000ffff067224 */ /* 0x000fe400078e0a06 */
[----:B------:R-:W-:Y:S02]  /*25b0*/  IMAD.MOV R7, RZ, RZ, -R7 ;  /* 0x000000ffff077224 */ /* 0x000fe400078e0a07 */
[----:B------:R-:W-:Y:S02]  /*25c0*/  IMAD R219, R0, R6, R219 ;  /* 0x0000000600db7224 */ /* 0x000fe400078e02db */
[----:B------:R-:W-:Y:S01]  /*25d0*/  @!P1 IMAD.MOV R209, RZ, RZ, -R209 ;  /* 0x000000ffffd19224 */ /* 0x000fe200078e0ad1 */
[----:B------:R-:W-:Y:S01]  /*25e0*/  ISETP.GE.AND P1, PT, R8, RZ, PT ;  /* 0x000000ff0800720c */ /* 0x000fe20003f26270 */
[----:B------:R-:W-:Y:S01]  /*25f0*/  IMAD R221, R0, R7, R221 ;  /* 0x0000000700dd7224 */ /* 0x000fe200078e02dd */
[----:B------:R-:W-:Y:S01]  /*2600*/  LOP3.LUT R8, R2, 0xac, RZ, 0xfc, !PT ;  /* 0x000000ac02087812 */ /* 0x000fe200078efcff */
[--C-:B------:R-:W-:Y:S01]  /*2610*/  @!P6 IMAD.IADD R213, R213, 0x1, -R0.reuse ;  /* 0x00000001d5d5e824 */ /* 0x100fe200078e0a00 */
[C---:B------:R-:W-:Y:S01]  /*2620*/  ISETP.GT.U32.AND P6, PT, R0.reuse, R219, PT ;  /* 0x000000db0000720c */ /* 0x040fe20003fc4070 */
[----:B------:R-:W-:Y:S01]  /*2630*/  @!P5 IMAD.IADD R215, R215, 0x1, -R0 ;  /* 0x00000001d7d7d824 */ /* 0x000fe200078e0a00 */
[C---:B------:R-:W-:Y:S01]  /*2640*/  ISETP.GT.U32.AND P5, PT, R0.reuse, R221, PT ;  /* 0x000000dd0000720c */ /* 0x040fe20003fa4070 */
[----:B------:R-:W-:Y:S01]  /*2650*/  @!P2 IMAD.MOV R211, RZ, RZ, -R211 ;  /* 0x000000ffffd3a224 */ /* 0x000fe200078e0ad3 */
[----:B------:R-:W-:Y:S01]  /*2660*/  IABS R223, R8 ;  /* 0x0000000800df7213 */ /* 0x000fe20000000000 */
[----:B------:R-:W-:Y:S01]  /*2670*/  @!P0 IMAD.MOV R213, RZ, RZ, -R213 ;  /* 0x000000ffffd58224 */ /* 0x000fe200078e0ad5 */
[----:B------:R-:W-:Y:S01]  /*2680*/  ISETP.GT.U32.AND P2, PT, R0, R217, PT ;  /* 0x000000d90000720c */ /* 0x000fe20003f44070 */
[----:B------:R-:W-:-:S04]  /*2690*/  IMAD.HI.U32 R7, R5, R229, RZ ;  /* 0x000000e505077227 */ /* 0x000fc800078e00ff */
[----:B------:R-:W-:-:S04]  /*26a0*/  IMAD.HI.U32 R6, R5, R223, RZ ;  /* 0x000000df05067227 */ /* 0x000fc800078e00ff */
[----:B------:R-:W-:Y:S02]  /*26b0*/  @!P6 IMAD.IADD R219, R219, 0x1, -R0 ;  /* 0x00000001dbdbe824 */ /* 0x000fe400078e0a00 */
[----:B------:R-:W-:Y:S02]  /*26c0*/  IMAD.MOV R6, RZ, RZ, -R6 ;  /* 0x000000ffff067224 */ /* 0x000fe400078e0a06 */
[----:B------:R-:W-:Y:S01]  /*26d0*/  @!P5 IMAD.IADD R221, R221, 0x1, -R0 ;  /* 0x00000001ddddd824 */ /* 0x000fe200078e0a00 */
[C---:B------:R-:W-:Y:S01]  /*26e0*/  ISETP.GT.U32.AND P5, PT, R0.reuse, R219, PT ;  /* 0x000000db0000720c */ /* 0x040fe20003fa4070 */
[C---:B------:R-:W-:Y:S02]  /*26f0*/  IMAD R223, R0.reuse, R6, R223 ;  /* 0x0000000600df7224 */ /* 0x040fe400078e02df */
[----:B------:R-:W-:Y:S01]  /*2700*/  IMAD.HI.U32 R6, R5, R225, RZ ;  /* 0x000000e105067227 */ /* 0x000fe200078e00ff */
[----:B------:R-:W-:-:S03]  /*2710*/  ISETP.GT.U32.AND P0, PT, R0, R221, PT ;  /* 0x000000dd0000720c */ /* 0x000fc60003f04070 */
[----:B------:R-:W-:Y:S01]  /*2720*/  @!P2 IMAD.IADD R217, R217, 0x1, -R0 ;  /* 0x00000001d9d9a824 */ /* 0x000fe200078e0a00 */
[C---:B------:R-:W-:Y:S01]  /*2730*/  ISETP.GT.U32.AND P2, PT, R0.reuse, R215, PT ;  /* 0x000000d70000720c */ /* 0x040fe20003f44070 */
[----:B------:R-:W-:Y:S02]  /*2740*/  IMAD.MOV R6, RZ, RZ, -R6 ;  /* 0x000000ffff067224 */ /* 0x000fe400078e0a06 */
[----:B------:R-:W-:Y:S01]  /*2750*/  IMAD.MOV R7, RZ, RZ, -R7 ;  /* 0x000000ffff077224 */ /* 0x000fe200078e0a07 */
[C---:B------:R-:W-:Y:S01]  /*2760*/  ISETP.GT.U32.AND P6, PT, R0.reuse, R217, PT ;  /* 0x000000d90000720c */ /* 0x040fe20003fc4070 */
[C---:B------:R-:W-:Y:S02]  /*2770*/  IMAD R225, R0.reuse, R6, R225 ;  /* 0x0000000600e17224 */ /* 0x040fe400078e02e1 */
[----:B------:R-:W-:Y:S02]  /*2780*/  @!P5 IMAD.IADD R219, R219, 0x1, -R0 ;  /* 0x00000001dbdbd824 */ /* 0x000fe400078e0a00 */
[----:B------:R-:W-:Y:S01]  /*2790*/  IMAD.HI.U32 R6, R5, R227, RZ ;  /* 0x000000e305067227 */ /* 0x000fe200078e00ff */
[----:B------:R-:W-:-:S03]  /*27a0*/  ISETP.GT.U32.AND P5, PT, R0, R225, PT ;  /* 0x000000e10000720c */ /* 0x000fc60003fa4070 */
[----:B------:R-:W-:Y:S02]  /*27b0*/  IMAD.MOV R6, RZ, RZ, -R6 ;  /* 0x000000ffff067224 */ /* 0x000fe400078e0a06 */
[--C-:B------:R-:W-:Y:S01]  /*27c0*/  @!P2 IMAD.IADD R215, R215, 0x1, -R0.reuse ;  /* 0x00000001d7d7a824 */ /* 0x100fe200078e0a00 */
[----:B------:R-:W-:Y:S01]  /*27d0*/  ISETP.GT.U32.AND P2, PT, R0, R223, PT ;  /* 0x000000df0000720c */ /* 0x000fe20003f44070 */
[--C-:B------:R-:W-:Y:S01]  /*27e0*/  @!P6 IMAD.IADD R217, R217, 0x1, -R0.reuse ;  /* 0x00000001d9d9e824 */ /* 0x100fe200078e0a00 */
[----:B------:R-:W-:Y:S01]  /*27f0*/  ISETP.GE.AND P6, PT, R10, RZ, PT ;  /* 0x000000ff0a00720c */ /* 0x000fe20003fc6270 */
[----:B------:R-:W-:Y:S01]  /*2800*/  IMAD R227, R0, R6, R227 ;  /* 0x0000000600e37224 */ /* 0x000fe200078e02e3 */
[----:B------:R-:W-:Y:S01]  /*2810*/  LOP3.LUT R10, R2, 0xbc, RZ, 0xfc, !PT ;  /* 0x000000bc020a7812 */ /* 0x000fe200078efcff */
[----:B------:R-:W-:Y:S02]  /*2820*/  @!P3 IMAD.MOV R217, RZ, RZ, -R217 ;  /* 0x000000ffffd9b224 */ /* 0x000fe400078e0ad9 */
[--C-:B------:R-:W-:Y:S01]  /*2830*/  @!P5 IMAD.IADD R225, R225, 0x1, -R0.reuse ;  /* 0x00000001e1e1d824 */ /* 0x100fe200078e0a00 */
[----:B------:R-:W-:Y:S01]  /*2840*/  IABS R231, R10 ;  /* 0x0000000a00e77213 */ /* 0x000fe20000000000 */
[----:B------:R-:W-:Y:S01]  /*2850*/  @!P0 IMAD.IADD R221, R221, 0x1, -R0 ;  /* 0x00000001dddd8824 */ /* 0x000fe200078e0a00 */
[----:B------:R-:W-:Y:S01]  /*2860*/  ISETP.GE.AND P0, PT, R8, RZ, PT ;  /* 0x000000ff0800720c */ /* 0x000fe20003f06270 */
[C---:B------:R-:W-:Y:S01]  /*2870*/  IMAD R229, R0.reuse, R7, R229 ;  /* 0x0000000700e57224 */ /* 0x040fe200078e02e5 */
[----:B------:R-:W-:Y:S01]  /*2880*/  ISETP.GT.U32.AND P3, PT, R0, R225, PT ;  /* 0x000000e10000720c */ /* 0x000fe20003f64070 */
[----:B------:R-:W-:Y:S01]  /*2890*/  IMAD.HI.U32 R6, R5, R231, RZ ;  /* 0x000000e705067227 */ /* 0x000fe200078e00ff */
[----:B------:R-:W-:-:S02]  /*28a0*/  LOP3.LUT R8, R2, 0xc0, RZ, 0xfc, !PT ;  /* 0x000000c002087812 */ /* 0x000fc400078efcff */
[----:B------:R-:W-:Y:S01]  /*28b0*/  ISETP.GT.U32.AND P5, PT, R0, R227, PT ;  /* 0x000000e30000720c */ /* 0x000fe20003fa4070 */
[----:B------:R-:W-:Y:S01]  /*28c0*/  IMAD.MOV R6, RZ, RZ, -R6 ;  /* 0x000000ffff067224 */ /* 0x000fe200078e0a06 */
[----:B------:R-:W-:Y:S01]  /*28d0*/  IABS R151, R8 ;  /* 0x0000000800977213 */ /* 0x000fe20000000000 */
        /* <DEDUP_REMOVED lines=10> */
[----:B------:R-:W-:Y:S01]  /*2980*/  IMAD.HI.U32 R6, R5, R151, RZ ;  /* 0x0000009705067227 */ /* 0x000fe200078e00ff */
[----:B------:R-:W-:-:S03]  /*2990*/  IABS R149, R12 ;  /* 0x0000000c00957213 */ /* 0x000fc60000000000 */
[----:B------:R-:W-:Y:S02]  /*29a0*/  IMAD.MOV R7, RZ, RZ, -R6 ;  /* 0x000000ffff077224 */ /* 0x000fe400078e0a06 */
[----:B------:R-:W-:-:S04]  /*29b0*/  IMAD.HI.U32 R6, R5, R149, RZ ;  /* 0x0000009505067227 */ /* 0x000fc800078e00ff */
[--C-:B------:R-:W-:Y:S02]  /*29c0*/  @!P3 IMAD.IADD R231, R231, 0x1, -R0.reuse ;  /* 0x00000001e7e7b824 */ /* 0x100fe400078e0a00 */
[--C-:B------:R-:W-:Y:S01]  /*29d0*/  @!P4 IMAD.IADD R223, R223, 0x1, -R0.reuse ;  /* 0x00000001dfdfc824 */ /* 0x100fe200078e0a00 */
[----:B------:R-:W-:Y:S01]  /*29e0*/  ISETP.GE.AND P4, PT, R16, RZ, PT ;  /* 0x000000ff1000720c */ /* 0x000fe20003f86270 */
[----:B------:R-:W-:Y:S01]  /*29f0*/  @!P6 IMAD.IADD R229, R229, 0x1, -R0 ;  /* 0x00000001e5e5e824 */ /* 0x000fe200078e0a00 */
[----:B------:R-:W-:Y:S01]  /*2a00*/  ISETP.GT.U32.AND P3, PT, R0, R231, PT ;  /* 0x000000e70000720c */ /* 0x000fe20003f64070 */
[----:B------:R-:W-:Y:S01]  /*2a10*/  IMAD.MOV R6, RZ, RZ, -R6 ;  /* 0x000000ffff067224 */ /* 0x000fe200078e0a06 */
[----:B------:R-:W-:Y:S01]  /*2a20*/  LOP3.LUT R16, R2, 0x128, RZ, 0xfc, !PT ;  /* 0x0000012802107812 */ /* 0x000fe200078efcff */
[----:B------:R-:W-:Y:S01]  /*2a30*/  @!P0 IMAD.MOV R223, RZ, RZ, -R223 ;  /* 0x000000ffffdf8224 */ /* 0x000fe200078e0adf */
[----:B------:R-:W-:Y:S01]  /*2a40*/  ISETP.GT.U32.AND P0, PT, R0, R229, PT ;  /* 0x000000e50000720c */ /* 0x000fe20003f04070 */
[--C-:B------:R-:W-:Y:S01]  /*2a50*/  @!P5 IMAD.IADD R227, R227, 0x1, -R0.reuse ;  /* 0x00000001e3e3d824 */ /* 0x100fe200078e0a00 */
[----:B------:R-:W-:Y:S01]  /*2a60*/  ISETP.GE.AND P5, PT, R10, RZ, PT ;  /* 0x000000ff0a00720c */ /* 0x000fe20003fa6270 */
[----:B------:R-:W-:Y:S01]  /*2a70*/  IMAD R149, R0, R6, R149 ;  /* 0x0000000600957224 */ /* 0x000fe200078e0295 */
[----:B------:R-:W-:Y:S01]  /*2a80*/  LOP3.LUT R10, R2, 0xc8, RZ, 0xfc, !PT ;  /* 0x000000c8020a7812 */ /* 0x000fe200078efcff */
[----:B------:R-:W-:Y:S01]  /*2a90*/  @!P1 IMAD.MOV R219, RZ, RZ, -R219 ;  /* 0x000000ffffdb9224 */ /* 0x000fe200078e0adb */
[C---:B------:R-:W-:Y:S01]  /*2aa0*/  ISETP.GT.U32.AND P6, PT, R0.reuse, R227, PT ;  /* 0x000000e30000720c */ /* 0x040fe20003fc4070 */
[----:B------:R-:W-:Y:S01]  /*2ab0*/  IMAD R151, R0, R7, R151 ;  /* 0x0000000700977224 */ /* 0x000fe200078e0297 */
[----:B------:R-:W-:Y:S01]  /*2ac0*/  ISETP.GE.AND P1, PT, R14, RZ, PT ;  /* 0x000000ff0e00720c */ /* 0x000fe20003f26270 */
[--C-:B------:R-:W-:Y:S01]  /*2ad0*/  @!P3 IMAD.IADD R231, R231, 0x1, -R0.reuse ;  /* 0x00000001e7e7b824 */ /* 0x100fe200078e0a00 */
[----:B------:R-:W-:Y:S01]  /*2ae0*/  ISETP.GT.U32.AND P3, PT, R0, R149, PT ;  /* 0x000000950000720c */ /* 0x000fe20003f64070 */
[----:B------:R-:W-:Y:S01]  /*2af0*/  @!P2 IMAD.MOV R225, RZ, RZ, -R225 ;  /* 0x000000ffffe1a224 */ /* 0x000fe200078e0ae1 */
[----:B------:R-:W-:Y:S01]  /*2b00*/  IABS R147, R10 ;  /* 0x0000000a00937213 */ /* 0x000fe20000000000 */
[----:B------:R-:W-:Y:S01]  /*2b10*/  @!P0 IMAD.IADD R229, R229, 0x1, -R0 ;  /* 0x00000001e5e58824 */ /* 0x000fe200078e0a00 */
[----:B------:R-:W-:Y:S01]  /*2b20*/  LOP3.LUT R14, R2, 0xcc, RZ, 0xfc, !PT ;  /* 0x000000cc020e7812 */ /* 0x000fe200078efcff */
[----:B------:R-:W-:Y:S01]  /*2b30*/  @!P5 IMAD.MOV R231, RZ, RZ, -R231 ;  /* 0x000000ffffe7d224 */ /* 0x000fe200078e0ae7 */
[----:B------:R-:W-:Y:S01]  /*2b40*/  ISETP.GE.AND P0, PT, R8, RZ, PT ;  /* 0x000000ff0800720c */ /* 0x000fe20003f06270 */
[----:B------:R-:W-:Y:S01]  /*2b50*/  IMAD.HI.U32 R6, R5, R147, RZ ;  /* 0x0000009305067227 */ /* 0x000fe200078e00ff */
[----:B------:R-:W-:-:S02]  /*2b60*/  IABS R145, R14 ;  /* 0x0000000e00917213 */ /* 0x000fc40000000000 */
[----:B------:R-:W-:Y:S01]  /*2b70*/  LOP3.LUT R8, R2, 0xd0, RZ, 0xfc, !PT ;  /* 0x000000d002087812 */ /* 0x000fe200078efcff */
[--C-:B------:R-:W-:Y:S01]  /*2b80*/  @!P6 IMAD.IADD R227, R227, 0x1, -R0.reuse ;  /* 0x00000001e3e3e824 */ /* 0x100fe200078e0a00 */
[----:B------:R-:W-:Y:S01]  /*2b90*/  ISETP.GT.U32.AND P6, PT, R0, R151, PT ;  /* 0x000000970000720c */ /* 0x000fe20003fc4070 */
[----:B------:R-:W-:Y:S01]  /*2ba0*/  @!P3 IMAD.IADD R149, R149, 0x1, -R0 ;  /* 0x000000019595b824 */ /* 0x000fe200078e0a00 */
[----:B------:R-:W-:Y:S01]  /*2bb0*/  IABS R143, R8 ;  /* 0x00000008008f7213 */ /* 0x000fe20000000000 */
[----:B------:R-:W-:Y:S01]  /*2bc0*/  IMAD.MOV R6, RZ, RZ, -R6 ;  /* 0x000000ffff067224 */ /* 0x000fe200078e0a06 */
[----:B------:R-:W-:Y:S01]  /*2bd0*/  IABS R99, R16 ;  /* 0x0000001000637213 */ /* 0x000fe20000000000 */
[----:B------:R-:W-:-:S04]  /*2be0*/  IMAD.HI.U32 R7, R5, R145, RZ ;  /* 0x0000009105077227 */ /* 0x000fc800078e00ff */
[----:B------:R-:W-:Y:S01]  /*2bf0*/  @!P1 IMAD.MOV R227, RZ, RZ, -R227 ;  /* 0x000000ffffe39224 */ /* 0x000fe200078e0ae3 */
[C---:B------:R-:W-:Y:S01]  /*2c00*/  ISETP.GT.U32.AND P1, PT, R0.reuse, R149, PT ;  /* 0x000000950000720c */ /* 0x040fe20003f24070 */
[C---:B------:R-:W-:Y:S02]  /*2c10*/  IMAD R147, R0.reuse, R6, R147 ;  /* 0x0000000600937224 */ /* 0x040fe400078e0293 */
[----:B------:R-:W-:Y:S02]  /*2c20*/  IMAD.MOV R7, RZ, RZ, -R7 ;  /* 0x000000ffff077224 */ /* 0x000fe400078e0a07 */
[----:B------:R-:W-:Y:S01]  /*2c30*/  IMAD.HI.U32 R6, R5, R143, RZ ;  /* 0x0000008f05067227 */ /* 0x000fe200078e00ff */
[----:B------:R-:W-:-:S03]  /*2c40*/  ISETP.GT.U32.AND P3, PT, R0, R147, PT ;  /* 0x000000930000720c */ /* 0x000fc60003f64070 */
[----:B------:R-:W-:Y:S01]  /*2c50*/  IMAD R145, R0, R7, R145 ;  /* 0x0000000700917224 */ /* 0x000fe200078e0291 */
[----:B------:R-:W-:Y:S01]  /*2c60*/  LOP3.LUT R7, R2, 0xd8, RZ, 0xfc, !PT ;  /* 0x000000d802077812 */ /* 0x000fe200078efcff */
[----:B------:R-:W-:Y:S02]  /*2c70*/  IMAD.MOV R6, RZ, RZ, -R6 ;  /* 0x000000ffff067224 */ /* 0x000fe400078e0a06 */
[--C-:B------:R-:W-:Y:S01]  /*2c80*/  @!P6 IMAD.IADD R151, R151, 0x1, -R0.reuse ;  /* 0x000000019797e824 */ /* 0x100fe200078e0a00 */
[C---:B------:R-:W-:Y:S01]  /*2c90*/  ISETP.GT.U32.AND P5, PT, R0.reuse, R145, PT ;  /* 0x000000910000720c */ /* 0x040fe20003fa4070 */
[----:B------:R-:W-:Y:S01]  /*2ca0*/  IMAD R143, R0, R6, R143 ;  /* 0x00000006008f7224 */ /* 0x000fe200078e028f */
[----:B------:R-:W-:Y:S01]  /*2cb0*/  ISETP.GE.AND P6, PT, R12, RZ, PT ;  /* 0x000000ff0c00720c */ /* 0x000fe20003fc6270 */
[--C-:B------:R-:W-:Y:S01]  /*2cc0*/  @!P1 IMAD.IADD R149, R149, 0x1, -R0.reuse ;  /* 0x0000000195959824 */ /* 0x100fe200078e0a00 */
[----:B------:R-:W-:Y:S01]  /*2cd0*/  LOP3.LUT R12, R2, 0xd4, RZ, 0xfc, !PT ;  /* 0x000000d4020c7812 */ /* 0x000fe200078efcff */
[----:B------:R-:W-:Y:S01]  /*2ce0*/  @!P3 IMAD.IADD R147, R147, 0x1, -R0 ;  /* 0x000000019393b824 */ /* 0x000fe200078e0a00 */
[----:B------:R-:W-:Y:S01]  /*2cf0*/  ISETP.GT.U32.AND P1, PT, R0, R143, PT ;  /* 0x0000008f0000720c */ /* 0x000fe20003f24070 */
[----:B------:R-:W-:Y:S01]  /*2d00*/  @!P4 IMAD.MOV R229, RZ, RZ, -R229 ;  /* 0x000000ffffe5c224 */ /* 0x000fe200078e0ae5 */
[----:B------:R-:W-:-:S02]  /*2d10*/  IABS R141, R12 ;  /* 0x0000000c008d7213 */ /* 0x000fc40000000000 */
[C---:B------:R-:W-:Y:S02]  /*2d20*/  ISETP.GT.U32.AND P2, PT, R0.reuse, R151, PT ;  /* 0x000000970000720c */ /* 0x040fe40003f44070 */
[----:B------:R-:W-:Y:S01]  /*2d30*/  IABS R139, R7 ;  /* 0x00000007008b7213 */ /* 0x000fe20000000000 */
[--C-:B------:R-:W-:Y:S01]  /*2d40*/  @!P5 IMAD.IADD R145, R145, 0x1, -R0.reuse ;  /* 0x000000019191d824 */ /* 0x100fe200078e0a00 */
[----:B------:R-:W-:Y:S01]  /*2d50*/  ISETP.GT.U32.AND P5, PT, R0, R147, PT ;  /* 0x000000930000720c */ /* 0x000fe20003fa4070 */
[----:B------:R-:W-:Y:S01]  /*2d60*/  IMAD.HI.U32 R6, R5, R141, RZ ;  /* 0x0000008d05067227 */ /* 0x000fe200078e00ff */
[----:B------:R-:W-:Y:S02]  /*2d70*/  ISETP.GE.AND P3, PT, R8, RZ, PT ;  /* 0x000000ff0800720c */ /* 0x000fe40003f66270 */
[----:B------:R-:W-:Y:S01]  /*2d80*/  ISETP.GE.AND P4, PT, R10, RZ, PT ;  /* 0x000000ff0a00720c */ /* 0x000fe20003f86270 */
[----:B------:R-:W-:Y:S01]  /*2d90*/  @!P1 IMAD.IADD R143, R143, 0x1, -R0 ;  /* 0x000000018f8f9824 */ /* 0x000fe200078e0a00 */
[C---:B------:R-:W-:Y:S01]  /*2da0*/  LOP3.LUT R8, R2.reuse, 0xdc, RZ, 0xfc, !PT ;  /* 0x000000dc02087812 */ /* 0x040fe200078efcff */
[----:B------:R-:W-:Y:S01]  /*2db0*/  IMAD.MOV R6, RZ, RZ, -R6 ;  /* 0x000000ffff067224 */ /* 0x000fe200078e0a06 */
[----:B------:R-:W-:Y:S01]  /*2dc0*/  LOP3.LUT R10, R2, 0xe0, RZ, 0xfc, !PT ;  /* 0x000000e0020a7812 */ /* 0x000fe200078efcff */
[----:B------:R-:W-:Y:S01]  /*2dd0*/  @!P2 IMAD.IADD R151, R151, 0x1, -R0 ;  /* 0x000000019797a824 */ /* 0x000fe200078e0a00 */
[C---:B------:R-:W-:Y:S01]  /*2de0*/  ISETP.GT.U32.AND P1, PT, R0.reuse, R143, PT ;  /* 0x0000008f0000720c */ /* 0x040fe20003f24070 */
[----:B------:R-:W-:Y:S01]  /*2df0*/  IMAD R141, R0, R6, R141 ;  /* 0x00000006008d7224 */ /* 0x000fe200078e028d */
[----:B------:R-:W-:Y:S01]  /*2e00*/  IABS R137, R8 ;  /* 0x0000000800897213 */ /* 0x000fe20000000000 */
[----:B------:R-:W-:Y:S01]  /*2e10*/  IMAD.HI.U32 R6, R5, R139, RZ ;  /* 0x0000008b05067227 */ /* 0x000fe200078e00ff */
[----:B------:R-:W-:-:S02]  /*2e20*/  ISETP.GE.AND P2, PT, R14, RZ, PT ;  /* 0x000000ff0e00720c */ /* 0x000fc40003f46270 */
[----:B------:R-:W-:Y:S01]  /*2e30*/  IABS R135, R10 ;  /* 0x0000000a00877213 */ /* 0x000fe20000000000 */
[----:B------:R-:W-:Y:S01]  /*2e40*/  IMAD.MOV R6, RZ, RZ, -R6 ;  /* 0x000000ffff067224 */ /* 0x000fe200078e0a06 */
[----:B------:R-:W-:Y:S01]  /*2e50*/  LOP3.LUT R14, R2, 0x100, RZ, 0xfc, !PT ;  /* 0x00000100020e7812 */ /* 0x000fe200078efcff */
[--C-:B------:R-:W-:Y:S01]  /*2e60*/  @!P5 IMAD.IADD R147, R147, 0x1, -R0.reuse ;  /* 0x000000019393d824 */ /* 0x100fe200078e0a00 */
[C---:B------:R-:W-:Y:S01]  /*2e70*/  ISETP.GT.U32.AND P5, PT, R0.reuse, R141, PT ;  /* 0x0000008d0000720c */ /* 0x040fe20003fa4070 */
[C---:B------:R-:W-:Y:S01]  /*2e80*/  IMAD R139, R0.reuse, R6, R139 ;  /* 0x00000006008b7224 */ /* 0x040fe200078e028b */
[----:B------:R-:W-:Y:S01]  /*2e90*/  IABS R119, R14 ;  /* 0x0000000e00777213 */ /* 0x000fe20000000000 */
[----:B------:R-:W-:Y:S01]  /*2ea0*/  @!P0 IMAD.MOV R151, RZ, RZ, -R151 ;  /* 0x000000ffff978224 */ /* 0x000fe200078e0a97 */
[C---:B------:R-:W-:Y:S01]  /*2eb0*/  ISETP.GT.U32.AND P0, PT, R0.reuse, R145, PT ;  /* 0x000000910000720c */ /* 0x040fe20003f04070 */
[----:B------:R-:W-:Y:S01]  /*2ec0*/  @!P1 IMAD.IADD R143, R143, 0x1, -R0 ;  /* 0x000000018f8f9824 */ /* 0x000fe200078e0a00 */
[----:B------:R-:W-:Y:S01]  /*2ed0*/  ISETP.GT.U32.AND P1, PT, R0, R139, PT ;  /* 0x0000008b0000720c */ /* 0x000fe20003f24070 */
[----:B------:R-:W-:Y:S01]  /*2ee0*/  @!P6 IMAD.MOV R149, RZ, RZ, -R149 ;  /* 0x000000ffff95e224 */ /* 0x000fe200078e0a95 */
[----:B------:R-:W-:Y:S01]  /*2ef0*/  ISETP.GE.AND P6, PT, R12, RZ, PT ;  /* 0x000000ff0c00720c */ /* 0x000fe20003fc6270 */
[----:B------:R-:W-:Y:S01]  /*2f00*/  IMAD.HI.U32 R6, R5, R137, RZ ;  /* 0x0000008905067227 */ /* 0x000fe200078e00ff */
[----:B------:R-:W-:-:S03]  /*2f10*/  LOP3.LUT R12, R2, 0xe4, RZ, 0xfc, !PT ;  /* 0x000000e4020c7812 */ /* 0x000fc600078efcff */
[----:B------:R-:W-:Y:S01]  /*2f20*/  @!P5 IMAD.IADD R141, R141, 0x1, -R0 ;  /* 0x000000018d8dd824 */ /* 0x000fe200078e0a00 */
[----:B------:R-:W-:Y:S01]  /*2f30*/  IABS R133, R12 ;  /* 0x0000000c00857213 */ /* 0x000fe20000000000 */
[----:B------:R-:W-:Y:S01]  /*2f40*/  IMAD.MOV R6, RZ, RZ, -R6 ;  /* 0x000000ffff067224 */ /* 0x000fe200078e0a06 */
[----:B------:R-:W-:Y:S01]  /*2f50*/  ISETP.GE.AND P5, PT, R8, RZ, PT ;  /* 0x000000ff0800720c */ /* 0x000fe20003fa6270 */
[----:B------:R-:W-:Y:S01]  /*2f60*/  @!P4 IMAD.MOV R147, RZ, RZ, -R147 ;  /* 0x000000ffff93c224 */ /* 0x000fe200078e0a93 */
[C---:B------:R-:W-:Y:S01]  /*2f70*/  ISETP.GT.U32.AND P4, PT, R0.reuse, R141, PT ;  /* 0x0000008d0000720c */ /* 0x040fe20003f84070 */
[--C-:B------:R-:W-:Y:S01]  /*2f80*/  @!P0 IMAD.IADD R145, R145, 0x1, -R0.reuse ;  /* 0x0000000191918824 */ /* 0x100fe200078e0a00 */
[----:B------:R-:W-:Y:S01]  /*2f90*/  ISETP.GE.AND P0, PT, R7, RZ, PT ;  /* 0x000000ff0700720c */ /* 0x000fe20003f06270 */
[----:B------:R-:W-:Y:S01]  /*2fa0*/  IMAD R137, R0, R6, R137 ;  /* 0x0000000600897224 */ /* 0x000fe200078e0289 */
[----:B------:R-:W-:Y:S01]  /*2fb0*/  LOP3.LUT R8, R2, 0xe8, RZ, 0xfc, !PT ;  /* 0x000000e802087812 */ /* 0x000fe200078efcff */
[----:B------:R-:W-:-:S02]  /*2fc0*/  @!P1 IMAD.IADD R139, R139, 0x1, -R0 ;  /* 0x000000018b8b9824 */ /* 0x000fc400078e0a00 */
[C---:B------:R-:W-:Y:S01]  /*2fd0*/  IMAD.HI.U32 R7, R5.reuse, R133, RZ ;  /* 0x0000008505077227 */ /* 0x040fe200078e00ff */
[----:B------:R-:W-:Y:S02]  /*2fe0*/  IABS R131, R8 ;  /* 0x0000000800837213 */ /* 0x000fe40000000000 */
[C---:B------:R-:W-:Y:S01]  /*2ff0*/  ISETP.GT.U32.AND P1, PT, R0.reuse, R139, PT ;  /* 0x0000008b0000720c */ /* 0x040fe20003f24070 */
[----:B------:R-:W-:Y:S01]  /*3000*/  @!P2 IMAD.MOV R145, RZ, RZ, -R145 ;  /* 0x000000ffff91a224 */ /* 0x000fe200078e0a91 */
[----:B------:R-:W-:Y:S01]  /*3010*/  ISETP.GT.U32.AND P2, PT, R0, R137, PT ;  /* 0x000000890000720c */ /* 0x000fe20003f44070 */
[----:B------:R-:W-:-:S04]  /*3020*/  IMAD.HI.U32 R6, R5, R135, RZ ;  /* 0x0000008705067227 */ /* 0x000fc800078e00ff */
[----:B------:R-:W-:Y:S02]  /*3030*/  IMAD.MOV R7, RZ, RZ, -R7 ;  /* 0x000000ffff077224 */ /* 0x000fe400078e0a07 */
[----:B------:R-:W-:Y:S02]  /*3040*/  IMAD.MOV R6, RZ, RZ, -R6 ;  /* 0x000000ffff067224 */ /* 0x000fe400078e0a06 */
[--C-:B------:R-:W-:Y:S01]  /*3050*/  @!P4 IMAD.IADD R141, R141, 0x1, -R0.reuse ;  /* 0x000000018d8dc824 */ /* 0x100fe200078e0a00 */
[----:B------:R-:W-:Y:S01]  /*3060*/  ISETP.GE.AND P4, PT, R12, RZ, PT ;  /* 0x000000ff0c00720c */ /* 0x000fe20003f86270 */
[----:B------:R-:W-:Y:S01]  /*3070*/  IMAD R133, R0, R7, R133 ;  /* 0x0000000700857224 */ /* 0x000fe200078e0285 */
[----:B------:R-:W-:Y:S01]  /*3080*/  LOP3.LUT R7, R2, 0xec, RZ, 0xfc, !PT ;  /* 0x000000ec02077812 */ /* 0x000fe200078efcff */
[----:B------:R-:W-:Y:S01]  /*3090*/  IMAD R135, R0, R6, R135 ;  /* 0x0000000600877224 */ /* 0x000fe200078e0287 */
[----:B------:R-:W-:Y:S01]  /*30a0*/  LOP3.LUT R12, R2, 0xfc, RZ, 0xfc, !PT ;  /* 0x000000fc020c7812 */ /* 0x000fe200078efcff */
[----:B------:R-:W-:Y:S01]  /*30b0*/  @!P6 IMAD.MOV R141, RZ, RZ, -R141 ;  /* 0x000000ffff8de224 */ /* 0x000fe200078e0a8d */
[C---:B------:R-:W-:Y:S01]  /*30c0*/  ISETP.GT.U32.AND P6, PT, R0.reuse, R133, PT ;  /* 0x000000850000720c */ /* 0x040fe20003fc4070 */
[--C-:B------:R-:W-:Y:S01]  /*30d0*/  @!P1 IMAD.IADD R139, R139, 0x1, -R0.reuse ;  /* 0x000000018b8b9824 */ /* 0x100fe200078e0a00 */
[----:B------:R-:W-:Y:S01]  /*30e0*/  ISETP.GT.U32.AND P1, PT, R0, R135, PT ;  /* 0x000000870000720c */ /* 0x000fe20003f24070 */
[----:B------:R-:W-:Y:S01]  /*30f0*/  @!P2 IMAD.IADD R137, R137, 0x1, -R0 ;  /* 0x000000018989a824 */ /* 0x000fe200078e0a00 */
[----:B------:R-:W-:Y:S01]  /*3100*/  IABS R129, R7 ;  /* 0x0000000700817213 */ /* 0x000fe20000000000 */
[----:B------:R-:W-:Y:S01]  /*3110*/  @!P3 IMAD.MOV R143, RZ, RZ, -R143 ;  /* 0x000000ffff8fb224 */ /* 0x000fe200078e0a8f */
[----:B------:R-:W-:Y:S01]  /*3120*/  ISETP.GE.AND P3, PT, R10, RZ, PT ;  /* 0x000000ff0a00720c */ /* 0x000fe20003f66270 */
[----:B------:R-:W-:Y:S01]  /*3130*/  IMAD.HI.U32 R6, R5, R131, RZ ;  /* 0x0000008305067227 */ /* 0x000fe200078e00ff */
[----:B------:R-:W-:-:S02]  /*3140*/  ISETP.GT.U32.AND P2, PT, R0, R137, PT ;  /* 0x000000890000720c */ /* 0x000fc40003f44070 */
[----:B------:R-:W-:Y:S01]  /*3150*/  LOP3.LUT R10, R2, 0xf0, RZ, 0xfc, !PT ;  /* 0x000000f0020a7812 */ /* 0x000fe200078efcff */
[----:B------:R-:W-:Y:S01]  /*3160*/  @!P0 IMAD.MOV R139, RZ, RZ, -R139 ;  /* 0x000000ffff8b8224 */ /* 0x000fe200078e0a8b */
[----:B------:R-:W-:Y:S01]  /*3170*/  ISETP.GE.AND P0, PT, R8, RZ, PT ;  /* 0x000000ff0800720c */ /* 0x000fe20003f06270 */
[--C-:B------:R-:W-:Y:S01]  /*3180*/  @!P6 IMAD.IADD R133, R133, 0x1, -R0.reuse ;  /* 0x000000018585e824 */ /* 0x100fe200078e0a00 */
[----:B------:R-:W-:Y:S01]  /*3190*/  IABS R127, R10 ;  /* 0x0000000a007f7213 */ /* 0x000fe20000000000 */
[----:B------:R-:W-:Y:S01]  /*31a0*/  @!P1 IMAD.IADD R135, R135, 0x1, -R0 ;  /* 0x0000000187879824 */ /* 0x000fe200078e0a00 */
[----:B------:R-:W-:Y:S01]  /*31b0*/  IABS R121, R12 ;  /* 0x0000000c00797213 */ /* 0x000fe20000000000 */
[----:B------:R-:W-:Y:S01]  /*31c0*/  IMAD.MOV R8, RZ, RZ, -R6 ;  /* 0x000000ffff087224 */ /* 0x000fe200078e0a06 */
[C---:B------:R-:W-:Y:S01]  /*31d0*/  ISETP.GT.U32.AND P6, PT, R0.reuse, R133, PT ;  /* 0x000000850000720c */ /* 0x040fe20003fc4070 */
[----:B------:R-:W-:Y:S01]  /*31e0*/  IMAD.HI.U32 R6, R5, R129, RZ ;  /* 0x0000008105067227 */ /* 0x000fe200078e00ff */
[----:B------:R-:W-:-:S03]  /*31f0*/  ISETP.GT.U32.AND P1, PT, R0, R135, PT ;  /* 0x000000870000720c */ /* 0x000fc60003f24070 */
[----:B------:R-:W-:Y:S01]  /*3200*/  @!P2 IMAD.IADD R137, R137, 0x1, -R0 ;  /* 0x000000018989a824 */ /* 0x000fe200078e0a00 */
[----:B------:R-:W-:Y:S01]  /*3210*/  ISETP.GE.AND P2, PT, R7, RZ, PT ;  /* 0x000000ff0700720c */ /* 0x000fe20003f46270 */
[----:B------:R-:W-:-:S04]  /*3220*/  IMAD.HI.U32 R7, R5, R127, RZ ;  /* 0x0000007f05077227 */ /* 0x000fc800078e00ff */
[----:B------:R-:W-:Y:S02]  /*3230*/  IMAD.MOV R7, RZ, RZ, -R7 ;  /* 0x000000ffff077224 */ /* 0x000fe400078e0a07 */
[C---:B------:R-:W-:Y:S02]  /*3240*/  IMAD R131, R0.reuse, R8, R131 ;  /* 0x0000000800837224 */ /* 0x040fe400078e0283 */
[C---:B------:R-:W-:Y:S02]  /*3250*/  IMAD R127, R0.reuse, R7, R127 ;  /* 0x00000007007f7224 */ /* 0x040fe400078e027f */
[--C-:B------:R-:W-:Y:S02]  /*3260*/  @!P6 IMAD.IADD R133, R133, 0x1, -R0.reuse ;  /* 0x000000018585e824 */ /* 0x100fe400078e0a00 */
[----:B------:R-:W-:Y:S01]  /*3270*/  @!P1 IMAD.IADD R135, R135, 0x1, -R0 ;  /* 0x0000000187879824 */ /* 0x000fe200078e0a00 */
[C---:B------:R-:W-:Y:S01]  /*3280*/  ISETP.GT.U32.AND P1, PT, R0.reuse, R131, PT ;  /* 0x000000830000720c */ /* 0x040fe20003f24070 */
[----:B------:R-:W-:Y:S01]  /*3290*/  @!P4 IMAD.MOV R133, RZ, RZ, -R133 ;  /* 0x000000ffff85c224 */ /* 0x000fe200078e0a85 */
[----:B------:R-:W-:Y:S01]  /*32a0*/  ISETP.GT.U32.AND P4, PT, R0, R127, PT ;  /* 0x0000007f0000720c */ /* 0x000fe20003f84070 */
[----:B------:R-:W-:-:S02]  /*32b0*/  IMAD.MOV R6, RZ, RZ, -R6 ;  /* 0x000000ffff067224 */ /* 0x000fc400078e0a06 */
[----:B------:R-:W-:Y:S01]  /*32c0*/  @!P5 IMAD.MOV R137, RZ, RZ, -R137 ;  /* 0x000000ffff89d224 */ /* 0x000fe200078e0a89 */
[----:B------:R-:W-:Y:S01]  /*32d0*/  ISETP.GE.AND P5, PT, R10, RZ, PT ;  /* 0x000000ff0a00720c */ /* 0x000fe20003fa6270 */
[----:B------:R-:W-:Y:S01]  /*32e0*/  IMAD R129, R0, R6, R129 ;  /* 0x0000000600817224 */ /* 0x000fe200078e0281 */
[C---:B------:R-:W-:Y:S01]  /*32f0*/  LOP3.LUT R10, R2.reuse, 0xf8, RZ, 0xfc, !PT ;  /* 0x000000f8020a7812 */ /* 0x040fe200078efcff */
[----:B------:R-:W-:Y:S01]  /*3300*/  @!P3 IMAD.MOV R135, RZ, RZ, -R135 ;  /* 0x000000ffff87b224 */ /* 0x000fe200078e0a87 */
[----:B------:R-:W-:Y:S02]  /*3310*/  LOP3.LUT R6, R2, 0xf4, RZ, 0xfc, !PT ;  /* 0x000000f402067812 */ /* 0x000fe400078efcff */
[----:B------:R-:W-:Y:S01]  /*3320*/  IABS R123, R10 ;  /* 0x0000000a007b7213 */ /* 0x000fe20000000000 */
[--C-:B------:R-:W-:Y:S01]  /*3330*/  @!P1 IMAD.IADD R131, R131, 0x1, -R0.reuse ;  /* 0x0000000183839824 */ /* 0x100fe200078e0a00 */
[C---:B------:R-:W-:Y:S01]  /*3340*/  ISETP.GT.U32.AND P3, PT, R0.reuse, R129, PT ;  /* 0x000000810000720c */ /* 0x040fe20003f64070 */
[----:B------:R-:W-:Y:S01]  /*3350*/  @!P4 IMAD.IADD R127, R127, 0x1, -R0 ;  /* 0x000000017f7fc824 */ /* 0x000fe200078e0a00 */
[----:B------:R-:W-:Y:S01]  /*3360*/  IABS R125, R6 ;  /* 0x00000006007d7213 */ /* 0x000fe20000000000 */
[----:B------:R-:W-:Y:S01]  /*3370*/  IMAD.HI.U32 R7, R5, R123, RZ ;  /* 0x0000007b05077227 */ /* 0x000fe200078e00ff */
[----:B------:R-:W-:-:S02]  /*3380*/  ISETP.GT.U32.AND P1, PT, R0, R131, PT ;  /* 0x000000830000720c */ /* 0x000fc40003f24070 */
[----:B------:R-:W-:Y:S01]  /*3390*/  ISETP.GT.U32.AND P4, PT, R0, R127, PT ;  /* 0x0000007f0000720c */ /* 0x000fe20003f84070 */
[----:B------:R-:W-:Y:S01]  /*33a0*/  IMAD.MOV R7, RZ, RZ, -R7 ;  /* 0x000000ffff077224 */ /* 0x000fe200078e0a07 */
[----:B------:R-:W-:Y:S01]  /*33b0*/  ISETP.GE.AND P6, PT, R6, RZ, PT ;  /* 0x000000ff0600720c */ /* 0x000fe20003fc6270 */
[----:B------:R-:W-:-:S04]  /*33c0*/  IMAD.HI.U32 R6, R5, R125, RZ ;  /* 0x0000007d05067227 */ /* 0x000fc800078e00ff */
[----:B------:R-:W-:Y:S02]  /*33d0*/  IMAD R123, R0, R7, R123 ;  /* 0x00000007007b7224 */ /* 0x000fe400078e027b */
[----:B------:R-:W-:-:S04]  /*33e0*/  IMAD.HI.U32 R7, R5, R119, RZ ;  /* 0x0000007705077227 */ /* 0x000fc800078e00ff */
[--C-:B------:R-:W-:Y:S02]  /*33f0*/  @!P3 IMAD.IADD R129, R129, 0x1, -R0.reuse ;  /* 0x000000018181b824 */ /* 0x100fe400078e0a00 */
[----:B------:R-:W-:Y:S02]  /*3400*/  IMAD.MOV R7, RZ, RZ, -R7 ;  /* 0x000000ffff077224 */ /* 0x000fe400078e0a07 */
[--C-:B------:R-:W-:Y:S01]  /*3410*/  @!P1 IMAD.IADD R131, R131, 0x1, -R0.reuse ;  /* 0x0000000183839824 */ /* 0x100fe200078e0a00 */
[C---:B------:R-:W-:Y:S01]  /*3420*/  ISETP.GT.U32.AND P3, PT, R0.reuse, R129, PT ;  /* 0x000000810000720c */ /* 0x040fe20003f64070 */
[----:B------:R-:W-:Y:S01]  /*3430*/  IMAD R119, R0, R7, R119 ;  /* 0x0000000700777224 */ /* 0x000fe200078e0277 */
[----:B------:R-:W-:Y:S01]  /*3440*/  ISETP.GE.AND P1, PT, R10, RZ, PT ;  /* 0x000000ff0a00720c */ /* 0x000fe20003f26270 */
[----:B------:R-:W-:Y:S01]  /*3450*/  @!P4 IMAD.IADD R127, R127, 0x1, -R0 ;  /* 0x000000017f7fc824 */ /* 0x000fe200078e0a00 */
[----:B------:R-:W-:Y:S01]  /*3460*/  LOP3.LUT R10, R2, 0x108, RZ, 0xfc, !PT ;  /* 0x00000108020a7812 */ /* 0x000fe200078efcff */
[----:B------:R-:W-:-:S02]  /*3470*/  IMAD.MOV R8, RZ, RZ, -R6 ;  /* 0x000000ffff087224 */ /* 0x000fc400078e0a06 */
[----:B------:R-:W-:Y:S01]  /*3480*/  @!P0 IMAD.MOV R131, RZ, RZ, -R131 ;  /* 0x000000ffff838224 */ /* 0x000fe200078e0a83 */
[C---:B------:R-:W-:Y:S01]  /*3490*/  ISETP.GT.U32.AND P0, PT, R0.reuse, R123, PT ;  /* 0x0000007b0000720c */ /* 0x040fe20003f04070 */
[----:B------:R-:W-:Y:S01]  /*34a0*/  @!P5 IMAD.MOV R127, RZ, RZ, -R127 ;  /* 0x000000ffff7fd224 */ /* 0x000fe200078e0a7f */
[C---:B------:R-:W-:Y:S01]  /*34b0*/  ISETP.GT.U32.AND P5, PT, R0.reuse, R119, PT ;  /* 0x000000770000720c */ /* 0x040fe20003fa4070 */
[----:B------:R-:W-:Y:S01]  /*34c0*/  IMAD R125, R0, R8, R125 ;  /* 0x00000008007d7224 */ /* 0x000fe200078e027d */
[----:B------:R-:W-:Y:S01]  /*34d0*/  LOP3.LUT R8, R2, 0x104, RZ, 0xfc, !PT ;  /* 0x0000010402087812 */ /* 0x000fe200078efcff */
[----:B------:R-:W-:Y:S01]  /*34e0*/  IMAD.HI.U32 R6, R5, R121, RZ ;  /* 0x0000007905067227 */ /* 0x000fe200078e00ff */
[----:B------:R-:W-:Y:S02]  /*34f0*/  IABS R115, R10 ;  /* 0x0000000a00737213 */ /* 0x000fe40000000000 */
[----:B------:R-:W-:Y:S01]  /*3500*/  IABS R117, R8 ;  /* 0x0000000800757213 */ /* 0x000fe20000000000 */
[----:B------:R-:W-:-:S02]  /*3510*/  IMAD.MOV R6, RZ, RZ, -R6 ;  /* 0x000000ffff067224 */ /* 0x000fc400078e0a06 */
[----:B------:R-:W-:Y:S01]  /*3520*/  @!P3 IMAD.IADD R129, R129, 0x1, -R0 ;  /* 0x000000018181b824 */ /* 0x000fe200078e0a00 */
[C---:B------:R-:W-:Y:S01]  /*3530*/  ISETP.GT.U32.AND P3, PT, R0.reuse, R125, PT ;  /* 0x0000007d0000720c */ /* 0x040fe20003f64070 */
[----:B------:R-:W-:Y:S02]  /*3540*/  IMAD R121, R0, R6, R121 ;  /* 0x0000000600797224 */ /* 0x000fe400078e0279 */
[----:B------:R-:W-:-:S03]  /*3550*/  IMAD.HI.U32 R6, R5, R117, RZ ;  /* 0x0000007505067227 */ /* 0x000fc600078e00ff */
[C---:B------:R-:W-:Y:S01]  /*3560*/  ISETP.GT.U32.AND P4, PT, R0.reuse, R121, PT ;  /* 0x000000790000720c */ /* 0x040fe20003f84070 */
[--C-:B------:R-:W-:Y:S02]  /*3570*/  @!P0 IMAD.IADD R123, R123, 0x1, -R0.reuse ;  /* 0x000000017b7b8824 */ /* 0x100fe400078e0a00 */
[----:B------:R-:W-:Y:S02]  /*3580*/  @!P5 IMAD.IADD R119, R119, 0x1, -R0 ;  /* 0x000000017777d824 */ /* 0x000fe400078e0a00 */
[----:B------:R-:W-:Y:S01]  /*3590*/  IMAD.MOV R6, RZ, RZ, -R6 ;  /* 0x000000ffff067224 */ /* 0x000fe200078e0a06 */
[C---:B------:R-:W-:Y:S01]  /*35a0*/  ISETP.GT.U32.AND P0, PT, R0.reuse, R123, PT ;  /* 0x0000007b0000720c */ /* 0x040fe20003f04070 */
[----:B------:R-:W-:Y:S01]  /*35b0*/  @!P3 IMAD.IADD R125, R125, 0x1, -R0 ;  /* 0x000000017d7db824 */ /* 0x000fe200078e0a00 */
[C---:B------:R-:W-:Y:S01]  /*35c0*/  ISETP.GT.U32.AND P5, PT, R0.reuse, R119, PT ;  /* 0x000000770000720c */ /* 0x040fe20003fa4070 */
[C---:B------:R-:W-:Y:S02]  /*35d0*/  IMAD R117, R0.reuse, R6, R117 ;  /* 0x0000000600757224 */ /* 0x040fe400078e0275 */
[----:B------:R-:W-:Y:S01]  /*35e0*/  IMAD.HI.U32 R6, R5, R115, RZ ;  /* 0x0000007305067227 */ /* 0x000fe200078e00ff */
[----:B------:R-:W-:-:S03]  /*35f0*/  ISETP.GT.U32.AND P3, PT, R0, R125, PT ;  /* 0x0000007d0000720c */ /* 0x000fc60003f64070 */
[----:B------:R-:W-:Y:S02]  /*3600*/  IMAD.MOV R6, RZ, RZ, -R6 ;  /* 0x000000ffff067224 */ /* 0x000fe400078e0a06 */
[----:B------:R-:W-:Y:S01]  /*3610*/  @!P2 IMAD.MOV R129, RZ, RZ, -R129 ;  /* 0x000000ffff81a224 */ /* 0x000fe200078e0a81 */
[----:B------:R-:W-:Y:S01]  /*3620*/  ISETP.GE.AND P2, PT, R12, RZ, PT ;  /* 0x000000ff0c00720c */ /* 0x000fe20003f46270 */
[--C-:B------:R-:W-:Y:S01]  /*3630*/  @!P4 IMAD.IADD R121, R121, 0x1, -R0.reuse ;  /* 0x000000017979c824 */ /* 0x100fe200078e0a00 */
[----:B------:R-:W-:Y:S01]  /*3640*/  LOP3.LUT R12, R2, 0x10c, RZ, 0xfc, !PT ;  /* 0x0000010c020c7812 */ /* 0x000fe200078efcff */
[----:B------:R-:W-:Y:S01]  /*3650*/  IMAD R115, R0, R6, R115 ;  /* 0x0000000600737224 */ /* 0x000fe200078e0273 */
[----:B------:R-:W-:Y:S01]  /*3660*/  LOP3.LUT R6, R2, 0x110, RZ, 0xfc, !PT ;  /* 0x0000011002067812 */ /* 0x000fe200078efcff */
[--C-:B------:R-:W-:Y:S01]  /*3670*/  @!P0 IMAD.IADD R123, R123, 0x1, -R0.reuse ;  /* 0x000000017b7b8824 */ /* 0x100fe200078e0a00 */
[----:B------:R-:W-:Y:S01]  /*3680*/  IABS R113, R12 ;  /* 0x0000000c00717213 */ /* 0x000fe20000000000 */
[--C-:B------:R-:W-:Y:S01]  /*3690*/  @!P5 IMAD.IADD R119, R119, 0x1, -R0.reuse ;  /* 0x000000017777d824 */ /* 0x100fe200078e0a00 */
[C---:B------:R-:W-:Y:S01]  /*36a0*/  ISETP.GT.U32.AND P4, PT, R0.reuse, R121, PT ;  /* 0x000000790000720c */ /* 0x040fe20003f84070 */
[----:B------:R-:W-:Y:S01]  /*36b0*/  @!P3 IMAD.IADD R125, R125, 0x1, -R0 ;  /* 0x000000017d7db824 */ /* 0x000fe200078e0a00 */
[C---:B------:R-:W-:Y:S01]  /*36c0*/  ISETP.GT.U32.AND P0, PT, R0.reuse, R117, PT ;  /* 0x000000750000720c */ /* 0x040fe20003f04070 */
[----:B------:R-:W-:Y:S01]  /*36d0*/  IMAD.HI.U32 R7, R5, R113, RZ ;  /* 0x0000007105077227 */ /* 0x000fe200078e00ff */
[----:B------:R-:W-:-:S02]  /*36e0*/  ISETP.GT.U32.AND P5, PT, R0, R115, PT ;  /* 0x000000730000720c */ /* 0x000fc40003fa4070 */
[----:B------:R-:W-:Y:S01]  /*36f0*/  ISETP.GE.AND P3, PT, R14, RZ, PT ;  /* 0x000000ff0e00720c */ /* 0x000fe20003f66270 */
[----:B------:R-:W-:Y:S01]  /*3700*/  IMAD.MOV R7, RZ, RZ, -R7 ;  /* 0x000000ffff077224 */ /* 0x000fe200078e0a07 */
[----:B------:R-:W-:Y:S01]  /*3710*/  IABS R111, R6 ;  /* 0x00000006006f7213 */ /* 0x000fe20000000000 */
[----:B------:R-:W-:Y:S01]  /*3720*/  @!P6 IMAD.MOV R125, RZ, RZ, -R125 ;  /* 0x000000ffff7de224 */ /* 0x000fe200078e0a7d */
[----:B------:R-:W-:Y:S01]  /*3730*/  ISETP.GE.AND P6, PT, R8, RZ, PT ;  /* 0x000000ff0800720c */ /* 0x000fe20003fc6270 */
[----:B------:R-:W-:Y:S01]  /*3740*/  IMAD R113, R0, R7, R113 ;  /* 0x0000000700717224 */ /* 0x000fe200078e0271 */
[C---:B------:R-:W-:Y:S01]  /*3750*/  LOP3.LUT R7, R2.reuse, 0x114, RZ, 0xfc, !PT ;  /* 0x0000011402077812 */ /* 0x040fe200078efcff */
[--C-:B------:R-:W-:Y:S01]  /*3760*/  @!P4 IMAD.IADD R121, R121, 0x1, -R0.reuse ;  /* 0x000000017979c824 */ /* 0x100fe200078e0a00 */
[----:B------:R-:W-:Y:S01]  /*3770*/  LOP3.LUT R8, R2, 0x118, RZ, 0xfc, !PT ;  /* 0x0000011802087812 */ /* 0x000fe200078efcff */
[--C-:B------:R-:W-:Y:S01]  /*3780*/  @!P0 IMAD.IADD R117, R117, 0x1, -R0.reuse ;  /* 0x0000000175758824 */ /* 0x100fe200078e0a00 */
[----:B------:R-:W-:Y:S01]  /*3790*/  IABS R109, R7 ;  /* 0x00000007006d7213 */ /* 0x000fe20000000000 */
[----:B------:R-:W-:Y:S01]  /*37a0*/  @!P5 IMAD.IADD R115, R115, 0x1, -R0 ;  /* 0x000000017373d824 */ /* 0x000fe200078e0a00 */
[----:B------:R-:W-:Y:S01]  /*37b0*/  IABS R107, R8 ;  /* 0x00000008006b7213 */ /* 0x000fe20000000000 */
[----:B------:R-:W-:Y:S01]  /*37c0*/  @!P2 IMAD.MOV R121, RZ, RZ, -R121 ;  /* 0x000000ffff79a224 */ /* 0x000fe200078e0a79 */
[----:B------:R-:W-:Y:S01]  /*37d0*/  ISETP.GT.U32.AND P0, PT, R0, R117, PT ;  /* 0x000000750000720c */ /* 0x000fe20003f04070 */
[----:B------:R-:W-:Y:S01]  /*37e0*/  @!P3 IMAD.MOV R119, RZ, RZ, -R119 ;  /* 0x000000ffff77b224 */ /* 0x000fe200078e0a77 */
[----:B------:R-:W-:Y:S01]  /*37f0*/  ISETP.GE.AND P2, PT, R6, RZ, PT ;  /* 0x000000ff0600720c */ /* 0x000fe20003f46270 */
[----:B------:R-:W-:Y:S01]  /*3800*/  IMAD.HI.U32 R6, R5, R111, RZ ;  /* 0x0000006f05067227 */ /* 0x000fe200078e00ff */
[----:B------:R-:W-:-:S02]  /*3810*/  ISETP.GT.U32.AND P5, PT, R0, R115, PT ;  /* 0x000000730000720c */ /* 0x000fc40003fa4070 */
[----:B------:R-:W-:Y:S01]  /*3820*/  ISETP.GE.AND P3, PT, R7, RZ, PT ;  /* 0x000000ff0700720c */ /* 0x000fe20003f66270 */
[----:B------:R-:W-:Y:S01]  /*3830*/  IMAD.HI.U32 R7, R5, R109, RZ ;  /* 0x0000006d05077227 */ /* 0x000fe200078e00ff */
[----:B------:R-:W-:Y:S02]  /*3840*/  ISETP.GE.AND P4, PT, R12, RZ, PT ;  /* 0x000000ff0c00720c */ /* 0x000fe40003f86270 */
[C---:B------:R-:W-:Y:S01]  /*3850*/  LOP3.LUT R12, R2.reuse, 0x120, RZ, 0xfc, !PT ;  /* 0x00000120020c7812 */ /* 0x040fe200078efcff */
[----:B------:R-:W-:Y:S01]  /*3860*/  IMAD.MOV R6, RZ, RZ, -R6 ;  /* 0x000000ffff067224 */ /* 0x000fe200078e0a06 */
[----:B------:R-:W-:Y:S01]  /*3870*/  LOP3.LUT R14, R2, 0x124, RZ, 0xfc, !PT ;  /* 0x00000124020e7812 */ /* 0x000fe200078efcff */
[----:B------:R-:W-:Y:S01]  /*3880*/  IMAD.MOV R7, RZ, RZ, -R7 ;  /* 0x000000ffff077224 */ /* 0x000fe200078e0a07 */
[----:B------:R-:W-:Y:S01]  /*3890*/  IABS R103, R12 ;  /* 0x0000000c00677213 */ /* 0x000fe20000000000 */
[C---:B------:R-:W-:Y:S01]  /*38a0*/  IMAD R111, R0.reuse, R6, R111 ;  /* 0x00000006006f7224 */ /* 0x040fe200078e026f */
[----:B------:R-:W-:Y:S01]  /*38b0*/  IABS R101, R14 ;  /* 0x0000000e00657213 */ /* 0x000fe20000000000 */
[----:B------:R-:W-:Y:S01]  /*38c0*/  @!P0 IMAD.IADD R117, R117, 0x1, -R0 ;  /* 0x0000000175758824 */ /* 0x000fe200078e0a00 */
[C---:B------:R-:W-:Y:S01]  /*38d0*/  ISETP.GT.U32.AND P0, PT, R0.reuse, R113, PT ;  /* 0x000000710000720c */ /* 0x040fe20003f04070 */
[----:B------:R-:W-:-:S02]  /*38e0*/  IMAD R109, R0, R7, R109 ;  /* 0x00000007006d7224 */ /* 0x000fc400078e026d */
[----:B------:R-:W-:Y:S01]  /*38f0*/  @!P5 IMAD.IADD R115, R115, 0x1, -R0 ;  /* 0x000000017373d824 */ /* 0x000fe200078e0a00 */
[C---:B------:R-:W-:Y:S01]  /*3900*/  ISETP.GT.U32.AND P5, PT, R0.reuse, R111, PT ;  /* 0x0000006f0000720c */ /* 0x040fe20003fa4070 */
[----:B------:R-:W-:Y:S01]  /*3910*/  @!P6 IMAD.MOV R117, RZ, RZ, -R117 ;  /* 0x000000ffff75e224 */ /* 0x000fe200078e0a75 */
[----:B------:R-:W-:Y:S01]  /*3920*/  ISETP.GT.U32.AND P6, PT, R0, R109, PT ;  /* 0x0000006d0000720c */ /* 0x000fe20003fc4070 */
[----:B------:R-:W-:Y:S01]  /*3930*/  @!P1 IMAD.MOV R123, RZ, RZ, -R123 ;  /* 0x000000ffff7b9224 */ /* 0x000fe200078e0a7b */
[----:B------:R-:W-:Y:S01]  /*3940*/  ISETP.GE.AND P1, PT, R10, RZ, PT ;  /* 0x000000ff0a00720c */ /* 0x000fe20003f26270 */
[----:B------:R-:W-:Y:S01]  /*3950*/  IMAD.HI.U32 R6, R5, R107, RZ ;  /* 0x0000006b05067227 */ /* 0x000fe200078e00ff */
[----:B------:R-:W-:-:S03]  /*3960*/  LOP3.LUT R10, R2, 0x11c, RZ, 0xfc, !PT ;  /* 0x0000011c020a7812 */ /* 0x000fc600078efcff */
[----:B------:R-:W-:Y:S01]  /*3970*/  @!P0 IMAD.IADD R113, R113, 0x1, -R0 ;  /* 0x0000000171718824 */ /* 0x000fe200078e0a00 */
[----:B------:R-:W-:Y:S01]  /*3980*/  IABS R105, R10 ;  /* 0x0000000a00697213 */ /* 0x000fe20000000000 */
[----:B------:R-:W-:Y:S02]  /*3990*/  IMAD.MOV R6, RZ, RZ, -R6 ;  /* 0x000000ffff067224 */ /* 0x000fe400078e0a06 */
[--C-:B------:R-:W-:Y:S01]  /*39a0*/  @!P5 IMAD.IADD R111, R111, 0x1, -R0.reuse ;  /* 0x000000016f6fd824 */ /* 0x100fe200078e0a00 */
[C---:B------:R-:W-:Y:S01]  /*39b0*/  ISETP.GT.U32.AND P0, PT, R0.reuse, R113, PT ;  /* 0x000000710000720c */ /* 0x040fe20003f04070 */
[----:B------:R-:W-:Y:S02]  /*39c0*/  @!P6 IMAD.IADD R109, R109, 0x1, -R0 ;  /* 0x000000016d6de824 */ /* 0x000fe400078e0a00 */
[----:B------:R-:W-:Y:S01]  /*39d0*/  IMAD.HI.U32 R7, R5, R105, RZ ;  /* 0x0000006905077227 */ /* 0x000fe200078e00ff */
[C---:B------:R-:W-:Y:S02]  /*39e0*/  ISETP.GT.U32.AND P5, PT, R0.reuse, R111, PT ;  /* 0x0000006f0000720c */ /* 0x040fe40003fa4070 */
[----:B------:R-:W-:Y:S01]  /*39f0*/  ISETP.GT.U32.AND P6, PT, R0, R109, PT ;  /* 0x0000006d0000720c */ /* 0x000fe20003fc4070 */
[----:B------:R-:W-:-:S02]  /*3a00*/  IMAD.MOV R7, RZ, RZ, -R7 ;  /* 0x000000ffff077224 */ /* 0x000fc400078e0a07 */
[C---:B------:R-:W-:Y:S02]  /*3a10*/  IMAD R107, R0.reuse, R6, R107 ;  /* 0x00000006006b7224 */ /* 0x040fe400078e026b */
[----:B------:R-:W-:Y:S02]  /*3a20*/  IMAD R105, R0, R7, R105 ;  /* 0x0000000700697224 */ /* 0x000fe400078e0269 */
[----:B------:R-:W-:-:S04]  /*3a30*/  IMAD.HI.U32 R6, R5, R103, RZ ;  /* 0x0000006705067227 */ /* 0x000fc800078e00ff */
[--C-:B------:R-:W-:Y:S01]  /*3a40*/  @!P5 IMAD.IADD R111, R111, 0x1, -R0.reuse ;  /* 0x000000016f6fd824 */ /* 0x100fe200078e0a00 */
[----:B------:R-:W-:Y:S01]  /*3a50*/  ISETP.GT.U32.AND P5, PT, R0, R107, PT ;  /* 0x0000006b0000720c */ /* 0x000fe20003fa4070 */
[----:B------:R-:W-:Y:S01]  /*3a60*/  @!P1 IMAD.MOV R115, RZ, RZ, -R115 ;  /* 0x000000ffff739224 */ /* 0x000fe200078e0a73 */
[----:B------:R-:W-:Y:S01]  /*3a70*/  ISETP.GE.AND P1, PT, R8, RZ, PT ;  /* 0x000000ff0800720c */ /* 0x000fe20003f26270 */
[----:B------:R-:W-:Y:S01]  /*3a80*/  @!P6 IMAD.IADD R109, R109, 0x1, -R0 ;  /* 0x000000016d6de824 */ /* 0x000fe200078e0a00 */
[----:B------:R-:W-:Y:S01]  /*3a90*/  ISETP.GT.U32.AND P6, PT, R0, R105, PT ;  /* 0x000000690000720c */ /* 0x000fe20003fc4070 */
[----:B------:R-:W-:Y:S02]  /*3aa0*/  IMAD.MOV R8, RZ, RZ, -R6 ;  /* 0x000000ffff087224 */ /* 0x000fe400078e0a06 */
[----:B------:R-:W-:-:S04]  /*3ab0*/  IMAD.HI.U32 R6, R5, R101, RZ ;  /* 0x0000006505067227 */ /* 0x000fc800078e00ff */
[----:B------:R-:W-:Y:S01]  /*3ac0*/  @!P0 IMAD.IADD R113, R113, 0x1, -R0 ;  /* 0x0000000171718824 */ /* 0x000fe200078e0a00 */
[----:B------:R-:W-:Y:S01]  /*3ad0*/  ISETP.GE.AND P0, PT, R10, RZ, PT ;  /* 0x000000ff0a00720c */ /* 0x000fe20003f06270 */
[C---:B------:R-:W-:Y:S02]  /*3ae0*/  IMAD R103, R0.reuse, R8, R103 ;  /* 0x0000000800677224 */ /* 0x040fe400078e0267 */
[----:B------:R-:W-:Y:S02]  /*3af0*/  IMAD.MOV R10, RZ, RZ, -R6 ;  /* 0x000000ffff0a7224 */ /* 0x000fe400078e0a06 */
[--C-:B------:R-:W-:Y:S01]  /*3b00*/  @!P5 IMAD.IADD R107, R107, 0x1, -R0.reuse ;  /* 0x000000016b6bd824 */ /* 0x100fe200078e0a00 */
[C---:B------:R-:W-:Y:S01]  /*3b10*/  ISETP.GT.U32.AND P5, PT, R0.reuse, R103, PT ;  /* 0x000000670000720c */ /* 0x040fe20003fa4070 */
[----:B------:R-:W-:Y:S01]  /*3b20*/  IMAD R101, R0, R10, R101 ;  /* 0x0000000a00657224 */ /* 0x000fe200078e0265 */
[----:B------:R-:W-:Y:S01]  /*3b30*/  LOP3.LUT R10, R2, 0x138, RZ, 0xfc, !PT ;  /* 0x00000138020a7812 */ /* 0x000fe200078efcff */
[----:B------:R-:W-:-:S02]  /*3b40*/  @!P6 IMAD.IADD R105, R105, 0x1, -R0 ;  /* 0x000000016969e824 */ /* 0x000fc400078e0a00 */
[C---:B------:R-:W-:Y:S01]  /*3b50*/  IMAD.HI.U32 R7, R5.reuse, R99, RZ ;  /* 0x0000006305077227 */ /* 0x040fe200078e00ff */
[----:B------:R-:W-:Y:S02]  /*3b60*/  ISETP.GT.U32.AND P6, PT, R0, R101, PT ;  /* 0x000000650000720c */ /* 0x000fe40003fc4070 */
[----:B------:R-:W-:Y:S01]  /*3b70*/  IABS R91, R10 ;  /* 0x0000000a005b7213 */ /* 0x000fe20000000000 */
[----:B------:R-:W-:Y:S02]  /*3b80*/  IMAD.MOV R7, RZ, RZ, -R7 ;  /* 0x000000ffff077224 */ /* 0x000fe400078e0a07 */
[----:B------:R-:W-:-:S04]  /*3b90*/  IMAD.HI.U32 R8, R5, R97, RZ ;  /* 0x0000006105087227 */ /* 0x000fc800078e00ff */
[--C-:B------:R-:W-:Y:S01]  /*3ba0*/  @!P5 IMAD.IADD R103, R103, 0x1, -R0.reuse ;  /* 0x000000016767d824 */ /* 0x100fe200078e0a00 */
[C---:B------:R-:W-:Y:S01]  /*3bb0*/  ISETP.GT.U32.AND P5, PT, R0.reuse, R105, PT ;  /* 0x000000690000720c */ /* 0x040fe20003fa4070 */
[C---:B------:R-:W-:Y:S02]  /*3bc0*/  IMAD R99, R0.reuse, R7, R99 ;  /* 0x0000000700637224 */ /* 0x040fe400078e0263 */
[----:B------:R-:W-:Y:S01]  /*3bd0*/  @!P6 IMAD.IADD R101, R101, 0x1, -R0 ;  /* 0x000000016565e824 */ /* 0x000fe200078e0a00 */
[----:B------:R-:W-:Y:S01]  /*3be0*/  ISETP.GT.U32.AND P6, PT, R0, R103, PT ;  /* 0x000000670000720c */ /* 0x000fe20003fc4070 */
[----:B------:R-:W-:-:S04]  /*3bf0*/  IMAD.HI.U32 R6, R5, R95, RZ ;  /* 0x0000005f05067227 */ /* 0x000fc800078e00ff */
[----:B------:R-:W-:Y:S01]  /*3c00*/  @!P4 IMAD.MOV R113, RZ, RZ, -R113 ;  /* 0x000000ffff71c224 */ /* 0x000fe200078e0a71 */
[C---:B------:R-:W-:Y:S01]  /*3c10*/  ISETP.GT.U32.AND P4, PT, R0.reuse, R107, PT ;  /* 0x0000006b0000720c */ /* 0x040fe20003f84070 */
[----:B------:R-:W-:Y:S01]  /*3c20*/  @!P3 IMAD.MOV R109, RZ, RZ, -R109 ;  /* 0x000000ffff6db224 */ /* 0x000fe200078e0a6d */
[C---:B------:R-:W-:Y:S01]  /*3c30*/  ISETP.GT.U32.AND P3, PT, R0.reuse, R99, PT ;  /* 0x000000630000720c */ /* 0x040fe20003f64070 */
[----:B------:R-:W-:Y:S02]  /*3c40*/  IMAD.MOV R8, RZ, RZ, -R8 ;  /* 0x000000ffff087224 */ /* 0x000fe400078e0a08 */
[----:B------:R-:W-:Y:S02]  /*3c50*/  IMAD.MOV R6, RZ, RZ, -R6 ;  /* 0x000000ffff067224 */ /* 0x000fe400078e0a06 */
[----:B------:R-:W-:Y:S01]  /*3c60*/  @!P2 IMAD.MOV R111, RZ, RZ, -R111 ;  /* 0x000000ffff6fa224 */ /* 0x000fe200078e0a6f */
[C---:B------:R-:W-:Y:S01]  /*3c70*/  ISETP.GT.U32.AND P2, PT, R0.reuse, R101, PT ;  /* 0x000000650000720c */ /* 0x040fe20003f44070 */
[----:B------:R-:W-:Y:S01]  /*3c80*/  IMAD R97, R0, R8, R97 ;  /* 0x0000000800617224 */ /* 0x000fe200078e0261 */
[----:B------:R-:W-:Y:S01]  /*3c90*/  LOP3.LUT R8, R2, 0x134, RZ, 0xfc, !PT ;  /* 0x0000013402087812 */ /* 0x000fe200078efcff */
[----:B------:R-:W-:-:S02]  /*3ca0*/  IMAD R95, R0, R6, R95 ;  /* 0x00000006005f7224 */ /* 0x000fc400078e025f */
[--C-:B------:R-:W-:Y:S01]  /*3cb0*/  @!P6 IMAD.IADD R103, R103, 0x1, -R0.reuse ;  /* 0x000000016767e824 */ /* 0x100fe200078e0a00 */
[----:B------:R-:W-:Y:S01]  /*3cc0*/  IABS R93, R8 ;  /* 0x00000008005d7213 */ /* 0x000fe20000000000 */
[--C-:B------:R-:W-:Y:S01]  /*3cd0*/  @!P4 IMAD.IADD R107, R107, 0x1, -R0.reuse ;  /* 0x000000016b6bc824 */ /* 0x100fe200078e0a00 */
[----:B------:R-:W-:Y:S01]  /*3ce0*/  ISETP.GT.U32.AND P6, PT, R0, R95, PT ;  /* 0x0000005f0000720c */ /* 0x000fe20003fc4070 */
[--C-:B------:R-:W-:Y:S01]  /*3cf0*/  @!P5 IMAD.IADD R105, R105, 0x1, -R0.reuse ;  /* 0x000000016969d824 */ /* 0x100fe200078e0a00 */
[----:B------:R-:W-:Y:S01]  /*3d00*/  ISETP.GE.AND P5, PT, R12, RZ, PT ;  /* 0x000000ff0c00720c */ /* 0x000fe20003fa6270 */
[----:B------:R-:W-:Y:S01]  /*3d10*/  @!P3 IMAD.IADD R99, R99, 0x1, -R0 ;  /* 0x000000016363b824 */ /* 0x000fe200078e0a00 */
[----:B------:R-:W-:Y:S01]  /*3d20*/  ISETP.GT.U32.AND P4, PT, R0, R97, PT ;  /* 0x000000610000720c */ /* 0x000fe20003f84070 */
[C---:B------:R-:W-:Y:S01]  /*3d30*/  IMAD.HI.U32 R6, R5.reuse, R93, RZ ;  /* 0x0000005d05067227 */ /* 0x040fe200078e00ff */
[----:B------:R-:W-:Y:S02]  /*3d40*/  LOP3.LUT R12, R2, 0x140, RZ, 0xfc, !PT ;  /* 0x00000140020c7812 */ /* 0x000fe400078efcff */
[----:B------:R-:W-:Y:S01]  /*3d50*/  ISETP.GE.AND P3, PT, R16, RZ, PT ;  /* 0x000000ff1000720c */ /* 0x000fe20003f66270 */
[----:B------:R-:W-:Y:S01]  /*3d60*/  IMAD.HI.U32 R7, R5, R91, RZ ;  /* 0x0000005b05077227 */ /* 0x000fe200078e00ff */
[----:B------:R-:W-:-:S02]  /*3d70*/  IABS R87, R12 ;  /* 0x0000000c00577213 */ /* 0x000fc40000000000 */
[----:B------:R-:W-:Y:S01]  /*3d80*/  LOP3.LUT R16, R2, 0x180, RZ, 0xfc, !PT ;  /* 0x0000018002107812 */ /* 0x000fe200078efcff */
[----:B------:R-:W-:Y:S01]  /*3d90*/  @!P2 IMAD.IADD R101, R101, 0x1, -R0 ;  /* 0x000000016565a824 */ /* 0x000fe200078e0a00 */
[----:B------:R-:W-:Y:S01]  /*3da0*/  ISETP.GE.AND P2, PT, R14, RZ, PT ;  /* 0x000000ff0e00720c */ /* 0x000fe20003f46270 */
[----:B------:R-:W-:Y:S01]  /*3db0*/  @!P1 IMAD.MOV R107, RZ, RZ, -R107 ;  /* 0x000000ffff6b9224 */ /* 0x000fe200078e0a6b */
[----:B------:R-:W-:Y:S01]  /*3dc0*/  ISETP.GT.U32.AND P1, PT, R0, R99, PT ;  /* 0x000000630000720c */ /* 0x000fe20003f24070 */
[----:B------:R-:W-:Y:S01]  /*3dd0*/  IMAD.MOV R6, RZ, RZ, -R6 ;  /* 0x000000ffff067224 */ /* 0x000fe200078e0a06 */
[----:B------:R-:W-:Y:S01]  /*3de0*/  LOP3.LUT R14, R2, 0x15c, RZ, 0xfc, !PT ;  /* 0x0000015c020e7812 */ /* 0x000fe200078efcff */
[----:B------:R-:W-:Y:S01]  /*3df0*/  IMAD.MOV R7, RZ, RZ, -R7 ;  /* 0x000000ffff077224 */ /* 0x000fe200078e0a07 */
[----:B------:R-:W-:Y:S01]  /*3e00*/  IABS R57, R16 ;  /* 0x0000001000397213 */ /* 0x000fe20000000000 */
[C---:B------:R-:W-:Y:S01]  /*3e10*/  IMAD R93, R0.reuse, R6, R93 ;  /* 0x00000006005d7224 */ /* 0x040fe200078e025d */
[----:B------:R-:W-:Y:S01]  /*3e20*/  IABS R73, R14 ;  /* 0x0000000e00497213 */ /* 0x000fe20000000000 */
[----:B------:R-:W-:Y:S01]  /*3e30*/  IMAD R91, R0, R7, R91 ;  /* 0x00000007005b7224 */ /* 0x000fe200078e025b */
[----:B------:R-:W-:Y:S01]  /*3e40*/  LOP3.LUT R7, R2, 0x13c, RZ, 0xfc, !PT ;  /* 0x0000013c02077812 */ /* 0x000fe200078efcff */
[----:B------:R-:W-:-:S02]  /*3e50*/  @!P6 IMAD.IADD R95, R95, 0x1, -R0 ;  /* 0x000000015f5fe824 */ /* 0x000fc400078e0a00 */
[----:B------:R-:W-:Y:S01]  /*3e60*/  @!P5 IMAD.MOV R103, RZ, RZ, -R103 ;  /* 0x000000ffff67d224 */ /* 0x000fe200078e0a67 */
[C---:B------:R-:W-:Y:S01]  /*3e70*/  ISETP.GT.U32.AND P5, PT, R0.reuse, R93, PT ;  /* 0x0000005d0000720c */ /* 0x040fe20003fa4070 */
[--C-:B------:R-:W-:Y:S01]  /*3e80*/  @!P4 IMAD.IADD R97, R97, 0x1, -R0.reuse ;  /* 0x000000016161c824 */ /* 0x100fe200078e0a00 */
[----:B------:R-:W-:Y:S01]  /*3e90*/  ISETP.GT.U32.AND P6, PT, R0, R95, PT ;  /* 0x0000005f0000720c */ /* 0x000fe20003fc4070 */
[----:B------:R-:W-:Y:S01]  /*3ea0*/  @!P2 IMAD.MOV R101, RZ, RZ, -R101 ;  /* 0x000000ffff65a224 */ /* 0x000fe200078e0a65 */
[----:B------:R-:W-:Y:S01]  /*3eb0*/  IABS R89, R7 ;  /* 0x0000000700597213 */ /* 0x000fe20000000000 */
[----:B------:R-:W-:Y:S01]  /*3ec0*/  @!P1 IMAD.IADD R99, R99, 0x1, -R0 ;  /* 0x0000000163639824 */ /* 0x000fe200078e0a00 */
[----:B------:R-:W-:Y:S01]  /*3ed0*/  ISETP.GE.AND P2, PT, R20, RZ, PT ;  /* 0x000000ff1400720c */ /* 0x000fe20003f46270 */
[----:B------:R-:W-:Y:S01]  /*3ee0*/  @!P0 IMAD.MOV R105, RZ, RZ, -R105 ;  /* 0x000000ffff698224 */ /* 0x000fe200078e0a69 */
[C---:B------:R-:W-:Y:S01]  /*3ef0*/  ISETP.GT.U32.AND P1, PT, R0.reuse, R91, PT ;  /* 0x0000005b0000720c */ /* 0x040fe20003f24070 */
[----:B------:R-:W-:Y:S01]  /*3f00*/  IMAD.HI.U32 R6, R5, R89, RZ ;  /* 0x0000005905067227 */ /* 0x000fe200078e00ff */
[----:B------:R-:W-:-:S02]  /*3f10*/  ISETP.GT.U32.AND P0, PT, R0, R97, PT ;  /* 0x000000610000720c */ /* 0x000fc40003f04070 */
[----:B------:R-:W-:Y:S01]  /*3f20*/  ISETP.GE.AND P4, PT, R18, RZ, PT ;  /* 0x000000ff1200720c */ /* 0x000fe20003f86270 */
[----:B------:R-:W-:Y:S01]  /*3f30*/  IMAD.MOV R6, RZ, RZ, -R6 ;  /* 0x000000ffff067224 */ /* 0x000fe200078e0a06 */
[----:B------:R-:W-:Y:S01]  /*3f40*/  LOP3.LUT R18, R2, 0x184, RZ, 0xfc, !PT ;  /* 0x0000018402127812 */ /* 0x000fe200078efcff */
[--C-:B------:R-:W-:Y:S01]  /*3f50*/  @!P6 IMAD.IADD R95, R95, 0x1, -R0.reuse ;  /* 0x000000015f5fe824 */ /* 0x100fe200078e0a00 */
[----:B------:R-:W-:Y:S01]  /*3f60*/  ISETP.GE.AND P6, PT, R10, RZ, PT ;  /* 0x000000ff0a00720c */ /* 0x000fe20003fc6270 */
[--C-:B------:R-:W-:Y:S01]  /*3f70*/  @!P5 IMAD.IADD R93, R93, 0x1, -R0.reuse ;  /* 0x000000015d5dd824 */ /* 0x100fe200078e0a00 */
[----:B------:R-:W-:Y:S01]  /*3f80*/  ISETP.GE.AND P5, PT, R7, RZ, PT ;  /* 0x000000ff0700720c */ /* 0x000fe20003fa6270 */
[----:B------:R-:W-:Y:S01]  /*3f90*/  IMAD R89, R0, R6, R89 ;  /* 0x0000000600597224 */ /* 0x000fe200078e0259 */
[----:B------:R-:W-:Y:S01]  /*3fa0*/  LOP3.LUT R6, R2, 0x144, RZ, 0xfc, !PT ;  /* 0x0000014402067812 */ /* 0x000fe200078efcff */
[--C-:B------:R-:W-:Y:S01]  /*3fb0*/  @!P1 IMAD.IADD R91, R91, 0x1, -R0.reuse ;  /* 0x000000015b5b9824 */ /* 0x100fe200078e0a00 */
[C---:B------:R-:W-:Y:S01]  /*3fc0*/  ISETP.GT.U32.AND P1, PT, R0.reuse, R93, PT ;  /* 0x0000005d0000720c */ /* 0x040fe20003f24070 */
[----:B------:R-:W-:Y:S01]  /*3fd0*/  @!P2 IMAD.MOV R95, RZ, RZ, -R95 ;  /* 0x000000ffff5fa224 */ /* 0x000fe200078e0a5f */
[----:B------:R-:W-:Y:S01]  /*3fe0*/  ISETP.GT.U32.AND P2, PT, R0, R89, PT ;  /* 0x000000590000720c */ /* 0x000fe20003f44070 */
[----:B------:R-:W-:Y:S01]  /*3ff0*/  @!P0 IMAD.IADD R97, R97, 0x1, -R0 ;  /* 0x0000000161618824 */ /* 0x000fe200078e0a00 */
[----:B------:R-:W-:Y:S01]  /*4000*/  ISETP.GE.AND P0, PT, R8, RZ, PT ;  /* 0x000000ff0800720c */ /* 0x000fe20003f06270 */
[----:B------:R-:W-:Y:S01]  /*4010*/  IMAD.HI.U32 R7, R5, R87, RZ ;  /* 0x0000005705077227 */ /* 0x000fe200078e00ff */
[----:B------:R-:W-:-:S02]  /*4020*/  IABS R85, R6 ;  /* 0x0000000600557213 */ /* 0x000fc40000000000 */
[----:B------:R-:W-:Y:S01]  /*4030*/  LOP3.LUT R10, R2, 0x14c, RZ, 0xfc, !PT ;  /* 0x0000014c020a7812 */ /* 0x000fe200078efcff */
[----:B------:R-:W-:Y:S01]  /*4040*/  @!P4 IMAD.MOV R97, RZ, RZ, -R97 ;  /* 0x000000ffff61c224 */ /* 0x000fe200078e0a61 */
[----:B------:R-:W-:Y:S01]  /*4050*/  ISETP.GT.U32.AND P4, PT, R0, R91, PT ;  /* 0x0000005b0000720c */ /* 0x000fe20003f84070 */
[----:B------:R-:W-:Y:S01]  /*4060*/  IMAD.MOV R7, RZ, RZ, -R7 ;  /* 0x000000ffff077224 */ /* 0x000fe200078e0a07 */
[----:B------:R-:W-:Y:S01]  /*4070*/  IABS R81, R10 ;  /* 0x0000000a00517213 */ /* 0x000fe20000000000 */
[--C-:B------:R-:W-:Y:S01]  /*4080*/  @!P1 IMAD.IADD R93, R93, 0x1, -R0.reuse ;  /* 0x000000015d5d9824 */ /* 0x100fe200078e0a00 */
[----:B------:R-:W-:Y:S01]  /*4090*/  ISETP.GE.AND P1, PT, R6, RZ, PT ;  /* 0x000000ff0600720c */ /* 0x000fe20003f26270 */
[----:B------:R-:W-:Y:S01]  /*40a0*/  @!P2 IMAD.IADD R89, R89, 0x1, -R0 ;  /* 0x000000015959a824 */ /* 0x000fe200078e0a00 */
[----:B------:R-:W-:Y:S01]  /*40b0*/  LOP3.LUT R20, R2, 0x1b4, RZ, 0xfc, !PT ;  /* 0x000001b402147812 */ /* 0x000fe200078efcff */
[----:B------:R-:W-:Y:S02]  /*40c0*/  @!P0 IMAD.MOV R93, RZ, RZ, -R93 ;  /* 0x000000ffff5d8224 */ /* 0x000fe400078e0a5d */
[----:B------:R-:W-:Y:S01]  /*40d0*/  IMAD.HI.U32 R6, R5, R85, RZ ;  /* 0x0000005505067227 */ /* 0x000fe200078e00ff */
[----:B------:R-:W-:-:S02]  /*40e0*/  ISETP.GT.U32.AND P0, PT, R0, R89, PT ;  /* 0x000000590000720c */ /* 0x000fc40003f04070 */
[----:B------:R-:W-:Y:S01]  /*40f0*/  IABS R245, R20 ;  /* 0x0000001400f57213 */ /* 0x000fe20000000000 */
[----:B------:R-:W-:Y:S01]  /*4100*/  IMAD R87, R0, R7, R87 ;  /* 0x0000000700577224 */ /* 0x000fe200078e0257 */
[----:B------:R-:W-:Y:S01]  /*4110*/  LOP3.LUT R7, R2, 0x148, RZ, 0xfc, !PT ;  /* 0x0000014802077812 */ /* 0x000fe200078efcff */
[----:B------:R-:W-:Y:S02]  /*4120*/  IMAD.MOV R6, RZ, RZ, -R6 ;  /* 0x000000ffff067224 */ /* 0x000fe400078e0a06 */
[----:B------:R-:W-:Y:S01]  /*4130*/  @!P4 IMAD.IADD R91, R91, 0x1, -R0 ;  /* 0x000000015b5bc824 */ /* 0x000fe200078e0a00 */
[C---:B------:R-:W-:Y:S01]  /*4140*/  ISETP.GT.U32.AND P4, PT, R0.reuse, R87, PT ;  /* 0x000000570000720c */ /* 0x040fe20003f84070 */
[----:B------:R-:W-:Y:S01]  /*4150*/  IMAD R85, R0, R6, R85 ;  /* 0x0000000600557224 */ /* 0x000fe200078e0255 */
[----:B------:R-:W-:Y:S01]  /*4160*/  IABS R83, R7 ;  /* 0x0000000700537213 */ /* 0x000fe20000000000 */
[----:B------:R-:W-:Y:S01]  /*4170*/  IMAD.HI.U32 R8, R5, R81, RZ ;  /* 0x0000005105087227 */ /* 0x000fe200078e00ff */
[----:B------:R-:W-:-:S03]  /*4180*/  ISETP.GE.AND P2, PT, R7, RZ, PT ;  /* 0x000000ff0700720c */ /* 0x000fc60003f46270 */
[----:B------:R-:W-:Y:S01]  /*4190*/  @!P0 IMAD.IADD R89, R89, 0x1, -R0 ;  /* 0x0000000159598824 */ /* 0x000fe200078e0a00 */
[----:B------:R-:W-:Y:S01]  /*41a0*/  ISETP.GT.U32.AND P0, PT, R0, R85, PT ;  /* 0x000000550000720c */ /* 0x000fe20003f04070 */
[----:B------:R-:W-:Y:S02]  /*41b0*/  IMAD.MOV R8, RZ, RZ, -R8 ;  /* 0x000000ffff087224 */ /* 0x000fe400078e0a08 */
[----:B------:R-:W-:-:S04]  /*41c0*/  IMAD.HI.U32 R7, R5, R83, RZ ;  /* 0x0000005305077227 */ /* 0x000fc800078e00ff */
[--C-:B------:R-:W-:Y:S02]  /*41d0*/  @!P4 IMAD.IADD R87, R87, 0x1, -R0.reuse ;  /* 0x000000015757c824 */ /* 0x100fe400078e0a00 */
[C---:B------:R-:W-:Y:S02]  /*41e0*/  IMAD R81, R0.reuse, R8, R81 ;  /* 0x0000000800517224 */ /* 0x040fe400078e0251 */
[----:B------:R-:W-:Y:S01]  /*41f0*/  @!P3 IMAD.MOV R99, RZ, RZ, -R99 ;  /* 0x000000ffff63b224 */ /* 0x000fe200078e0a63 */
[C---:B------:R-:W-:Y:S01]  /*4200*/  ISETP.GT.U32.AND P4, PT, R0.reuse, R87, PT ;  /* 0x000000570000720c */ /* 0x040fe20003f84070 */
[----:B------:R-:W-:Y:S01]  /*4210*/  @!P0 IMAD.IADD R85, R85, 0x1, -R0 ;  /* 0x0000000155558824 */ /* 0x000fe200078e0a00 */
[----:B------:R-:W-:Y:S01]  /*4220*/  ISETP.GT.U32.AND P0, PT, R0, R81, PT ;  /* 0x000000510000720c */ /* 0x000fe20003f04070 */
[----:B------:R-:W-:Y:S01]  /*4230*/  IMAD.MOV R7, RZ, RZ, -R7 ;  /* 0x000000ffff077224 */ /* 0x000fe200078e0a07 */
[----:B------:R-:W-:Y:S01]  /*4240*/  ISETP.GE.AND P3, PT, R12, RZ, PT ;  /* 0x000000ff0c00720c */ /* 0x000fe20003f66270 */
[----:B------:R-:W-:Y:S01]  /*4250*/  @!P5 IMAD.MOV R89, RZ, RZ, -R89 ;  /* 0x000000ffff59d224 */ /* 0x000fe200078e0a59 */
[----:B------:R-:W-:Y:S01]  /*4260*/  LOP3.LUT R12, R2, 0x158, RZ, 0xfc, !PT ;  /* 0x00000158020c7812 */ /* 0x000fe200078efcff */
[----:B------:R-:W-:Y:S01]  /*4270*/  IMAD R83, R0, R7, R83 ;  /* 0x0000000700537224 */ /* 0x000fe200078e0253 */
[----:B------:R-:W-:Y:S01]  /*4280*/  LOP3.LUT R7, R2, 0x150, RZ, 0xfc, !PT ;  /* 0x0000015002077812 */ /* 0x000fe200078efcff */
[----:B------:R-:W-:Y:S01]  /*4290*/  @!P6 IMAD.MOV R91, RZ, RZ, -R91 ;  /* 0x000000ffff5be224 */ /* 0x000fe200078e0a5b */
[----:B------:R-:W-:Y:S01]  /*42a0*/  IABS R75, R12 ;  /* 0x0000000c004b7213 */ /* 0x000fe20000000000 */
[----:B------:R-:W-:Y:S01]  /*42b0*/  IMAD.HI.U32 R8, R5, R73, RZ ;  /* 0x0000004905087227 */ /* 0x000fe200078e00ff */
[----:B------:R-:W-:-:S02]  /*42c0*/  IABS R79, R7 ;  /* 0x00000007004f7213 */ /* 0x000fc40000000000 */
[----:B------:R-:W-:Y:S01]  /*42d0*/  ISETP.GT.U32.AND P5, PT, R0, R85, PT ;  /* 0x000000550000720c */ /* 0x000fe20003fa4070 */
[--C-:B------:R-:W-:Y:S01]  /*42e0*/  @!P4 IMAD.IADD R87, R87, 0x1, -R0.reuse ;  /* 0x000000015757c824 */ /* 0x100fe200078e0a00 */
[----:B------:R-:W-:Y:S01]  /*42f0*/  ISETP.GE.AND P6, PT, R10, RZ, PT ;  /* 0x000000ff0a00720c */ /* 0x000fe20003fc6270 */
[----:B------:R-:W-:Y:S01]  /*4300*/  @!P0 IMAD.IADD R81, R81, 0x1, -R0 ;  /* 0x0000000151518824 */ /* 0x000fe200078e0a00 */
[----:B------:R-:W-:Y:S01]  /*4310*/  LOP3.LUT R10, R2, 0x154, RZ, 0xfc, !PT ;  /* 0x00000154020a7812 */ /* 0x000fe200078efcff */
[----:B------:R-:W-:Y:S01]  /*4320*/  @!P3 IMAD.MOV R87, RZ, RZ, -R87 ;  /* 0x000000ffff57b224 */ /* 0x000fe200078e0a57 */
[----:B------:R-:W-:Y:S01]  /*4330*/  ISETP.GE.AND P3, PT, R7, RZ, PT ;  /* 0x000000ff0700720c */ /* 0x000fe20003f66270 */
[C---:B------:R-:W-:Y:S01]  /*4340*/  IMAD.HI.U32 R6, R5.reuse, R79, RZ ;  /* 0x0000004f05067227 */ /* 0x040fe200078e00ff */
[C---:B------:R-:W-:Y:S02]  /*4350*/  ISETP.GT.U32.AND P0, PT, R0.reuse, R81, PT ;  /* 0x000000510000720c */ /* 0x040fe40003f04070 */
[----:B------:R-:W-:Y:S01]  /*4360*/  IABS R77, R10 ;  /* 0x0000000a004d7213 */ /* 0x000fe20000000000 */
[----:B------:R-:W-:Y:S01]  /*4370*/  IMAD.HI.U32 R7, R5, R75, RZ ;  /* 0x0000004b05077227 */ /* 0x000fe200078e00ff */
[----:B------:R-:W-:-:S03]  /*4380*/  ISETP.GT.U32.AND P4, PT, R0, R83, PT ;  /* 0x000000530000720c */ /* 0x000fc60003f84070 */
[----:B------:R-:W-:Y:S02]  /*4390*/  IMAD.MOV R6, RZ, RZ, -R6 ;  /* 0x000000ffff067224 */ /* 0x000fe400078e0a06 */
[----:B------:R-:W-:Y:S02]  /*43a0*/  IMAD.MOV R7, RZ, RZ, -R7 ;  /* 0x000000ffff077224 */ /* 0x000fe400078e0a07 */
[C---:B------:R-:W-:Y:S02]  /*43b0*/  IMAD R79, R0.reuse, R6, R79 ;  /* 0x00000006004f7224 */ /* 0x040fe400078e024f */
[----:B------:R-:W-:Y:S02]  /*43c0*/  IMAD.MOV R8, RZ, RZ, -R8 ;  /* 0x000000ffff087224 */ /* 0x000fe400078e0a08 */
[----:B------:R-:W-:Y:S01]  /*43d0*/  IMAD R75, R0, R7, R75 ;  /* 0x00000007004b7224 */ /* 0x000fe200078e024b */
[----:B------:R-:W-:Y:S01]  /*43e0*/  LOP3.LUT R7, R2, 0x160, RZ, 0xfc, !PT ;  /* 0x0000016002077812 */ /* 0x000fe200078efcff */
[--C-:B------:R-:W-:Y:S01]  /*43f0*/  @!P5 IMAD.IADD R85, R85, 0x1, -R0.reuse ;  /* 0x000000015555d824 */ /* 0x100fe200078e0a00 */
[C---:B------:R-:W-:Y:S01]  /*4400*/  ISETP.GT.U32.AND P5, PT, R0.reuse, R79, PT ;  /* 0x0000004f0000720c */ /* 0x040fe20003fa4070 */
[C---:B------:R-:W-:Y:S01]  /*4410*/  IMAD R73, R0.reuse, R8, R73 ;  /* 0x0000000800497224 */ /* 0x040fe200078e0249 */
[----:B------:R-:W-:Y:S01]  /*4420*/  IABS R71, R7 ;  /* 0x0000000700477213 */ /* 0x000fe20000000000 */
[----:B------:R-:W-:Y:S01]  /*4430*/  @!P0 IMAD.IADD R81, R81, 0x1, -R0 ;  /* 0x0000000151518824 */ /* 0x000fe200078e0a00 */
[----:B------:R-:W-:Y:S01]  /*4440*/  ISETP.GT.U32.AND P0, PT, R0, R75, PT ;  /* 0x0000004b0000720c */ /* 0x000fe20003f04070 */
[----:B------:R-:W-:Y:S01]  /*4450*/  IMAD.HI.U32 R6, R5, R77, RZ ;  /* 0x0000004d05067227 */ /* 0x000fe200078e00ff */
[----:B------:R-:W-:-:S03]  /*4460*/  LOP3.LUT R8, R2, 0x164, RZ, 0xfc, !PT ;  /* 0x0000016402087812 */ /* 0x000fc600078efcff */
[----:B------:R-:W-:Y:S01]  /*4470*/  @!P6 IMAD.MOV R81, RZ, RZ, -R81 ;  /* 0x000000ffff51e224 */ /* 0x000fe200078e0a51 */
[C---:B------:R-:W-:Y:S01]  /*4480*/  ISETP.GT.U32.AND P6, PT, R0.reuse, R73, PT ;  /* 0x000000490000720c */ /* 0x040fe20003fc4070 */
[----:B------:R-:W-:Y:S01]  /*4490*/  IMAD.MOV R6, RZ, RZ, -R6 ;  /* 0x000000ffff067224 */ /* 0x000fe200078e0a06 */
[----:B------:R-:W-:Y:S01]  /*44a0*/  IABS R69, R8 ;  /* 0x0000000800457213 */ /* 0x000fe20000000000 */
[----:B------:R-:W-:Y:S02]  /*44b0*/  @!P1 IMAD.MOV R85, RZ, RZ, -R85 ;  /* 0x000000ffff559224 */ /* 0x000fe400078e0a55 */
[----:B------:R-:W-:Y:S02]  /*44c0*/  IMAD R77, R0, R6, R77 ;  /* 0x00000006004d7224 */ /* 0x000fe400078e024d */
[----:B------:R-:W-:-:S03]  /*44d0*/  IMAD.HI.U32 R6, R5, R71, RZ ;  /* 0x0000004705067227 */ /* 0x000fc600078e00ff */
[C---:B------:R-:W-:Y:S01]  /*44e0*/  ISETP.GT.U32.AND P1, PT, R0.reuse, R77, PT ;  /* 0x0000004d0000720c */ /* 0x040fe20003f24070 */
[--C-:B------:R-:W-:Y:S02]  /*44f0*/  @!P5 IMAD.IADD R79, R79, 0x1, -R0.reuse ;  /* 0x000000014f4fd824 */ /* 0x100fe400078e0a00 */
[--C-:B------:R-:W-:Y:S02]  /*4500*/  @!P0 IMAD.IADD R75, R75, 0x1, -R0.reuse ;  /* 0x000000014b4b8824 */ /* 0x100fe400078e0a00 */
[----:B------:R-:W-:Y:S01]  /*4510*/  @!P4 IMAD.IADD R83, R83, 0x1, -R0 ;  /* 0x000000015353c824 */ /* 0x000fe200078e0a00 */
[C---:B------:R-:W-:Y:S01]  /*4520*/  ISETP.GT.U32.AND P5, PT, R0.reuse, R79, PT ;  /* 0x0000004f0000720c */ /* 0x040fe20003fa4070 */
[----:B------:R-:W-:Y:S02]  /*4530*/  IMAD.MOV R6, RZ, RZ, -R6 ;  /* 0x000000ffff067224 */ /* 0x000fe400078e0a06 */
[----:B------:R-:W-:Y:S01]  /*4540*/  @!P6 IMAD.IADD R73, R73, 0x1, -R0 ;  /* 0x000000014949e824 */ /* 0x000fe200078e0a00 */
[C---:B------:R-:W-:Y:S01]  /*4550*/  ISETP.GT.U32.AND P6, PT, R0.reuse, R75, PT ;  /* 0x0000004b0000720c */ /* 0x040fe20003fc4070 */
[C---:B------:R-:W-:Y:S01]  /*4560*/  IMAD R71, R0.reuse, R6, R71 ;  /* 0x0000000600477224 */ /* 0x040fe200078e0247 */
[----:B------:R-:W-:Y:S01]  /*4570*/  ISETP.GT.U32.AND P4, PT, R0, R83, PT ;  /* 0x000000530000720c */ /* 0x000fe20003f84070 */
[----:B------:R-:W-:-:S04]  /*4580*/  IMAD.HI.U32 R6, R5, R69, RZ ;  /* 0x0000004505067227 */ /* 0x000fc800078e00ff */
[----:B------:R-:W-:Y:S02]  /*4590*/  IMAD.MOV R6, RZ, RZ, -R6 ;  /* 0x000000ffff067224 */ /* 0x000fe400078e0a06 */
[--C-:B------:R-:W-:Y:S01]  /*45a0*/  @!P1 IMAD.IADD R77, R77, 0x1, -R0.reuse ;  /* 0x000000014d4d9824 */ /* 0x100fe200078e0a00 */
[----:B------:R-:W-:Y:S01]  /*45b0*/  ISETP.GE.AND P1, PT, R7, RZ, PT ;  /* 0x000000ff0700720c */ /* 0x000fe20003f26270 */
[C---:B------:R-:W-:Y:S02]  /*45c0*/  IMAD R69, R0.reuse, R6, R69 ;  /* 0x0000000600457224 */ /* 0x040fe400078e0245 */
[--C-:B------:R-:W-:Y:S01]  /*45d0*/  @!P5 IMAD.IADD R79, R79, 0x1, -R0.reuse ;  /* 0x000000014f4fd824 */ /* 0x100fe200078e0a00 */
[C---:B------:R-:W-:Y:S01]  /*45e0*/  ISETP.GT.U32.AND P0, PT, R0.reuse, R77, PT ;  /* 0x0000004d0000720c */ /* 0x040fe20003f04070 */
[--C-:B------:R-:W-:Y:S01]  /*45f0*/  @!P6 IMAD.IADD R75, R75, 0x1, -R0.reuse ;  /* 0x000000014b4be824 */ /* 0x100fe200078e0a00 */
[----:B------:R-:W-:Y:S01]  /*4600*/  ISETP.GT.U32.AND P6, PT, R0, R69, PT ;  /* 0x000000450000720c */ /* 0x000fe20003fc4070 */
[----:B------:R-:W-:Y:S01]  /*4610*/  @!P4 IMAD.IADD R83, R83, 0x1, -R0 ;  /* 0x000000015353c824 */ /* 0x000fe200078e0a00 */
[----:B------:R-:W-:Y:S01]  /*4620*/  ISETP.GE.AND P4, PT, R10, RZ, PT ;  /* 0x000000ff0a00720c */ /* 0x000fe20003f86270 */
[----:B------:R-:W-:Y:S01]  /*4630*/  @!P3 IMAD.MOV R79, RZ, RZ, -R79 ;  /* 0x000000ffff4fb224 */ /* 0x000fe200078e0a4f */
[----:B------:R-:W-:Y:S01]  /*4640*/  ISETP.GT.U32.AND P3, PT, R0, R73, PT ;  /* 0x000000490000720c */ /* 0x000fe20003f64070 */
[----:B------:R-:W-:Y:S01]  /*4650*/  @!P2 IMAD.MOV R83, RZ, RZ, -R83 ;  /* 0x000000ffff53a224 */ /* 0x000fe200078e0a53 */
[----:B------:R-:W-:-:S02]  /*4660*/  ISETP.GE.AND P2, PT, R12, RZ, PT ;  /* 0x000000ff0c00720c */ /* 0x000fc40003f46270 */
[----:B------:R-:W-:Y:S02]  /*4670*/  LOP3.LUT R12, R2, 0x16c, RZ, 0xfc, !PT ;  /* 0x0000016c020c7812 */ /* 0x000fe400078efcff */
[----:B------:R-:W-:Y:S01]  /*4680*/  ISETP.GE.AND P5, PT, R14, RZ, PT ;  /* 0x000000ff0e00720c */ /* 0x000fe20003fa6270 */
[--C-:B------:R-:W-:Y:S01]  /*4690*/  @!P0 IMAD.IADD R77, R77, 0x1, -R0.reuse ;  /* 0x000000014d4d8824 */ /* 0x100fe200078e0a00 */
[C---:B------:R-:W-:Y:S01]  /*46a0*/  LOP3.LUT R10, R2.reuse, 0x168, RZ, 0xfc, !PT ;  /* 0x00000168020a7812 */ /* 0x040fe200078efcff */
[--C-:B------:R-:W-:Y:S01]  /*46b0*/  @!P6 IMAD.IADD R69, R69, 0x1, -R0.reuse ;  /* 0x000000014545e824 */ /* 0x100fe200078e0a00 */
[----:B------:R-:W-:Y:S01]  /*46c0*/  LOP3.LUT R14, R2, 0x170, RZ, 0xfc, !PT ;  /* 0x00000170020e7812 */ /* 0x000fe200078efcff */
[----:B------:R-:W-:Y:S01]  /*46d0*/  @!P4 IMAD.MOV R77, RZ, RZ, -R77 ;  /* 0x000000ffff4dc224 */ /* 0x000fe200078e0a4d */
[----:B------:R-:W-:Y:S01]  /*46e0*/  IABS R65, R12 ;  /* 0x0000000c00417213 */ /* 0x000fe20000000000 */
[----:B------:R-:W-:Y:S01]  /*46f0*/  @!P3 IMAD.IADD R73, R73, 0x1, -R0 ;  /* 0x000000014949b824 */ /* 0x000fe200078e0a00 */
[----:B------:R-:W-:Y:S01]  /*4700*/  ISETP.GT.U32.AND P0, PT, R0, R71, PT ;  /* 0x000000470000720c */ /* 0x000fe20003f04070 */
[----:B------:R-:W-:Y:S01]  /*4710*/  @!P2 IMAD.MOV R75, RZ, RZ, -R75 ;  /* 0x000000ffff4ba224 */ /* 0x000fe200078e0a4b */
[----:B------:R-:W-:Y:S01]  /*4720*/  IABS R67, R10 ;  /* 0x0000000a00437213 */ /* 0x000fe20000000000 */
[----:B------:R-:W-:Y:S01]  /*4730*/  IMAD.HI.U32 R7, R5, R65, RZ ;  /* 0x0000004105077227 */ /* 0x000fe200078e00ff */
[----:B------:R-:W-:-:S02]  /*4740*/  IABS R63, R14 ;  /* 0x0000000e003f7213 */ /* 0x000fc40000000000 */
[----:B------:R-:W-:Y:S01]  /*4750*/  ISETP.GE.AND P3, PT, R8, RZ, PT ;  /* 0x000000ff0800720c */ /* 0x000fe20003f66270 */
[----:B------:R-:W-:Y:S01]  /*4760*/  IMAD.HI.U32 R6, R5, R67, RZ ;  /* 0x0000004305067227 */ /* 0x000fe200078e00ff */
[----:B------:R-:W-:-:S03]  /*4770*/  ISETP.GT.U32.AND P4, PT, R0, R69, PT ;  /* 0x000000450000720c */ /* 0x000fc60003f84070 */
[----:B------:R-:W-:-:S04]  /*4780*/  IMAD.HI.U32 R8, R5, R63, RZ ;  /* 0x0000003f05087227 */ /* 0x000fc800078e00ff */
[----:B------:R-:W-:Y:S02]  /*4790*/  IMAD.MOV R7, RZ, RZ, -R7 ;  /* 0x000000ffff077224 */ /* 0x000fe400078e0a07 */
[----:B------:R-:W-:Y:S02]  /*47a0*/  IMAD.MOV R6, RZ, RZ, -R6 ;  /* 0x000000ffff067224 */ /* 0x000fe400078e0a06 */
[----:B------:R-:W-:Y:S02]  /*47b0*/  IMAD.MOV R8, RZ, RZ, -R8 ;  /* 0x000000ffff087224 */ /* 0x000fe400078e0a08 */
[----:B------:R-:W-:Y:S02]  /*47c0*/  IMAD R65, R0, R7, R65 ;  /* 0x0000000700417224 */ /* 0x000fe400078e0241 */
[--C-:B------:R-:W-:Y:S01]  /*47d0*/  @!P0 IMAD.IADD R71, R71, 0x1, -R0.reuse ;  /* 0x0000000147478824 */ /* 0x100fe200078e0a00 */
[----:B------:R-:W-:Y:S01]  /*47e0*/  ISETP.GE.AND P0, PT, R10, RZ, PT ;  /* 0x000000ff0a00720c */ /* 0x000fe20003f06270 */
[----:B------:R-:W-:Y:S01]  /*47f0*/  IMAD R67, R0, R6, R67 ;  /* 0x0000000600437224 */ /* 0x000fe200078e0243 */
[----:B------:R-:W-:Y:S01]  /*4800*/  LOP3.LUT R10, R2, 0x178, RZ, 0xfc, !PT ;  /* 0x00000178020a7812 */ /* 0x000fe200078efcff */
[C---:B------:R-:W-:Y:S01]  /*4810*/  IMAD R63, R0.reuse, R8, R63 ;  /* 0x00000008003f7224 */ /* 0x040fe200078e023f */
[C---:B------:R-:W-:Y:S01]  /*4820*/  ISETP.GT.U32.AND P6, PT, R0.reuse, R71, PT ;  /* 0x000000470000720c */ /* 0x040fe20003fc4070 */
[----:B------:R-:W-:Y:S01]  /*4830*/  @!P5 IMAD.MOV R73, RZ, RZ, -R73 ;  /* 0x000000ffff49d224 */ /* 0x000fe200078e0a49 */
[C---:B------:R-:W-:Y:S01]  /*4840*/  ISETP.GT.U32.AND P5, PT, R0.reuse, R65, PT ;  /* 0x000000410000720c */ /* 0x040fe20003fa4070 */
[----:B------:R-:W-:Y:S01]  /*4850*/  @!P4 IMAD.IADD R69, R69, 0x1, -R0 ;  /* 0x000000014545c824 */ /* 0x000fe200078e0a00 */
[----:B------:R-:W-:-:S02]  /*4860*/  ISETP.GT.U32.AND P2, PT, R0, R67, PT ;  /* 0x000000430000720c */ /* 0x000fc40003f44070 */
[----:B------:R-:W-:Y:S01]  /*4870*/  LOP3.LUT R8, R2, 0x174, RZ, 0xfc, !PT ;  /* 0x0000017402087812 */ /* 0x000fe200078efcff */
[----:B------:R-:W-:Y:S01]  /*4880*/  @!P3 IMAD.MOV R69, RZ, RZ, -R69 ;  /* 0x000000ffff45b224 */ /* 0x000fe200078e0a45 */
[----:B------:R-:W-:Y:S02]  /*4890*/  ISETP.GT.U32.AND P4, PT, R0, R63, PT ;  /* 0x0000003f0000720c */ /* 0x000fe40003f84070 */
[----:B------:R-:W-:Y:S02]  /*48a0*/  IABS R61, R8 ;  /* 0x00000008003d7213 */ /* 0x000fe40000000000 */
[----:B------:R-:W-:Y:S01]  /*48b0*/  IABS R55, R10 ;  /* 0x0000000a00377213 */ /* 0x000fe20000000000 */
[----:B------:R-:W-:Y:S01]  /*48c0*/  @!P6 IMAD.IADD R71, R71, 0x1, -R0 ;  /* 0x000000014747e824 */ /* 0x000fe200078e0a00 */
[----:B------:R-:W-:Y:S01]  /*48d0*/  ISETP.GE.AND P6, PT, R12, RZ, PT ;  /* 0x000000ff0c00720c */ /* 0x000fe20003fc6270 */
[----:B------:R-:W-:Y:S01]  /*48e0*/  IMAD.HI.U32 R6, R5, R61, RZ ;  /* 0x0000003d05067227 */ /* 0x000fe200078e00ff */
[----:B------:R-:W-:-:S03]  /*48f0*/  LOP3.LUT R12, R2, 0x17c, RZ, 0xfc, !PT ;  /* 0x0000017c020c7812 */ /* 0x000fc600078efcff */
[--C-:B------:R-:W-:Y:S01]  /*4900*/  @!P5 IMAD.IADD R65, R65, 0x1, -R0.reuse ;  /* 0x000000014141d824 */ /* 0x100fe200078e0a00 */
[----:B------:R-:W-:Y:S01]  /*4910*/  IABS R59, R12 ;  /* 0x0000000c003b7213 */ /* 0x000fe20000000000 */
[----:B------:R-:W-:Y:S01]  /*4920*/  @!P2 IMAD.IADD R67, R67, 0x1, -R0 ;  /* 0x000000014343a824 */ /* 0x000fe200078e0a00 */
[----:B------:R-:W-:Y:S01]  /*4930*/  ISETP.GE.AND P2, PT, R14, RZ, PT ;  /* 0x000000ff0e00720c */ /* 0x000fe20003f46270 */
[----:B------:R-:W-:Y:S01]  /*4940*/  IMAD.MOV R7, RZ, RZ, -R6 ;  /* 0x000000ffff077224 */ /* 0x000fe200078e0a06 */
[----:B------:R-:W-:Y:S01]  /*4950*/  IABS R14, R18 ;  /* 0x00000012000e7213 */ /* 0x000fe20000000000 */
[----:B------:R-:W-:Y:S01]  /*4960*/  @!P4 IMAD.IADD R63, R63, 0x1, -R0 ;  /* 0x000000013f3fc824 */ /* 0x000fe200078e0a00 */
[C---:B------:R-:W-:Y:S01]  /*4970*/  ISETP.GT.U32.AND P4, PT, R0.reuse, R65, PT ;  /* 0x000000410000720c */ /* 0x040fe20003f84070 */
[----:B------:R-:W-:Y:S01]  /*4980*/  IMAD.HI.U32 R6, R5, R55, RZ ;  /* 0x0000003705067227 */ /* 0x000fe200078e00ff */
[----:B------:R-:W-:-:S03]  /*4990*/  ISETP.GT.U32.AND P5, PT, R0, R67, PT ;  /* 0x000000430000720c */ /* 0x000fc60003fa4070 */
[----:B------:R-:W-:Y:S02]  /*49a0*/  IMAD.MOV R6, RZ, RZ, -R6 ;  /* 0x000000ffff067224 */ /* 0x000fe400078e0a06 */
[C---:B------:R-:W-:Y:S02]  /*49b0*/  IMAD R61, R0.reuse, R7, R61 ;  /* 0x00000007003d7224 */ /* 0x040fe400078e023d */
[----:B------:R-:W-:Y:S02]  /*49c0*/  IMAD R55, R0, R6, R55 ;  /* 0x0000000600377224 */ /* 0x000fe400078e0237 */
[----:B------:R-:W-:-:S04]  /*49d0*/  IMAD.HI.U32 R6, R5, R59, RZ ;  /* 0x0000003b05067227 */ /* 0x000fc800078e00ff */
[----:B------:R-:W-:Y:S01]  /*49e0*/  @!P4 IMAD.IADD R65, R65, 0x1, -R0 ;  /* 0x000000014141c824 */ /* 0x000fe200078e0a00 */
[C---:B------:R-:W-:Y:S01]  /*49f0*/  ISETP.GT.U32.AND P4, PT, R0.reuse, R55, PT ;  /* 0x000000370000720c */ /* 0x040fe20003f84070 */
[----:B------:R-:W-:Y:S02]  /*4a00*/  IMAD.MOV R7, RZ, RZ, -R6 ;  /* 0x000000ffff077224 */ /* 0x000fe400078e0a06 */
[----:B------:R-:W-:Y:S01]  /*4a10*/  @!P5 IMAD.IADD R67, R67, 0x1, -R0 ;  /* 0x000000014343d824 */ /* 0x000fe200078e0a00 */
[C---:B------:R-:W-:Y:S01]  /*4a20*/  ISETP.GT.U32.AND P5, PT, R0.reuse, R61, PT ;  /* 0x0000003d0000720c */ /* 0x040fe20003fa4070 */
[C---:B------:R-:W-:Y:S02]  /*4a30*/  IMAD R59, R0.reuse, R7, R59 ;  /* 0x00000007003b7224 */ /* 0x040fe400078e023b */
[----:B------:R-:W-:Y:S01]  /*4a40*/  @!P1 IMAD.MOV R71, RZ, RZ, -R71 ;  /* 0x000000ffff479224 */ /* 0x000fe200078e0a47 */
[C---:B------:R-:W-:Y:S01]  /*4a50*/  ISETP.GT.U32.AND P1, PT, R0.reuse, R63, PT ;  /* 0x0000003f0000720c */ /* 0x040fe20003f24070 */
[----:B------:R-:W-:Y:S01]  /*4a60*/  @!P0 IMAD.MOV R67, RZ, RZ, -R67 ;  /* 0x000000ffff438224 */ /* 0x000fe200078e0a43 */
[----:B------:R-:W-:Y:S01]  /*4a70*/  ISETP.GT.U32.AND P0, PT, R0, R59, PT ;  /* 0x0000003b0000720c */ /* 0x000fe20003f04070 */
[----:B------:R-:W-:-:S04]  /*4a80*/  IMAD.HI.U32 R6, R5, R57, RZ ;  /* 0x0000003905067227 */ /* 0x000fc800078e00ff */
[--C-:B------:R-:W-:Y:S02]  /*4a90*/  @!P4 IMAD.IADD R55, R55, 0x1, -R0.reuse ;  /* 0x000000013737c824 */ /* 0x100fe400078e0a00 */
[----:B------:R-:W-:Y:S01]  /*4aa0*/  @!P5 IMAD.IADD R61, R61, 0x1, -R0 ;  /* 0x000000013d3dd824 */ /* 0x000fe200078e0a00 */
[----:B------:R-:W-:Y:S01]  /*4ab0*/  ISETP.GE.AND P5, PT, R10, RZ, PT ;  /* 0x000000ff0a00720c */ /* 0x000fe20003fa6270 */
[----:B------:R-:W-:Y:S01]  /*4ac0*/  IMAD.MOV R7, RZ, RZ, -R6 ;  /* 0x000000ffff077224 */ /* 0x000fe200078e0a06 */
[----:B------:R-:W-:Y:S01]  /*4ad0*/  ISETP.GT.U32.AND P4, PT, R0, R55, PT ;  /* 0x000000370000720c */ /* 0x000fe20003f84070 */
[--C-:B------:R-:W-:Y:S01]  /*4ae0*/  @!P1 IMAD.IADD R63, R63, 0x1, -R0.reuse ;  /* 0x000000013f3f9824 */ /* 0x100fe200078e0a00 */
[----:B------:R-:W-:Y:S01]  /*4af0*/  ISETP.GE.AND P1, PT, R8, RZ, PT ;  /* 0x000000ff0800720c */ /* 0x000fe20003f26270 */
[----:B------:R-:W-:Y:S01]  /*4b00*/  @!P0 IMAD.IADD R59, R59, 0x1, -R0 ;  /* 0x000000013b3b8824 */ /* 0x000fe200078e0a00 */
[----:B------:R-:W-:Y:S01]  /*4b10*/  LOP3.LUT R8, R2, 0x188, RZ, 0xfc, !PT ;  /* 0x0000018802087812 */ /* 0x000fe200078efcff */
[----:B------:R-:W-:Y:S01]  /*4b20*/  IMAD.HI.U32 R6, R5, R14, RZ ;  /* 0x0000000e05067227 */ /* 0x000fe200078e00ff */
[----:B------:R-:W-:-:S02]  /*4b30*/  ISETP.GT.U32.AND P3, PT, R0, R61, PT ;  /* 0x0000003d0000720c */ /* 0x000fc40003f64070 */
[----:B------:R-:W-:Y:S01]  /*4b40*/  IABS R56, R8 ;  /* 0x0000000800387213 */ /* 0x000fe20000000000 */
[C---:B------:R-:W-:Y:S01]  /*4b50*/  IMAD R57, R0.reuse, R7, R57 ;  /* 0x0000000700397224 */ /* 0x040fe200078e0239 */
[----:B------:R-:W-:Y:S01]  /*4b60*/  ISETP.GT.U32.AND P0, PT, R0, R59, PT ;  /* 0x0000003b0000720c */ /* 0x000fe20003f04070 */
[----:B------:R-:W-:Y:S01]  /*4b70*/  IMAD.MOV R7, RZ, RZ, -R6 ;  /* 0x000000ffff077224 */ /* 0x000fe200078e0a06 */
[----:B------:R-:W-:Y:S01]  /*4b80*/  LOP3.LUT R10, R2, 0x190, RZ, 0xfc, !PT ;  /* 0x00000190020a7812 */ /* 0x000fe200078efcff */
[----:B------:R-:W-:Y:S01]  /*4b90*/  @!P6 IMAD.MOV R65, RZ, RZ, -R65 ;  /* 0x000000ffff41e224 */ /* 0x000fe200078e0a41 */
[----:B------:R-:W-:Y:S01]  /*4ba0*/  ISETP.GE.AND P6, PT, R12, RZ, PT ;  /* 0x000000ff0c00720c */ /* 0x000fe20003fc6270 */
[----:B------:R-:W-:Y:S01]  /*4bb0*/  @!P4 IMAD.IADD R55, R55, 0x1, -R0 ;  /* 0x000000013737c824 */ /* 0x000fe200078e0a00 */
[C---:B------:R-:W-:Y:S01]  /*4bc0*/  ISETP.GT.U32.AND P4, PT, R0.reuse, R57, PT ;  /* 0x000000390000720c */ /* 0x040fe20003f84070 */
[----:B------:R-:W-:Y:S01]  /*4bd0*/  IMAD R14, R0, R7, R14 ;  /* 0x00000007000e7224 */ /* 0x000fe200078e020e */
[----:B------:R-:W-:Y:S01]  /*4be0*/  IABS R54, R10 ;  /* 0x0000000a00367213 */ /* 0x000fe20000000000 */
[----:B------:R-:W-:Y:S01]  /*4bf0*/  IMAD.HI.U32 R6, R5, R56, RZ ;  /* 0x0000003805067227 */ /* 0x000fe200078e00ff */
[----:B------:R-:W-:-:S03]  /*4c00*/  LOP3.LUT R12, R2, 0x1a0, RZ, 0xfc, !PT ;  /* 0x000001a0020c7812 */ /* 0x000fc600078efcff */
[----:B------:R-:W-:Y:S01]  /*4c10*/  @!P5 IMAD.MOV R55, RZ, RZ, -R55 ;  /* 0x000000ffff37d224 */ /* 0x000fe200078e0a37 */
[C---:B------:R-:W-:Y:S01]  /*4c20*/  ISETP.GT.U32.AND P5, PT, R0.reuse, R14, PT ;  /* 0x0000000e0000720c */ /* 0x040fe20003fa4070 */
[----:B------:R-:W-:Y:S01]  /*4c30*/  IMAD.MOV R7, RZ, RZ, -R6 ;  /* 0x000000ffff077224 */ /* 0x000fe200078e0a06 */
[----:B------:R-:W-:Y:S01]  /*4c40*/  IABS R51, R12 ;  /* 0x0000000c00337213 */ /* 0x000fe20000000000 */
[----:B------:R-:W-:Y:S02]  /*4c50*/  @!P0 IMAD.IADD R59, R59, 0x1, -R0 ;  /* 0x000000013b3b8824 */ /* 0x000fe400078e0a00 */
[----:B------:R-:W-:Y:S02]  /*4c60*/  IMAD R56, R0, R7, R56 ;  /* 0x0000000700387224 */ /* 0x000fe400078e0238 */
[--C-:B------:R-:W-:Y:S01]  /*4c70*/  @!P3 IMAD.IADD R61, R61, 0x1, -R0.reuse ;  /* 0x000000013d3db824 */ /* 0x100fe200078e0a00 */
[----:B------:R-:W-:Y:S01]  /*4c80*/  ISETP.GE.AND P3, PT, R18, RZ, PT ;  /* 0x000000ff1200720c */ /* 0x000fe20003f66270 */
[----:B------:R-:W-:Y:S01]  /*4c90*/  @!P6 IMAD.MOV R59, RZ, RZ, -R59 ;  /* 0x000000ffff3be224 */ /* 0x000fe200078e0a3b */
[----:B------:R-:W-:Y:S01]  /*4ca0*/  ISETP.GT.U32.AND P6, PT, R0, R56, PT ;  /* 0x000000380000720c */ /* 0x000fe20003fc4070 */
[----:B------:R-:W-:Y:S01]  /*4cb0*/  @!P1 IMAD.MOV R61, RZ, RZ, -R61 ;  /* 0x000000ffff3d9224 */ /* 0x000fe200078e0a3d */
[----:B------:R-:W-:Y:S01]  /*4cc0*/  ISETP.GE.AND P1, PT, R8, RZ, PT ;  /* 0x000000ff0800720c */ /* 0x000fe20003f26270 */
[----:B------:R-:W-:Y:S01]  /*4cd0*/  @!P2 IMAD.MOV R63, RZ, RZ, -R63 ;  /* 0x000000ffff3fa224 */ /* 0x000fe200078e0a3f */
[----:B------:R-:W-:Y:S01]  /*4ce0*/  LOP3.LUT R8, R2, 0x18c, RZ, 0xfc, !PT ;  /* 0x0000018c02087812 */ /* 0x000fe200078efcff */
[----:B------:R-:W-:Y:S01]  /*4cf0*/  @!P5 IMAD.IADD R14, R14, 0x1, -R0 ;  /* 0x000000010e0ed824 */ /* 0x000fe200078e0a00 */
[----:B------:R-:W-:Y:S01]  /*4d00*/  ISETP.GE.AND P2, PT, R16, RZ, PT ;  /* 0x000000ff1000720c */ /* 0x000fe20003f46270 */
[----:B------:R-:W-:Y:S01]  /*4d10*/  IMAD.HI.U32 R7, R5, R54, RZ ;  /* 0x0000003605077227 */ /* 0x000fe200078e00ff */
[----:B------:R-:W-:-:S02]  /*4d20*/  IABS R16, R8 ;  /* 0x0000000800107213 */ /* 0x000fc40000000000 */
[----:B------:R-:W-:Y:S01]  /*4d30*/  ISETP.GE.AND P0, PT, R8, RZ, PT ;  /* 0x000000ff0800720c */ /* 0x000fe20003f06270 */
[--C-:B------:R-:W-:Y:S01]  /*4d40*/  @!P4 IMAD.IADD R57, R57, 0x1, -R0.reuse ;  /* 0x000000013939c824 */ /* 0x100fe200078e0a00 */
[----:B------:R-:W-:Y:S01]  /*4d50*/  LOP3.LUT R8, R2, 0x194, RZ, 0xfc, !PT ;  /* 0x0000019402087812 */ /* 0x000fe200078efcff */
[----:B------:R-:W-:Y:S01]  /*4d60*/  IMAD.HI.U32 R6, R5, R16, RZ ;  /* 0x0000001005067227 */ /* 0x000fe200078e00ff */
[----:B------:R-:W-:Y:S02]  /*4d70*/  ISETP.GT.U32.AND P5, PT, R0, R14, PT ;  /* 0x0000000e0000720c */ /* 0x000fe40003fa4070 */
[----:B------:R-:W-:Y:S01]  /*4d80*/  IABS R18, R8 ;  /* 0x0000000800127213 */ /* 0x000fe20000000000 */
[----:B------:R-:W-:Y:S01]  /*4d90*/  @!P6 IMAD.IADD R56, R56, 0x1, -R0 ;  /* 0x000000013838e824 */ /* 0x000fe200078e0a00 */
[C---:B------:R-:W-:Y:S01]  /*4da0*/  ISETP.GT.U32.AND P4, PT, R0.reuse, R57, PT ;  /* 0x000000390000720c */ /* 0x040fe20003f84070 */
[----:B------:R-:W-:Y:S02]  /*4db0*/  IMAD.MOV R25, RZ, RZ, -R6 ;  /* 0x000000ffff197224 */ /* 0x000fe400078e0a06 */
[----:B------:R-:W-:Y:S01]  /*4dc0*/  IMAD.MOV R7, RZ, RZ, -R7 ;  /* 0x000000ffff077224 */ /* 0x000fe200078e0a07 */
[C---:B------:R-:W-:Y:S01]  /*4dd0*/  ISETP.GT.U32.AND P6, PT, R0.reuse, R56, PT ;  /* 0x000000380000720c */ /* 0x040fe20003fc4070 */
[----:B------:R-:W-:-:S02]  /*4de0*/  IMAD R16, R0, R25, R16 ;  /* 0x0000001900107224 */ /* 0x000fc400078e0210 */
[----:B------:R-:W-:-:S04]  /*4df0*/  IMAD.HI.U32 R6, R5, R18, RZ ;  /* 0x0000001205067227 */ /* 0x000fc800078e00ff */
[----:B------:R-:W-:Y:S02]  /*4e00*/  IMAD R54, R0, R7, R54 ;  /* 0x0000000700367224 */ /* 0x000fe400078e0236 */
[----:B------:R-:W-:Y:S01]  /*4e10*/  @!P5 IMAD.IADD R14, R14, 0x1, -R0 ;  /* 0x000000010e0ed824 */ /* 0x000fe200078e0a00 */
[----:B------:R-:W-:Y:S01]  /*4e20*/  ISETP.GT.U32.AND P5, PT, R0, R16, PT ;  /* 0x000000100000720c */ /* 0x000fe20003fa4070 */
[----:B------:R-:W-:Y:S02]  /*4e30*/  IMAD.MOV R7, RZ, RZ, -R6 ;  /* 0x000000ffff077224 */ /* 0x000fe400078e0a06 */
[----:B------:R-:W-:Y:S02]  /*4e40*/  @!P6 IMAD.IADD R56, R56, 0x1, -R0 ;  /* 0x000000013838e824 */ /* 0x000fe400078e0a00 */
[----:B------:R-:W-:Y:S02]  /*4e50*/  IMAD R18, R0, R7, R18 ;  /* 0x0000000700127224 */ /* 0x000fe400078e0212 */
[----:B------:R-:W-:Y:S01]  /*4e60*/  @!P4 IMAD.IADD R57, R57, 0x1, -R0 ;  /* 0x000000013939c824 */ /* 0x000fe200078e0a00 */
[----:B------:R-:W-:Y:S01]  /*4e70*/  ISETP.GE.AND P4, PT, R10, RZ, PT ;  /* 0x000000ff0a00720c */ /* 0x000fe20003f86270 */
[----:B------:R-:W-:Y:S01]  /*4e80*/  @!P3 IMAD.MOV R14, RZ, RZ, -R14 ;  /* 0x000000ffff0eb224 */ /* 0x000fe200078e0a0e */
[----:B------:R-:W-:Y:S01]  /*4e90*/  ISETP.GT.U32.AND P6, PT, R0, R18, PT ;  /* 0x000000120000720c */ /* 0x000fe20003fc4070 */
[----:B------:R-:W-:Y:S01]  /*4ea0*/  @!P2 IMAD.MOV R57, RZ, RZ, -R57 ;  /* 0x000000ffff39a224 */ /* 0x000fe200078e0a39 */
[----:B------:R-:W-:Y:S01]  /*4eb0*/  LOP3.LUT R10, R2, 0x19c, RZ, 0xfc, !PT ;  /* 0x0000019c020a7812 */ /* 0x000fe200078efcff */
[----:B------:R-:W-:Y:S01]  /*4ec0*/  @!P5 IMAD.IADD R16, R16, 0x1, -R0 ;  /* 0x000000011010d824 */ /* 0x000fe200078e0a00 */
[----:B------:R-:W-:Y:S01]  /*4ed0*/  ISETP.GT.U32.AND P3, PT, R0, R54, PT ;  /* 0x000000360000720c */ /* 0x000fe20003f64070 */
[----:B------:R-:W-:Y:S01]  /*4ee0*/  @!P1 IMAD.MOV R56, RZ, RZ, -R56 ;  /* 0x000000ffff389224 */ /* 0x000fe200078e0a38 */
[----:B------:R-:W-:-:S02]  /*4ef0*/  IABS R251, R10 ;  /* 0x0000000a00fb7213 */ /* 0x000fc40000000000 */
[----:B------:R-:W-:Y:S02]  /*4f00*/  ISETP.GT.U32.AND P5, PT, R0, R16, PT ;  /* 0x000000100000720c */ /* 0x000fe40003fa4070 */
[----:B------:R-:W-:Y:S01]  /*4f10*/  ISETP.GE.AND P2, PT, R8, RZ, PT ;  /* 0x000000ff0800720c */ /* 0x000fe20003f46270 */
[----:B------:R-:W-:Y:S01]  /*4f20*/  IMAD.HI.U32 R7, R5, R251, RZ ;  /* 0x000000fb05077227 */ /* 0x000fe200078e00ff */
[----:B------:R-:W-:-:S03]  /*4f30*/  LOP3.LUT R8, R2, 0x198, RZ, 0xfc, !PT ;  /* 0x0000019802087812 */ /* 0x000fc600078efcff */
[----:B------:R-:W-:Y:S01]  /*4f40*/  @!P6 IMAD.IADD R18, R18, 0x1, -R0 ;  /* 0x000000011212e824 */ /* 0x000fe200078e0a00 */
[----:B------:R-:W-:Y:S01]  /*4f50*/  IABS R52, R8 ;  /* 0x0000000800347213 */ /* 0x000fe20000000000 */
[----:B------:R-:W-:Y:S01]  /*4f60*/  IMAD.MOV R7, RZ, RZ, -R7 ;  /* 0x000000ffff077224 */ /* 0x000fe200078e0a07 */
[----:B------:R-:W-:Y:S01]  /*4f70*/  ISETP.GE.AND P1, PT, R8, RZ, PT ;  /* 0x000000ff0800720c */ /* 0x000fe20003f26270 */
[----:B------:R-:W-:Y:S01]  /*4f80*/  IMAD.HI.U32 R8, R5, R51, RZ ;  /* 0x0000003305087227 */ /* 0x000fe200078e00ff */
[----:B------:R-:W-:-:S03]  /*4f90*/  ISETP.GT.U32.AND P6, PT, R0, R18, PT ;  /* 0x000000120000720c */ /* 0x000fc60003fc4070 */
[--C-:B------:R-:W-:Y:S02]  /*4fa0*/  @!P3 IMAD.IADD R54, R54, 0x1, -R0.reuse ;  /* 0x000000013636b824 */ /* 0x100fe400078e0a00 */
[----:B------:R-:W-:Y:S01]  /*4fb0*/  @!P5 IMAD.IADD R16, R16, 0x1, -R0 ;  /* 0x000000011010d824 */ /* 0x000fe200078e0a00 */
[----:B------:R-:W-:Y:S01]  /*4fc0*/  ISETP.GE.AND P5, PT, R10, RZ, PT ;  /* 0x000000ff0a00720c */ /* 0x000fe20003fa6270 */
[----:B------:R-:W-:Y:S01]  /*4fd0*/  IMAD.MOV R8, RZ, RZ, -R8 ;  /* 0x000000ffff087224 */ /* 0x000fe200078e0a08 */
[C---:B------:R-:W-:Y:S01]  /*4fe0*/  ISETP.GT.U32.AND P3, PT, R0.reuse, R54, PT ;  /* 0x000000360000720c */ /* 0x040fe20003f64070 */
[----:B------:R-:W-:Y:S01]  /*4ff0*/  IMAD R251, R0, R7, R251 ;  /* 0x0000000700fb7224 */ /* 0x000fe200078e02fb */
[----:B------:R-:W-:Y:S01]  /*5000*/  LOP3.LUT R10, R2, 0x1ac, RZ, 0xfc, !PT ;  /* 0x000001ac020a7812 */ /* 0x000fe200078efcff */
[----:B------:R-:W-:Y:S01]  /*5010*/  IMAD R51, R0, R8, R51 ;  /* 0x0000000800337224 */ /* 0x000fe200078e0233 */
[----:B------:R-:W-:Y:S01]  /*5020*/  LOP3.LUT R8, R2, 0x1a8, RZ, 0xfc, !PT ;  /* 0x000001a802087812 */ /* 0x000fe200078efcff */
[----:B------:R-:W-:Y:S01]  /*5030*/  @!P0 IMAD.MOV R16, RZ, RZ, -R16 ;  /* 0x000000ffff108224 */ /* 0x000fe200078e0a10 */
[----:B------:R-:W-:Y:S01]  /*5040*/  ISETP.GT.U32.AND P0, PT, R0, R251, PT ;  /* 0x000000fb0000720c */ /* 0x000fe20003f04070 */
[----:B------:R-:W-:Y:S01]  /*5050*/  IMAD.HI.U32 R6, R5, R52, RZ ;  /* 0x0000003405067227 */ /* 0x000fe200078e00ff */
[----:B------:R-:W-:-:S02]  /*5060*/  IABS R49, R8 ;  /* 0x0000000800317213 */ /* 0x000fc40000000000 */
[----:B------:R-:W-:Y:S01]  /*5070*/  IABS R247, R10 ;  /* 0x0000000a00f77213 */ /* 0x000fe20000000000 */
[----:B------:R-:W-:Y:S01]  /*5080*/  @!P6 IMAD.IADD R18, R18, 0x1, -R0 ;  /* 0x000000011212e824 */ /* 0x000fe200078e0a00 */
[----:B------:R-:W-:Y:S01]  /*5090*/  ISETP.GT.U32.AND P6, PT, R0, R51, PT ;  /* 0x000000330000720c */ /* 0x000fe20003fc4070 */
[----:B------:R-:W-:Y:S01]  /*50a0*/  IMAD.MOV R25, RZ, RZ, -R6 ;  /* 0x000000ffff197224 */ /* 0x000fe200078e0a06 */
[----:B------:R-:W-:Y:S01]  /*50b0*/  LOP3.LUT R6, R2, 0x1a4, RZ, 0xfc, !PT ;  /* 0x000001a402067812 */ /* 0x000fe200078efcff */
[----:B------:R-:W-:Y:S02]  /*50c0*/  @!P3 IMAD.IADD R54, R54, 0x1, -R0 ;  /* 0x000000013636b824 */ /* 0x000fe400078e0a00 */
[C---:B------:R-:W-:Y:S01]  /*50d0*/  IMAD R52, R0.reuse, R25, R52 ;  /* 0x0000001900347224 */ /* 0x040fe200078e0234 */
[----:B------:R-:W-:Y:S01]  /*50e0*/  IABS R249, R6 ;  /* 0x0000000600f97213 */ /* 0x000fe20000000000 */
[----:B------:R-:W-:Y:S02]  /*50f0*/  @!P0 IMAD.IADD R251, R251, 0x1, -R0 ;  /* 0x00000001fbfb8824 */ /* 0x000fe400078e0a00 */
[----:B------:R-:W-:Y:S01]  /*5100*/  IMAD.HI.U32 R7, R5, R49, RZ ;  /* 0x0000003105077227 */ /* 0x000fe200078e00ff */
[----:B------:R-:W-:-:S03]  /*5110*/  ISETP.GT.U32.AND P3, PT, R0, R52, PT ;  /* 0x000000340000720c */ /* 0x000fc60003f64070 */
[----:B------:R-:W-:Y:S01]  /*5120*/  @!P6 IMAD.IADD R51, R51, 0x1, -R0 ;  /* 0x000000013333e824 */ /* 0x000fe200078e0a00 */
[----:B------:R-:W-:Y:S01]  /*5130*/  ISETP.GT.U32.AND P6, PT, R0, R251, PT ;  /* 0x000000fb0000720c */ /* 0x000fe20003fc4070 */
[----:B------:R-:W-:Y:S02]  /*5140*/  IMAD.MOV R7, RZ, RZ, -R7 ;  /* 0x000000ffff077224 */ /* 0x000fe400078e0a07 */
[----:B------:R-:W-:Y:S01]  /*5150*/  @!P4 IMAD.MOV R54, RZ, RZ, -R54 ;  /* 0x000000ffff36c224 */ /* 0x000fe200078e0a36 */
[----:B------:R-:W-:Y:S01]  /*5160*/  ISETP.GE.AND P4, PT, R12, RZ, PT ;  /* 0x000000ff0c00720c */ /* 0x000fe20003f86270 */
[----:B------:R-:W-:Y:S01]  /*5170*/  IMAD R49, R0, R7, R49 ;  /* 0x0000000700317224 */ /* 0x000fe200078e0231 */
[----:B------:R-:W-:Y:S01]  /*5180*/  LOP3.LUT R12, R2, 0x1b0, RZ, 0xfc, !PT ;  /* 0x000001b0020c7812 */ /* 0x000fe200078efcff */
[----:B------:R-:W-:Y:S01]  /*5190*/  @!P2 IMAD.MOV R18, RZ, RZ, -R18 ;  /* 0x000000ffff12a224 */ /* 0x000fe200078e0a12 */
[----:B------:R-:W-:Y:S01]  /*51a0*/  ISETP.GT.U32.AND P2, PT, R0, R51, PT ;  /* 0x000000330000720c */ /* 0x000fe20003f44070 */
[----:B------:R-:W-:Y:S01]  /*51b0*/  @!P3 IMAD.IADD R52, R52, 0x1, -R0 ;  /* 0x000000013434b824 */ /* 0x000fe200078e0a00 */
[----:B------:R-:W-:Y:S01]  /*51c0*/  ISETP.GE.AND P3, PT, R6, RZ, PT ;  /* 0x000000ff0600720c */ /* 0x000fe20003f66270 */
[----:B------:R-:W-:Y:S01]  /*51d0*/  IMAD.HI.U32 R6, R5, R249, RZ ;  /* 0x000000f905067227 */ /* 0x000fe200078e00ff */
[----:B------:R-:W-:-:S02]  /*51e0*/  IABS R47, R12 ;  /* 0x0000000c002f7213 */ /* 0x000fc40000000000 */
[C---:B------:R-:W-:Y:S01]  /*51f0*/  ISETP.GT.U32.AND P0, PT, R0.reuse, R52, PT ;  /* 0x000000340000720c */ /* 0x040fe20003f04070 */
[----:B------:R-:W-:Y:S01]  /*5200*/  @!P6 IMAD.IADD R251, R251, 0x1, -R0 ;  /* 0x00000001fbfbe824 */ /* 0x000fe200078e0a00 */
[C---:B------:R-:W-:Y:S01]  /*5210*/  ISETP.GT.U32.AND P6, PT, R0.reuse, R49, PT ;  /* 0x000000310000720c */ /* 0x040fe20003fc4070 */
[----:B------:R-:W-:Y:S02]  /*5220*/  IMAD.MOV R6, RZ, RZ, -R6 ;  /* 0x000000ffff067224 */ /* 0x000fe400078e0a06 */
[----:B------:R-:W-:Y:S02]  /*5230*/  @!P5 IMAD.MOV R251, RZ, RZ, -R251 ;  /* 0x000000fffffbd224 */ /* 0x000fe400078e0afb */
[----:B------:R-:W-:Y:S02]  /*5240*/  IMAD R249, R0, R6, R249 ;  /* 0x0000000600f97224 */ /* 0x000fe400078e02f9 */
[----:B------:R-:W-:-:S04]  /*5250*/  IMAD.HI.U32 R6, R5, R247, RZ ;  /* 0x000000f705067227 */ /* 0x000fc800078e00ff */
[--C-:B------:R-:W-:Y:S01]  /*5260*/  @!P0 IMAD.IADD R52, R52, 0x1, -R0.reuse ;  /* 0x0000000134348824 */ /* 0x100fe200078e0a00 */
[C---:B------:R-:W-:Y:S01]  /*5270*/  ISETP.GT.U32.AND P0, PT, R0.reuse, R249, PT ;  /* 0x000000f90000720c */ /* 0x040fe20003f04070 */
[----:B------:R-:W-:Y:S02]  /*5280*/  @!P6 IMAD.IADD R49, R49, 0x1, -R0 ;  /* 0x000000013131e824 */ /* 0x000fe400078e0a00 */
[----:B------:R-:W-:Y:S02]  /*5290*/  IMAD.MOV R7, RZ, RZ, -R6 ;  /* 0x000000ffff077224 */ /* 0x000fe400078e0a06 */
[----:B------:R-:W-:Y:S01]  /*52a0*/  IMAD.HI.U32 R6, R5, R47, RZ ;  /* 0x0000002f05067227 */ /* 0x000fe200078e00ff */
[----:B------:R-:W-:-:S03]  /*52b0*/  ISETP.GT.U32.AND P6, PT, R0, R49, PT ;  /* 0x000000310000720c */ /* 0x000fc60003fc4070 */
[----:B------:R-:W-:Y:S02]  /*52c0*/  IMAD.MOV R6, RZ, RZ, -R6 ;  /* 0x000000ffff067224 */ /* 0x000fe400078e0a06 */
[C---:B------:R-:W-:Y:S02]  /*52d0*/  IMAD R247, R0.reuse, R7, R247 ;  /* 0x0000000700f77224 */ /* 0x040fe400078e02f7 */
[----:B------:R-:W-:Y:S02]  /*52e0*/  @!P0 IMAD.IADD R249, R249, 0x1, -R0 ;  /* 0x00000001f9f98824 */ /* 0x000fe400078e0a00 */
[C---:B------:R-:W-:Y:S01]  /*52f0*/  IMAD R47, R0.reuse, R6, R47 ;  /* 0x00000006002f7224 */ /* 0x040fe200078e022f */
[C---:B------:R-:W-:Y:S01]  /*5300*/  ISETP.GT.U32.AND P5, PT, R0.reuse, R247, PT ;  /* 0x000000f70000720c */ /* 0x040fe20003fa4070 */
[----:B------:R-:W-:Y:S01]  /*5310*/  IMAD.HI.U32 R7, R5, R245, RZ ;  /* 0x000000f505077227 */ /* 0x000fe200078e00ff */
[----:B------:R-:W-:-:S03]  /*5320*/  ISETP.GT.U32.AND P0, PT, R0, R249, PT ;  /* 0x000000f90000720c */ /* 0x000fc60003f04070 */
[--C-:B------:R-:W-:Y:S01]  /*5330*/  @!P6 IMAD.IADD R49, R49, 0x1, -R0.reuse ;  /* 0x000000013131e824 */ /* 0x100fe200078e0a00 */
[----:B------:R-:W-:Y:S01]  /*5340*/  ISETP.GT.U32.AND P6, PT, R0, R47, PT ;  /* 0x0000002f0000720c */ /* 0x000fe20003fc4070 */
[----:B------:R-:W-:Y:S01]  /*5350*/  @!P2 IMAD.IADD R51, R51, 0x1, -R0 ;  /* 0x000000013333a824 */ /* 0x000fe200078e0a00 */
[----:B------:R-:W-:Y:S01]  /*5360*/  ISETP.GE.AND P2, PT, R8, RZ, PT ;  /* 0x000000ff0800720c */ /* 0x000fe20003f46270 */
[----:B------:R-:W-:Y:S02]  /*5370*/  IMAD.MOV R7, RZ, RZ, -R7 ;  /* 0x000000ffff077224 */ /* 0x000fe400078e0a07 */
[----:B------:R-:W-:Y:S01]  /*5380*/  @!P1 IMAD.MOV R52, RZ, RZ, -R52 ;  /* 0x000000ffff349224 */ /* 0x000fe200078e0a34 */
[----:B------:R-:W-:Y:S01]  /*5390*/  ISETP.GE.AND P1, PT, R10, RZ, PT ;  /* 0x000000ff0a00720c */ /* 0x000fe20003f26270 */
[----:B------:R-:W-:Y:S01]  /*53a0*/  IMAD R245, R0, R7, R245 ;  /* 0x0000000700f57224 */ /* 0x000fe200078e02f5 */
[C---:B------:R-:W-:Y:S01]  /*53b0*/  LOP3.LUT R7, R2.reuse, 0x1b8, RZ, 0xfc, !PT ;  /* 0x000001b802077812 */ /* 0x040fe200078efcff */
[--C-:B------:R-:W-:Y:S01]  /*53c0*/  @!P0 IMAD.IADD R249, R249, 0x1, -R0.reuse ;  /* 0x00000001f9f98824 */ /* 0x100fe200078e0a00 */
[----:B------:R-:W-:Y:S01]  /*53d0*/  LOP3.LUT R10, R2, 0x1bc, RZ, 0xfc, !PT ;  /* 0x000001bc020a7812 */ /* 0x000fe200078efcff */
[----:B------:R-:W-:Y:S01]  /*53e0*/  @!P4 IMAD.MOV R51, RZ, RZ, -R51 ;  /* 0x000000ffff33c224 */ /* 0x000fe200078e0a33 */
[----:B------:R-:W-:Y:S01]  /*53f0*/  IABS R45, R7 ;  /* 0x00000007002d7213 */ /* 0x000fe20000000000 */
[----:B------:R-:W-:Y:S01]  /*5400*/  @!P6 IMAD.IADD R47, R47, 0x1, -R0 ;  /* 0x000000012f2fe824 */ /* 0x000fe200078e0a00 */
[----:B------:R-:W-:Y:S01]  /*5410*/  IABS R243, R10 ;  /* 0x0000000a00f37213 */ /* 0x000fe20000000000 */
[----:B------:R-:W-:Y:S01]  /*5420*/  @!P3 IMAD.MOV R249, RZ, RZ, -R249 ;  /* 0x000000fffff9b224 */ /* 0x000fe200078e0af9 */
[C---:B------:R-:W-:Y:S01]  /*5430*/  ISETP.GT.U32.AND P3, PT, R0.reuse, R245, PT ;  /* 0x000000f50000720c */ /* 0x040fe20003f64070 */
[----:B------:R-:W-:Y:S01]  /*5440*/  @!P2 IMAD.MOV R49, RZ, RZ, -R49 ;  /* 0x000000ffff31a224 */ /* 0x000fe200078e0a31 */
[----:B------:R-:W-:Y:S01]  /*5450*/  ISETP.GT.U32.AND P2, PT, R0, R47, PT ;  /* 0x0000002f0000720c */ /* 0x000fe20003f44070 */
[----:B------:R-:W-:Y:S01]  /*5460*/  IMAD.HI.U32 R6, R5, R45, RZ ;  /* 0x0000002d05067227 */ /* 0x000fe200078e00ff */
[----:B------:R-:W-:-:S02]  /*5470*/  ISETP.GE.AND P4, PT, R12, RZ, PT ;  /* 0x000000ff0c00720c */ /* 0x000fc40003f86270 */
[----:B------:R-:W-:Y:S01]  /*5480*/  LOP3.LUT R12, R2, 0x1c0, RZ, 0xfc, !PT ;  /* 0x000001c0020c7812 */ /* 0x000fe200078efcff */
[----:B------:R-:W-:Y:S01]  /*5490*/  IMAD.MOV R8, RZ, RZ, -R6 ;  /* 0x000000ffff087224 */ /* 0x000fe200078e0a06 */
[----:B------:R-:W-:Y:S01]  /*54a0*/  ISETP.GE.AND P6, PT, R7, RZ, PT ;  /* 0x000000ff0700720c */ /* 0x000fe20003fc6270 */
[----:B------:R-:W-:Y:S01]  /*54b0*/  IMAD.HI.U32 R6, R5, R243, RZ ;  /* 0x000000f305067227 */ /* 0x000fe200078e00ff */
[----:B------:R-:W-:Y:S02]  /*54c0*/  IABS R43, R12 ;  /* 0x0000000c002b7213 */ /* 0x000fe40000000000 */
[----:B------:R-:W-:Y:S01]  /*54d0*/  ISETP.GE.AND P0, PT, R20, RZ, PT ;  /* 0x000000ff1400720c */ /* 0x000fe20003f06270 */
[----:B------:R-:W-:Y:S01]  /*54e0*/  IMAD.MOV R6, RZ, RZ, -R6 ;  /* 0x000000ffff067224 */ /* 0x000fe200078e0a06 */
[----:B------:R-:W-:Y:S01]  /*54f0*/  LOP3.LUT R20, R2, 0x1d4, RZ, 0xfc, !PT ;  /* 0x000001d402147812 */ /* 0x000fe200078efcff */
[--C-:B------:R-:W-:Y:S02]  /*5500*/  @!P3 IMAD.IADD R245, R245, 0x1, -R0.reuse ;  /* 0x00000001f5f5b824 */ /* 0x100fe400078e0a00 */
[----:B------:R-:W-:Y:S01]  /*5510*/  @!P2 IMAD.IADD R47, R47, 0x1, -R0 ;  /* 0x000000012f2fa824 */ /* 0x000fe200078e0a00 */
[----:B------:R-:W-:Y:S01]  /*5520*/  ISETP.GE.AND P2, PT, R12, RZ, PT ;  /* 0x000000ff0c00720c */ /* 0x000fe20003f46270 */
[C---:B------:R-:W-:Y:S01]  /*5530*/  IMAD R243, R0.reuse, R6, R243 ;  /* 0x0000000600f37224 */ /* 0x040fe200078e02f3 */
[----:B------:R-:W-:Y:S01]  /*5540*/  ISETP.GT.U32.AND P3, PT, R0, R245, PT ;  /* 0x000000f50000720c */ /* 0x000fe20003f64070 */
[----:B------:R-:W-:Y:S01]  /*5550*/  @!P4 IMAD.MOV R47, RZ, RZ, -R47 ;  /* 0x000000ffff2fc224 */ /* 0x000fe200078e0a2f */
[----:B------:R-:W-:Y:S01]  /*5560*/  LOP3.LUT R6, R2, 0x1c4, RZ, 0xfc, !PT ;  /* 0x000001c402067812 */ /* 0x000fe200078efcff */
[----:B------:R-:W-:Y:S01]  /*5570*/  IMAD.HI.U32 R7, R5, R43, RZ ;  /* 0x0000002b05077227 */ /* 0x000fe200078e00ff */
[----:B------:R-:W-:-:S02]  /*5580*/  ISETP.GT.U32.AND P4, PT, R0, R243, PT ;  /* 0x000000f30000720c */ /* 0x000fc40003f84070 */
[----:B------:R-:W-:Y:S01]  /*5590*/  IABS R241, R6 ;  /* 0x0000000600f17213 */ /* 0x000fe20000000000 */
[--C-:B------:R-:W-:Y:S01]  /*55a0*/  @!P5 IMAD.IADD R247, R247, 0x1, -R0.reuse ;  /* 0x00000001f7f7d824 */ /* 0x100fe200078e0a00 */
[----:B------:R-:W-:Y:S01]  /*55b0*/  LOP3.LUT R12, R2, 0x1d0, RZ, 0xfc, !PT ;  /* 0x000001d0020c7812 */ /* 0x000fe200078efcff */
[----:B------:R-:W-:Y:S01]  /*55c0*/  IMAD.MOV R7, RZ, RZ, -R7 ;  /* 0x000000ffff077224 */ /* 0x000fe200078e0a07 */
[----:B------:R-:W-:Y:S01]  /*55d0*/  IABS R237, R20 ;  /* 0x0000001400ed7213 */ /* 0x000fe20000000000 */
[C---:B------:R-:W-:Y:S01]  /*55e0*/  IMAD R45, R0.reuse, R8, R45 ;  /* 0x00000008002d7224 */ /* 0x040fe200078e022d */
[C---:B------:R-:W-:Y:S01]  /*55f0*/  ISETP.GT.U32.AND P5, PT, R0.reuse, R247, PT ;  /* 0x000000f70000720c */ /* 0x040fe20003fa4070 */
[----:B------:R-:W-:Y:S01]  /*5600*/  IMAD R43, R0, R7, R43 ;  /* 0x00000007002b7224 */ /* 0x000fe200078e022b */
[----:B------:R-:W-:Y:S01]  /*5610*/  LOP3.LUT R8, R2, 0x1c8, RZ, 0xfc, !PT ;  /* 0x000001c802087812 */ /* 0x000fe200078efcff */
[--C-:B------:R-:W-:Y:S01]  /*5620*/  @!P3 IMAD.IADD R245, R245, 0x1, -R0.reuse ;  /* 0x00000001f5f5b824 */ /* 0x100fe200078e0a00 */
[----:B------:R-:W-:Y:S01]  /*5630*/  IABS R239, R12 ;  /* 0x0000000c00ef7213 */ /* 0x000fe20000000000 */
[----:B------:R-:W-:Y:S01]  /*5640*/  @!P4 IMAD.IADD R243, R243, 0x1, -R0 ;  /* 0x00000001f3f3c824 */ /* 0x000fe200078e0a00 */
[----:B------:R-:W-:Y:S01]  /*5650*/  ISETP.GT.U32.AND P3, PT, R0, R43, PT ;  /* 0x0000002b0000720c */ /* 0x000fe20003f64070 */
[----:B------:R-:W-:Y:S01]  /*5660*/  @!P0 IMAD.MOV R245, RZ, RZ, -R245 ;  /* 0x000000fffff58224 */ /* 0x000fe200078e0af5 */
[----:B------:R-:W-:Y:S01]  /*5670*/  ISETP.GE.AND P0, PT, R6, RZ, PT ;  /* 0x000000ff0600720c */ /* 0x000fe20003f06270 */
[----:B------:R-:W-:Y:S01]  /*5680*/  IMAD.HI.U32 R6, R5, R241, RZ ;  /* 0x000000f105067227 */ /* 0x000fe200078e00ff */
[----:B------:R-:W-:-:S02]  /*5690*/  ISETP.GT.U32.AND P4, PT, R0, R243, PT ;  /* 0x000000f30000720c */ /* 0x000fc40003f84070 */
[----:B------:R-:W-:Y:S01]  /*56a0*/  IABS R41, R8 ;  /* 0x0000000800297213 */ /* 0x000fe20000000000 */
[----:B------:R-:W-:Y:S01]  /*56b0*/  @!P5 IMAD.IADD R247, R247, 0x1, -R0 ;  /* 0x00000001f7f7d824 */ /* 0x000fe200078e0a00 */
[----:B------:R-:W-:Y:S01]  /*56c0*/  ISETP.GE.AND P5, PT, R10, RZ, PT ;  /* 0x000000ff0a00720c */ /* 0x000fe20003fa6270 */
[----:B------:R-:W-:Y:S01]  /*56d0*/  IMAD.MOV R6, RZ, RZ, -R6 ;  /* 0x000000ffff067224 */ /* 0x000fe200078e0a06 */
[----:B------:R-:W-:Y:S01]  /*56e0*/  LOP3.LUT R10, R2, 0x1cc, RZ, 0xfc, !PT ;  /* 0x000001cc020a7812 */ /* 0x000fe200078efcff */
[----:B------:R-:W-:Y:S01]  /*56f0*/  @!P1 IMAD.MOV R247, RZ, RZ, -R247 ;  /* 0x000000fffff79224 */ /* 0x000fe200078e0af7 */
[C---:B------:R-:W-:Y:S01]  /*5700*/  ISETP.GT.U32.AND P1, PT, R0.reuse, R45, PT ;  /* 0x0000002d0000720c */ /* 0x040fe20003f24070 */
[--C-:B------:R-:W-:Y:S01]  /*5710*/  @!P3 IMAD.IADD R43, R43, 0x1, -R0.reuse ;  /* 0x000000012b2bb824 */ /* 0x100fe200078e0a00 */
[----:B------:R-:W-:Y:S01]  /*5720*/  IABS R39, R10 ;  /* 0x0000000a00277213 */ /* 0x000fe20000000000 */
[C---:B------:R-:W-:Y:S02]  /*5730*/  IMAD R241, R0.reuse, R6, R241 ;  /* 0x0000000600f17224 */ /* 0x040fe400078e02f1 */
[----:B------:R-:W-:Y:S01]  /*5740*/  @!P4 IMAD.IADD R243, R243, 0x1, -R0 ;  /* 0x00000001f3f3c824 */ /* 0x000fe200078e0a00 */
[C---:B------:R-:W-:Y:S01]  /*5750*/  ISETP.GT.U32.AND P3, PT, R0.reuse, R43, PT ;  /* 0x0000002b0000720c */ /* 0x040fe20003f64070 */
[----:B------:R-:W-:Y:S01]  /*5760*/  IMAD.HI.U32 R7, R5, R41, RZ ;  /* 0x0000002905077227 */ /* 0x000fe200078e00ff */
[----:B------:R-:W-:-:S03]  /*5770*/  ISETP.GT.U32.AND P4, PT, R0, R241, PT ;  /* 0x000000f10000720c */ /* 0x000fc60003f84070 */
[----:B------:R-:W-:-:S04]  /*5780*/  IMAD.HI.U32 R6, R5, R39, RZ ;  /* 0x0000002705067227 */ /* 0x000fc800078e00ff */
[----:B------:R-:W-:Y:S02]  /*5790*/  IMAD.MOV R7, RZ, RZ, -R7 ;  /* 0x000000ffff077224 */ /* 0x000fe400078e0a07 */
[----:B------:R-:W-:Y:S02]  /*57a0*/  IMAD.MOV R6, RZ, RZ, -R6 ;  /* 0x000000ffff067224 */ /* 0x000fe400078e0a06 */
[--C-:B------:R-:W-:Y:S02]  /*57b0*/  @!P1 IMAD.IADD R45, R45, 0x1, -R0.reuse ;  /* 0x000000012d2d9824 */ /* 0x100fe400078e0a00 */
[C---:B------:R-:W-:Y:S02]  /*57c0*/  IMAD R41, R0.reuse, R7, R41 ;  /* 0x0000000700297224 */ /* 0x040fe400078e0229 */
[C---:B------:R-:W-:Y:S01]  /*57d0*/  IMAD R39, R0.reuse, R6, R39 ;  /* 0x0000000600277224 */ /* 0x040fe200078e0227 */
[C---:B------:R-:W-:Y:S01]  /*57e0*/  ISETP.GT.U32.AND P1, PT, R0.reuse, R45, PT ;  /* 0x0000002d0000720c */ /* 0x040fe20003f24070 */
[--C-:B------:R-:W-:Y:S01]  /*57f0*/  @!P3 IMAD.IADD R43, R43, 0x1, -R0.reuse ;  /* 0x000000012b2bb824 */ /* 0x100fe200078e0a00 */
[C---:B------:R-:W-:Y:S01]  /*5800*/  ISETP.GT.U32.AND P3, PT, R0.reuse, R41, PT ;  /* 0x000000290000720c */ /* 0x040fe20003f64070 */
[----:B------:R-:W-:Y:S01]  /*5810*/  @!P4 IMAD.IADD R241, R241, 0x1, -R0 ;  /* 0x00000001f1f1c824 */ /* 0x000fe200078e0a00 */
[----:B------:R-:W-:Y:S01]  /*5820*/  ISETP.GT.U32.AND P4, PT, R0, R39, PT ;  /* 0x000000270000720c */ /* 0x000fe20003f84070 */
[----:B------:R-:W-:-:S04]  /*5830*/  IMAD.HI.U32 R6, R5, R239, RZ ;  /* 0x000000ef05067227 */ /* 0x000fc800078e00ff */
[----:B------:R-:W-:Y:S02]  /*5840*/  @!P5 IMAD.MOV R243, RZ, RZ, -R243 ;  /* 0x000000fffff3d224 */ /* 0x000fe400078e0af3 */
[----:B------:R-:W-:-:S04]  /*5850*/  IMAD.HI.U32 R7, R5, R37, RZ ;  /* 0x0000002505077227 */ /* 0x000fc800078e00ff */
[----:B------:R-:W-:Y:S01]  /*5860*/  @!P1 IMAD.IADD R45, R45, 0x1, -R0 ;  /* 0x000000012d2d9824 */ /* 0x000fe200078e0a00 */
[----:B------:R-:W-:Y:S01]  /*5870*/  ISETP.GE.AND P1, PT, R8, RZ, PT ;  /* 0x000000ff0800720c */ /* 0x000fe20003f26270 */
[----:B------:R-:W-:Y:S02]  /*5880*/  IMAD.MOV R8, RZ, RZ, -R6 ;  /* 0x000000ffff087224 */ /* 0x000fe400078e0a06 */
[--C-:B------:R-:W-:Y:S01]  /*5890*/  @!P3 IMAD.IADD R41, R41, 0x1, -R0.reuse ;  /* 0x000000012929b824 */ /* 0x100fe200078e0a00 */
[----:B------:R-:W-:Y:S01]  /*58a0*/  ISETP.GE.AND P3, PT, R10, RZ, PT ;  /* 0x000000ff0a00720c */ /* 0x000fe20003f66270 */
[----:B------:R-:W-:Y:S01]  /*58b0*/  @!P4 IMAD.IADD R39, R39, 0x1, -R0 ;  /* 0x000000012727c824 */ /* 0x000fe200078e0a00 */
[C---:B------:R-:W-:Y:S01]  /*58c0*/  ISETP.GT.U32.AND P4, PT, R0.reuse, R241, PT ;  /* 0x000000f10000720c */ /* 0x040fe20003f84070 */
[----:B------:R-:W-:Y:S01]  /*58d0*/  IMAD.HI.U32 R6, R5, R237, RZ ;  /* 0x000000ed05067227 */ /* 0x000fe200078e00ff */
[----:B------:R-:W-:Y:S02]  /*58e0*/  ISETP.GT.U32.AND P5, PT, R0, R41, PT ;  /* 0x000000290000720c */ /* 0x000fe40003fa4070 */
[----:B------:R-:W-:Y:S01]  /*58f0*/  LOP3.LUT R10, R2, 0x1e4, RZ, 0xfc, !PT ;  /* 0x000001e4020a7812 */ /* 0x000fe200078efcff */
[----:B------:R-:W-:Y:S01]  /*5900*/  @!P6 IMAD.MOV R45, RZ, RZ, -R45 ;  /* 0x000000ffff2de224 */ /* 0x000fe200078e0a2d */
[----:B------:R-:W-:Y:S01]  /*5910*/  ISETP.GT.U32.AND P6, PT, R0, R39, PT ;  /* 0x000000270000720c */ /* 0x000fe20003fc4070 */
[----:B------:R-:W-:Y:S01]  /*5920*/  IMAD.MOV R6, RZ, RZ, -R6 ;  /* 0x000000ffff067224 */ /* 0x000fe200078e0a06 */
[----:B------:R-:W-:Y:S01]  /*5930*/  IABS R27, R10 ;  /* 0x0000000a001b7213 */ /* 0x000fe20000000000 */
[----:B------:R-:W-:-:S02]  /*5940*/  IMAD.MOV R7, RZ, RZ, -R7 ;  /* 0x000000ffff077224 */ /* 0x000fc400078e0a07 */
[----:B------:R-:W-:Y:S02]  /*5950*/  IMAD R237, R0, R6, R237 ;  /* 0x0000000600ed7224 */ /* 0x000fe400078e02ed */
[----:B------:R-:W-:-:S04]  /*5960*/  IMAD.HI.U32 R6, R5, R235, RZ ;  /* 0x000000eb05067227 */ /* 0x000fc800078e00ff */
[----:B------:R-:W-:Y:S01]  /*5970*/  IMAD R239, R0, R8, R239 ;  /* 0x0000000800ef7224 */ /* 0x000fe200078e02ef */
[----:B------:R-:W-:Y:S01]  /*5980*/  LOP3.LUT R8, R2, 0x1e0, RZ, 0xfc, !PT ;  /* 0x000001e002087812 */ /* 0x000fe200078efcff */
[C---:B------:R-:W-:Y:S02]  /*5990*/  IMAD R37, R0.reuse, R7, R37 ;  /* 0x0000000700257224 */ /* 0x040fe400078e0225 */
[----:B------:R-:W-:Y:S01]  /*59a0*/  IMAD.MOV R6, RZ, RZ, -R6 ;  /* 0x000000ffff067224 */ /* 0x000fe200078e0a06 */
[----:B------:R-:W-:Y:S01]  /*59b0*/  IABS R35, R8 ;  /* 0x0000000800237213 */ /* 0x000fe20000000000 */
[--C-:B------:R-:W-:Y:S01]  /*59c0*/  @!P5 IMAD.IADD R41, R41, 0x1, -R0.reuse ;  /* 0x000000012929d824 */ /* 0x100fe200078e0a00 */
[----:B------:R-:W-:Y:S01]  /*59d0*/  ISETP.GT.U32.AND P5, PT, R0, R37, PT ;  /* 0x000000250000720c */ /* 0x000fe20003fa4070 */
[----:B------:R-:W-:Y:S01]  /*59e0*/  @!P6 IMAD.IADD R39, R39, 0x1, -R0 ;  /* 0x000000012727e824 */ /* 0x000fe200078e0a00 */
[----:B------:R-:W-:Y:S01]  /*59f0*/  ISETP.GE.AND P6, PT, R12, RZ, PT ;  /* 0x000000ff0c00720c */ /* 0x000fe20003fc6270 */
[----:B------:R-:W-:Y:S01]  /*5a00*/  IMAD R235, R0, R6, R235 ;  /* 0x0000000600eb7224 */ /* 0x000fe200078e02eb */
[----:B------:R-:W-:Y:S01]  /*5a10*/  LOP3.LUT R12, R2, 0x1f0, RZ, 0xfc, !PT ;  /* 0x000001f0020c7812 */ /* 0x000fe200078efcff */
[----:B------:R-:W-:-:S02]  /*5a20*/  @!P3 IMAD.MOV R39, RZ, RZ, -R39 ;  /* 0x000000ffff27b224 */ /* 0x000fc400078e0a27 */
[----:B------:R-:W-:Y:S01]  /*5a30*/  @!P4 IMAD.IADD R241, R241, 0x1, -R0 ;  /* 0x00000001f1f1c824 */ /* 0x000fe200078e0a00 */
[C---:B------:R-:W-:Y:S01]  /*5a40*/  ISETP.GT.U32.AND P3, PT, R0.reuse, R235, PT ;  /* 0x000000eb0000720c */ /* 0x040fe20003f64070 */
[----:B------:R-:W-:Y:S01]  /*5a50*/  IMAD.HI.U32 R6, R5, R35, RZ ;  /* 0x0000002305067227 */ /* 0x000fe200078e00ff */
[C---:B------:R-:W-:Y:S02]  /*5a60*/  ISETP.GT.U32.AND P4, PT, R0.reuse, R237, PT ;  /* 0x000000ed0000720c */ /* 0x040fe40003f84070 */
[----:B------:R-:W-:Y:S01]  /*5a70*/  IABS R233, R12 ;  /* 0x0000000c00e97213 */ /* 0x000fe20000000000 */
[----:B------:R-:W-:Y:S02]  /*5a80*/  IMAD.MOV R6, RZ, RZ, -R6 ;  /* 0x000000ffff067224 */ /* 0x000fe400078e0a06 */
[----:B------:R-:W-:Y:S01]  /*5a90*/  @!P2 IMAD.MOV R43, RZ, RZ, -R43 ;  /* 0x000000ffff2ba224 */ /* 0x000fe200078e0a2b */
[----:B------:R-:W-:Y:S01]  /*5aa0*/  ISETP.GT.U32.AND P2, PT, R0, R239, PT ;  /* 0x000000ef0000720c */ /* 0x000fe20003f44070 */
[----:B------:R-:W-:-:S02]  /*5ab0*/  @!P5 IMAD.IADD R37, R37, 0x1, -R0 ;  /* 0x000000012525d824 */ /* 0x000fc400078e0a00 */
[C---:B------:R-:W-:Y:S02]  /*5ac0*/  IMAD R35, R0.reuse, R6, R35 ;  /* 0x0000000600237224 */ /* 0x040fe400078e0223 */
[----:B------:R-:W-:Y:S01]  /*5ad0*/  @!P0 IMAD.MOV R241, RZ, RZ, -R241 ;  /* 0x000000fffff18224 */ /* 0x000fe200078e0af1 */
[C---:B------:R-:W-:Y:S01]  /*5ae0*/  ISETP.GT.U32.AND P0, PT, R0.reuse, R37, PT ;  /* 0x000000250000720c */ /* 0x040fe20003f04070 */
[--C-:B------:R-:W-:Y:S01]  /*5af0*/  @!P3 IMAD.IADD R235, R235, 0x1, -R0.reuse ;  /* 0x00000001ebebb824 */ /* 0x100fe200078e0a00 */
[----:B------:R-:W-:Y:S01]  /*5b00*/  ISETP.GT.U32.AND P3, PT, R0, R35, PT ;  /* 0x000000230000720c */ /* 0x000fe20003f64070 */
[----:B------:R-:W-:Y:S02]  /*5b10*/  @!P4 IMAD.IADD R237, R237, 0x1, -R0 ;  /* 0x00000001ededc824 */ /* 0x000fe400078e0a00 */
[----:B------:R-:W-:-:S03]  /*5b20*/  IMAD.HI.U32 R7, R5, R27, RZ ;  /* 0x0000001b05077227 */ /* 0x000fc600078e00ff */
[----:B------:R-:W-:Y:S01]  /*5b30*/  ISETP.GT.U32.AND P5, PT, R0, R237, PT ;  /* 0x000000ed0000720c */ /* 0x000fe20003fa4070 */
[----:B------:R-:W-:Y:S02]  /*5b40*/  IMAD.MOV R7, RZ, RZ, -R7 ;  /* 0x000000ffff077224 */ /* 0x000fe400078e0a07 */
[--C-:B------:R-:W-:Y:S01]  /*5b50*/  @!P2 IMAD.IADD R239, R239, 0x1, -R0.reuse ;  /* 0x00000001efefa824 */ /* 0x100fe200078e0a00 */
[----:B------:R-:W-:Y:S01]  /*5b60*/  ISETP.GE.AND P2, PT, R20, RZ, PT ;  /* 0x000000ff1400720c */ /* 0x000fe20003f46270 */
[----:B------:R-:W-:Y:S01]  /*5b70*/  IMAD R27, R0, R7, R27 ;  /* 0x00000007001b7224 */ /* 0x000fe200078e021b */
[----:B------:R-:W-:Y:S01]  /*5b80*/  LOP3.LUT R20, R2, 0x1f4, RZ, 0xfc, !PT ;  /* 0x000001f402147812 */ /* 0x000fe200078efcff */
[--C-:B------:R-:W-:Y:S01]  /*5b90*/  @!P0 IMAD.IADD R37, R37, 0x1, -R0.reuse ;  /* 0x0000000125258824 */ /* 0x100fe200078e0a00 */
[----:B------:R-:W-:Y:S01]  /*5ba0*/  ISETP.GT.U32.AND P4, PT, R0, R239, PT ;  /* 0x000000ef0000720c */ /* 0x000fe20003f84070 */
[--C-:B------:R-:W-:Y:S01]  /*5bb0*/  @!P3 IMAD.IADD R35, R35, 0x1, -R0.reuse ;  /* 0x000000012323b824 */ /* 0x100fe200078e0a00 */
[----:B------:R-:W-:Y:S01]  /*5bc0*/  ISETP.GE.AND P0, PT, R10, RZ, PT ;  /* 0x000000ff0a00720c */ /* 0x000fe20003f06270 */
[----:B------:R-:W-:Y:S01]  /*5bd0*/  @!P1 IMAD.MOV R41, RZ, RZ, -R41 ;  /* 0x000000ffff299224 */ /* 0x000fe200078e0a29 */
[----:B------:R-:W-:Y:S01]  /*5be0*/  ISETP.GT.U32.AND P3, PT, R0, R27, PT ;  /* 0x0000001b0000720c */ /* 0x000fe20003f64070 */
[----:B------:R-:W-:Y:S01]  /*5bf0*/  @!P5 IMAD.IADD R237, R237, 0x1, -R0 ;  /* 0x00000001ededd824 */ /* 0x000fe200078e0a00 */
[----:B------:R-:W-:-:S02]  /*5c00*/  LOP3.LUT R10, R2, 0x1ec, RZ, 0xfc, !PT ;  /* 0x000001ec020a7812 */ /* 0x000fc400078efcff */
[----:B------:R-:W-:Y:S01]  /*5c10*/  ISETP.GE.AND P5, PT, R8, RZ, PT ;  /* 0x000000ff0800720c */ /* 0x000fe20003fa6270 */
[----:B------:R-:W-:Y:S01]  /*5c20*/  @!P2 IMAD.MOV R237, RZ, RZ, -R237 ;  /* 0x000000ffffeda224 */ /* 0x000fe200078e0aed */
[----:B------:R-:W-:Y:S02]  /*5c30*/  IABS R31, R10 ;  /* 0x0000000a001f7213 */ /* 0x000fe40000000000 */
[----:B------:R-:W-:Y:S01]  /*5c40*/  LOP3.LUT R8, R2, 0x1e8, RZ, 0xfc, !PT ;  /* 0x000001e802087812 */ /* 0x000fe200078efcff */
[--C-:B------:R-:W-:Y:S01]  /*5c50*/  @!P4 IMAD.IADD R239, R239, 0x1, -R0.reuse ;  /* 0x00000001efefc824 */ /* 0x100fe200078e0a00 */
[----:B------:R-:W-:Y:S01]  /*5c60*/  IABS R29, R20 ;  /* 0x00000014001d7213 */ /* 0x000fe20000000000 */
[----:B------:R-:W-:Y:S01]  /*5c70*/  IMAD.HI.U32 R6, R5, R31, RZ ;  /* 0x0000001f05067227 */ /* 0x000fe200078e00ff */
[----:B------:R-:W-:Y:S02]  /*5c80*/  IABS R33, R8 ;  /* 0x0000000800217213 */ /* 0x000fe40000000000 */
[----:B------:R-:W-:Y:S01]  /*5c90*/  ISETP.GE.AND P1, PT, R22, RZ, PT ;  /* 0x000000ff1600720c */ /* 0x000fe20003f26270 */
[----:B------:R-:W-:Y:S01]  /*5ca0*/  @!P3 IMAD.IADD R27, R27, 0x1, -R0 ;  /* 0x000000011b1bb824 */ /* 0x000fe200078e0a00 */
[----:B------:R-:W-:Y:S01]  /*5cb0*/  LOP3.LUT R7, R2, 0x1f8, RZ, 0xfc, !PT ;  /* 0x000001f802077812 */ /* 0x000fe200078efcff */
[----:B------:R-:W-:Y:S01]  /*5cc0*/  IMAD.MOV R6, RZ, RZ, -R6 ;  /* 0x000000ffff067224 */ /* 0x000fe200078e0a06 */
[----:B------:R-:W-:Y:S01]  /*5cd0*/  ISETP.GT.U32.AND P3, PT, R0, R235, PT ;  /* 0x000000eb0000720c */ /* 0x000fe20003f64070 */
[----:B------:R-:W-:Y:S01]  /*5ce0*/  IMAD.HI.U32 R2, R5, R33, RZ ;  /* 0x0000002105027227 */ /* 0x000fe200078e00ff */
[----:B------:R-:W-:-:S02]  /*5cf0*/  IABS R25, R7 ;  /* 0x0000000700197213 */ /* 0x000fc40000000000 */
[C---:B------:R-:W-:Y:S01]  /*5d00*/  ISETP.GT.U32.AND P2, PT, R0.reuse, R35, PT ;  /* 0x000000230000720c */ /* 0x040fe20003f44070 */
[----:B------:R-:W-:Y:S01]  /*5d10*/  @!P6 IMAD.MOV R239, RZ, RZ, -R239 ;  /* 0x000000ffffefe224 */ /* 0x000fe200078e0aef */
[C---:B------:R-:W-:Y:S01]  /*5d20*/  ISETP.GT.U32.AND P6, PT, R0.reuse, R27, PT ;  /* 0x0000001b0000720c */ /* 0x040fe20003fc4070 */
[----:B------:R-:W-:Y:S01]  /*5d30*/  IMAD R31, R0, R6, R31 ;  /* 0x00000006001f7224 */ /* 0x000fe200078e021f */
[----:B------:R-:W-:Y:S01]  /*5d40*/  ISETP.GE.AND P4, PT, R24, RZ, PT ;  /* 0x000000ff1800720c */ /* 0x000fe20003f86270 */
[----:B------:R-:W-:-:S04]  /*5d50*/  IMAD.HI.U32 R6, R5, R29, RZ ;  /* 0x0000001d05067227 */ /* 0x000fc800078e00ff */
[----:B------:R-:W-:Y:S02]  /*5d60*/  IMAD.MOV R2, RZ, RZ, -R2 ;  /* 0x000000ffff027224 */ /* 0x000fe400078e0a02 */
[----:B------:R-:W-:Y:S02]  /*5d70*/  IMAD.MOV R6, RZ, RZ, -R6 ;  /* 0x000000ffff067224 */ /* 0x000fe400078e0a06 */
[C---:B------:R-:W-:Y:S02]  /*5d80*/  IMAD R33, R0.reuse, R2, R33 ;  /* 0x0000000200217224 */ /* 0x040fe400078e0221 */
[C---:B------:R-:W-:Y:S02]  /*5d90*/  IMAD R29, R0.reuse, R6, R29 ;  /* 0x00000006001d7224 */ /* 0x040fe400078e021d */
[----:B------:R-:W-:Y:S01]  /*5da0*/  @!P1 IMAD.MOV R37, RZ, RZ, -R37 ;  /* 0x000000ffff259224 */ /* 0x000fe200078e0a25 */
[----:B------:R-:W-:Y:S01]  /*5db0*/  ISETP.GT.U32.AND P1, PT, R0, R33, PT ;  /* 0x000000210000720c */ /* 0x000fe20003f24070 */
[----:B------:R-:W-:-:S04]  /*5dc0*/  IMAD.HI.U32 R2, R5, R233, RZ ;  /* 0x000000e905027227 */ /* 0x000fc800078e00ff */
[----:B------:R-:W-:-:S04]  /*5dd0*/  IMAD.HI.U32 R5, R5, R25, RZ ;  /* 0x0000001905057227 */ /* 0x000fc800078e00ff */
[--C-:B------:R-:W-:Y:S01]  /*5de0*/  @!P6 IMAD.IADD R27, R27, 0x1, -R0.reuse ;  /* 0x000000011b1be824 */ /* 0x100fe200078e0a00 */
[C---:B------:R-:W-:Y:S01]  /*5df0*/  ISETP.GT.U32.AND P6, PT, R0.reuse, R29, PT ;  /* 0x0000001d0000720c */ /* 0x040fe20003fc4070 */
[----:B------:R-:W-:Y:S01]  /*5e00*/  @!P3 IMAD.IADD R235, R235, 0x1, -R0 ;  /* 0x00000001ebebb824 */ /* 0x000fe200078e0a00 */
[C---:B------:R-:W-:Y:S01]  /*5e10*/  ISETP.GT.U32.AND P3, PT, R0.reuse, R31, PT ;  /* 0x0000001f0000720c */ /* 0x040fe20003f64070 */
[----:B------:R-:W-:Y:S02]  /*5e20*/  IMAD.MOV R2, RZ, RZ, -R2 ;  /* 0x000000ffff027224 */ /* 0x000fe400078e0a02 */
[----:B------:R-:W-:Y:S02]  /*5e30*/  IMAD.MOV R5, RZ, RZ, -R5 ;  /* 0x000000ffff057224 */ /* 0x000fe400078e0a05 */
[C---:B------:R-:W-:Y:S02]  /*5e40*/  IMAD R233, R0.reuse, R2, R233 ;  /* 0x0000000200e97224 */ /* 0x040fe400078e02e9 */
[----:B------:R-:W-:-:S02]  /*5e50*/  IMAD R25, R0, R5, R25 ;  /* 0x0000000500197224 */ /* 0x000fc400078e0219 */
[--C-:B------:R-:W-:Y:S01]  /*5e60*/  @!P2 IMAD.IADD R35, R35, 0x1, -R0.reuse ;  /* 0x000000012323a824 */ /* 0x100fe200078e0a00 */
[C---:B------:R-:W-:Y:S01]  /*5e70*/  ISETP.GT.U32.AND P2, PT, R0.reuse, R233, PT ;  /* 0x000000e90000720c */ /* 0x040fe20003f44070 */
[--C-:B------:R-:W-:Y:S01]  /*5e80*/  @!P1 IMAD.IADD R33, R33, 0x1, -R0.reuse ;  /* 0x0000000121219824 */ /* 0x100fe200078e0a00 */
[----:B------:R-:W-:Y:S01]  /*5e90*/  ISETP.GT.U32.AND P1, PT, R0, R25, PT ;  /* 0x000000190000720c */ /* 0x000fe20003f24070 */
[--C-:B------:R-:W-:Y:S01]  /*5ea0*/  @!P6 IMAD.IADD R29, R29, 0x1, -R0.reuse ;  /* 0x000000011d1de824 */ /* 0x100fe200078e0a00 */
[----:B------:R-:W4:Y:S01]  /*5eb0*/  LDC R5, c[0x0][0x230] ;  /* 0x00008c00ff057b82 */ /* 0x000f220000000800 */
[--C-:B------:R-:W-:Y:S01]  /*5ec0*/  @!P3 IMAD.IADD R31, R31, 0x1, -R0.reuse ;  /* 0x000000011f1fb824 */ /* 0x100fe200078e0a00 */
[----:B------:R-:W-:Y:S01]  /*5ed0*/  ISETP.GE.AND P6, PT, R36, RZ, PT ;  /* 0x000000ff2400720c */ /* 0x000fe20003fc6270 */
[----:B------:R-:W-:Y:S01]  /*5ee0*/  IMAD.U32 R2, RZ, RZ, UR6 ;  /* 0x00000006ff027e24 */ /* 0x000fe2000f8e00ff */
[----:B------:R-:W-:Y:S01]  /*5ef0*/  ISETP.NE.AND P3, PT, R34, RZ, PT ;  /* 0x000000ff2200720c */ /* 0x000fe20003f65270 */
[----:B------:R-:W-:Y:S01]  /*5f00*/  @!P4 IMAD.MOV R235, RZ, RZ, -R235 ;  /* 0x000000ffffebc224 */ /* 0x000fe200078e0aeb */
[----:B------:R-:W-:Y:S01]  /*5f10*/  UMOV UR6, 0x400 ;  /* 0x0000040000067882 */ /* 0x000fe20000000000 */
[----:B------:R-:W-:Y:S01]  /*5f20*/  @!P5 IMAD.MOV R35, RZ, RZ, -R35 ;  /* 0x000000ffff23d224 */ /* 0x000fe200078e0a23 */
[----:B------:R-:W-:Y:S01]  /*5f30*/  ISETP.GT.U32.AND P5, PT, R0, R31, PT ;  /* 0x0000001f0000720c */ /* 0x000fe20003fa4070 */
[--C-:B------:R-:W-:Y:S01]  /*5f40*/  @!P2 IMAD.IADD R233, R233, 0x1, -R0.reuse ;  /* 0x00000001e9e9a824 */ /* 0x100fe200078e0a00 */
[----:B------:R-:W-:Y:S01]  /*5f50*/  ISETP.GE.AND P2, PT, R30, UR8, PT ;  /* 0x000000081e007c0c */ /* 0x000fe2000bf46270 */
[----:B------:R-:W-:Y:S01]  /*5f60*/  @!P1 IMAD.IADD R25, R25, 0x1, -R0 ;  /* 0x0000000119199824 */ /* 0x000fe200078e0a00 */
[----:B------:R-:W-:Y:S01]  /*5f70*/  ISETP.GT.U32.AND P1, PT, R0, R33, PT ;  /* 0x000000210000720c */ /* 0x000fe20003f24070 */
[----:B------:R-:W-:Y:S01]  /*5f80*/  @!P0 IMAD.MOV R27, RZ, RZ, -R27 ;  /* 0x000000ffff1b8224 */ /* 0x000fe200078e0a1b */
[----:B------:R-:W-:Y:S01]  /*5f90*/  SEL R2, R2, RZ, !P2 ;  /* 0x000000ff02027207 */ /* 0x000fe20005000000 */
[----:B------:R-:W-:Y:S01]  /*5fa0*/  @!P6 IMAD.MOV R4, RZ, RZ, -R4 ;  /* 0x000000ffff04e224 */ /* 0x000fe200078e0a04 */
[----:B------:R-:W-:Y:S01]  /*5fb0*/  ISETP.GT.U32.AND P2, PT, R0, R29, PT ;  /* 0x0000001d0000720c */ /* 0x000fe20003f44070 */
[----:B------:R-:W-:Y:S01]  /*5fc0*/  IMAD.SHL.U32 R6, R32, 0x10, RZ ;  /* 0x0000001020067824 */ /* 0x000fe200078e00ff */
[----:B------:R-:W-:Y:S01]  /*5fd0*/  @!P3 LOP3.LUT R4, RZ, R34, RZ, 0x33, !PT ;  /* 0x00000022ff04b212 */ /* 0x000fe200078e33ff */
[----:B------:R-:W-:Y:S01]  /*5fe0*/  ULEA UR6, UR5, UR6, 0x18 ;  /* 0x0000000605067291 */ /* 0x000fe2000f8ec03f */
[----:B------:R-:W-:Y:S01]  /*5ff0*/  ISETP.GE.AND P3, PT, R8, RZ, PT ;  /* 0x000000ff0800720c */ /* 0x000fe20003f66270 */
[--C-:B------:R-:W-:Y:S01]  /*6000*/  @!P5 IMAD.IADD R31, R31, 0x1, -R0.reuse ;  /* 0x000000011f1fd824 */ /* 0x100fe200078e0a00 */
[----:B------:R-:W-:Y:S01]  /*6010*/  ISETP.GT.U32.AND P4, PT, R0, R233, PT ;  /* 0x000000e90000720c */ /* 0x000fe20003f84070 */
[----:B------:R-:W-:Y:S01]  /*6020*/  IMAD R252, R4, UR7, RZ ;  /* 0x0000000704fc7c24 */ /* 0x000fe2000f8e02ff */
[----:B------:R-:W-:Y:S01]  /*6030*/  ISETP.GT.U32.AND P6, PT, R0, R25, PT ;  /* 0x000000190000720c */ /* 0x000fe20003fc4070 */
[--C-:B------:R-:W-:Y:S01]  /*6040*/  @!P1 IMAD.IADD R33, R33, 0x1, -R0.reuse ;  /* 0x0000000121219824 */ /* 0x100fe200078e0a00 */
[----:B------:R-:W-:Y:S01]  /*6050*/  ISETP.NE.U32.AND P0, PT, R2, RZ, PT ;  /* 0x000000ff0200720c */ /* 0x000fe20003f05070 */
[----:B----4-:R-:W-:Y:S01]  /*6060*/  VIADD R2, R5, 0xffffffff ;  /* 0xffffffff05027836 */ /* 0x010fe20000000000 */
[----:B------:R-:W-:Y:S01]  /*6070*/  ISETP.GE.AND P5, PT, R12, RZ, PT ;  /* 0x000000ff0c00720c */ /* 0x000fe20003fa6270 */
[--C-:B------:R-:W-:Y:S01]  /*6080*/  @!P2 IMAD.IADD R29, R29, 0x1, -R0.reuse ;  /* 0x000000011d1da824 */ /* 0x100fe200078e0a00 */
[----:B------:R-:W-:Y:S01]  /*6090*/  ISETP.GE.AND P2, PT, R7, RZ, PT ;  /* 0x000000ff0700720c */ /* 0x000fe20003f46270 */
[----:B------:R-:W4:Y:S01]  /*60a0*/  LDC R12, c[0x0][0x230] ;  /* 0x00008c00ff0c7b82 */ /* 0x000f220000000800 */
[----:B------:R-:W-:Y:S01]  /*60b0*/  ISETP.GE.AND P1, PT, R10, RZ, PT ;  /* 0x000000ff0a00720c */ /* 0x000fe20003f26270 */
[----:B------:R-:W-:Y:S01]  /*60c0*/  @!P3 IMAD.MOV R33, RZ, RZ, -R33 ;  /* 0x000000ffff21b224 */ /* 0x000fe200078e0a21 */
[----:B------:R-:W-:Y:S01]  /*60d0*/  ISETP.GE.U32.AND P3, PT, R2, 0x7fffffe0, PT ;  /* 0x7fffffe00200780c */ /* 0x000fe20003f66070 */
[--C-:B------:R-:W-:Y:S01]  /*60e0*/  @!P4 IMAD.IADD R233, R233, 0x1, -R0.reuse ;  /* 0x00000001e9e9c824 */ /* 0x100fe200078e0a00 */
[----:B------:R-:W-:Y:S01]  /*60f0*/  LOP3.LUT R2, R6, 0x70, RZ, 0xc0, !PT ;  /* 0x0000007006027812 */ /* 0x000fe200078ec0ff */
[----:B------:R-:W-:Y:S01]  /*6100*/  @!P6 IMAD.IADD R25, R25, 0x1, -R0 ;  /* 0x000000011919e824 */ /* 0x000fe200078e0a00 */
[----:B------:R-:W-:Y:S01]  /*6110*/  ISETP.GE.AND P4, PT, R20, RZ, PT ;  /* 0x000000ff1400720c */ /* 0x000fe20003f86270 */
[----:B------:R-:W5:Y:S01]  /*6120*/  LDC.64 R6, c[0x0][0x238] ;  /* 0x00008e00ff067b82 */ /* 0x000f620000000a00 */
[----:B------:R-:W-:Y:S01]  /*6130*/  ISETP.NE.AND P6, PT, R26, RZ, PT ;  /* 0x000000ff1a00720c */ /* 0x000fe20003fc5270 */
[----:B------:R-:W-:Y:S01]  /*6140*/  IMAD R4, R28, 0x80, R2 ;  /* 0x000000801c047824 */ /* 0x000fe200078e0202 */
[----:B------:R-:W-:Y:S01]  /*6150*/  LOP3.LUT R2, RZ, R26, RZ, 0x33, !PT ;  /* 0x0000001aff027212 */ /* 0x000fe200078e33ff */
[----:B------:R-:W-:Y:S01]  /*6160*/  @!P5 IMAD.MOV R233, RZ, RZ, -R233 ;  /* 0x000000ffffe9d224 */ /* 0x000fe200078e0ae9 */
[----:B------:R-:W-:Y:S01]  /*6170*/  ULDC.64 UR8, c[0x0][0x218] ;  /* 0x0000860000087ab9 */ /* 0x000fe20000000a00 */
[----:B------:R-:W-:Y:S01]  /*6180*/  VIADD R5, R4, UR6 ;  /* 0x0000000604057c36 */ /* 0x000fe20008000000 */
[----:B------:R-:W-:Y:S01]  /*6190*/  SEL R58, R2, R57, !P6 ;  /* 0x00000039023a7207 */ /* 0x000fe20007000000 */
[----:B------:R-:W1:Y:S01]  /*61a0*/  LDC R0, c[0x0][0x230] ;  /* 0x00008c00ff007b82 */ /* 0x000e620000000800 */
[----:B------:R-:W-:Y:S01]  /*61b0*/  IMAD.SHL.U32 R4, R252, 0x4, RZ ;  /* 0x00000004fc047824 */ /* 0x000fe200078e00ff */
[C---:B------:R-:W-:Y:S01]  /*61c0*/  SEL R57, R2.reuse, R14, !P6 ;  /* 0x0000000e02397207 */ /* 0x040fe20007000000 */
[----:B------:R-:W-:Y:S01]  /*61d0*/  @!P1 IMAD.MOV R31, RZ, RZ, -R31 ;  /* 0x000000ffff1f9224 */ /* 0x000fe200078e0a1f */
[C---:B------:R-:W-:Y:S01]  /*61e0*/  SEL R8, R2.reuse, R11, !P6 ;  /* 0x0000000b02087207 */ /* 0x040fe20007000000 */
[----:B------:R-:W-:Y:S01]  /*61f0*/  @!P4 IMAD.MOV R29, RZ, RZ, -R29 ;  /* 0x000000ffff1dc224 */ /* 0x000fe200078e0a1d */
[----:B------:R-:W-:Y:S01]  /*6200*/  SEL R11, R2, R13, !P6 ;  /* 0x0000000d020b7207 */ /* 0x000fe20007000000 */
[----:B------:R-:W-:Y:S01]  /*6210*/  @!P2 IMAD.MOV R25, RZ, RZ, -R25 ;  /* 0x000000ffff19a224 */ /* 0x000fe200078e0a19 */
[----:B------:R-:W2:Y:S01]  /*6220*/  LDC R10, c[0x0][0x230] ;  /* 0x00008c00ff0a7b82 */ /* 0x000ea20000000800 */
[----:B------:R-:W-:Y:S01]  /*6230*/  IADD3 R26, P1, R4, UR22, RZ ;  /* 0x00000016041a7c10 */ /* 0x000fe2000ff3e0ff */
[----:B----4-:R-:W-:Y:S01]  /*6240*/  VIADD R12, R12, 0xfffffffe ;  /* 0xfffffffe0c0c7836 */ /* 0x010fe20000000000 */
[C---:B------:R-:W-:Y:S01]  /*6250*/  SEL R13, R2.reuse, R15, !P6 ;  /* 0x0000000f020d7207 */ /* 0x040fe20007000000 */
[----:B------:R-:W-:Y:S01]  /*6260*/  ULDC UR5, c[0x0][0x240] ;  /* 0x0000900000057ab9 */ /* 0x000fe20000000800 */
[C---:B------:R-:W-:Y:S01]  /*6270*/  SEL R15, R2.reuse, R17, !P6 ;  /* 0x00000011020f7207 */ /* 0x040fe20007000000 */
[----:B------:R-:W-:Y:S01]  /*6280*/  IMAD R11, R11, UR5, RZ ;  /* 0x000000050b0b7c24 */ /* 0x000fe2000f8e02ff */
[----:B------:R-:W-:Y:S01]  /*6290*/  SEL R9, R2, R9, !P6 ;  /* 0x0000000902097207 */ /* 0x000fe20007000000 */
[----:B-----5:R-:W-:Y:S01]  /*62a0*/  IMAD R14, R30, R7, RZ ;  /* 0x000000071e0e7224 */ /* 0x020fe200078e02ff */
[C---:B------:R-:W-:Y:S01]  /*62b0*/  SEL R17, R2.reuse, R19, !P6 ;  /* 0x0000001302117207 */ /* 0x040fe20007000000 */
[----:B------:R-:W-:Y:S01]  /*62c0*/  IMAD R13, R13, UR5, RZ ;  /* 0x000000050d0d7c24 */ /* 0x000fe2000f8e02ff */
[C---:B------:R-:W-:Y:S01]  /*62d0*/  SEL R32, R2.reuse, R27, !P6 ;  /* 0x0000001b02207207 */ /* 0x040fe20007000000 */
[----:B------:R-:W-:Y:S01]  /*62e0*/  IMAD R9, R9, UR5, RZ ;  /* 0x0000000509097c24 */ /* 0x000fe2000f8e02ff */
[----:B------:R-:W-:Y:S01]  /*62f0*/  SEL R19, R2, R21, !P6 ;  /* 0x0000001502137207 */ /* 0x000fe20007000000 */
[----:B------:R-:W-:Y:S01]  /*6300*/  IMAD R17, R17, UR5, RZ ;  /* 0x0000000511117c24 */ /* 0x000fe2000f8e02ff */
[----:B------:R-:W-:Y:S01]  /*6310*/  LEA.HI.X.SX32 R27, R252, UR23, 0x2, P1 ;  /* 0x00000017fc1b7c11 */ /* 0x000fe200088f16ff */
[----:B-1----:R-:W-:Y:S01]  /*6320*/  VIADD R0, R0, 0xfffffffc ;  /* 0xfffffffc00007836 */ /* 0x002fe20000000000 */
[----:B------:R-:W-:Y:S01]  /*6330*/  LEA R30, P4, R14, UR8, 0x2 ;  /* 0x000000080e1e7c11 */ /* 0x000fe2000f8810ff */
[----:B------:R-:W-:Y:S01]  /*6340*/  IMAD R15, R15, UR5, RZ ;  /* 0x000000050f0f7c24 */ /* 0x000fe2000f8e02ff */
[C---:B------:R-:W-:Y:S01]  /*6350*/  SEL R21, R2.reuse, R23, !P6 ;  /* 0x0000001702157207 */ /* 0x040fe20007000000 */
[----:B------:R-:W-:Y:S01]  /*6360*/  @!PT LDS RZ, [RZ] ;  /* 0x00000000fffff984 */ /* 0x000fe20000000800 */
[----:B------:R-:W-:Y:S01]  /*6370*/  @!PT LDS RZ, [RZ] ;  /* 0x00000000fffff984 */ /* 0x000fe20000000800 */
[----:B------:R-:W-:Y:S01]  /*6380*/  @!PT LDS RZ, [RZ] ;  /* 0x00000000fffff984 */ /* 0x000fe20000000800 */
[----:B------:R-:W-:Y:S01]  /*6390*/  LDGSTS.E [R5+0x20000], desc[UR10][R26.64], !P3 ;  /* 0x200000001a057fae */ /* 0x000fe2000d92184a */
[C---:B------:R-:W-:Y:S01]  /*63a0*/  SEL R23, R2.reuse, R53, !P6 ;  /* 0x0000003502177207 */ /* 0x040fe20007000000 */
[----:B------:R-:W-:Y:S01]  /*63b0*/  IMAD R19, R19, UR5, RZ ;  /* 0x0000000513137c24 */ /* 0x000fe2000f8e02ff */
[----:B------:R-:W-:Y:S01]  /*63c0*/  SEL R60, R2, R55, !P6 ;  /* 0x00000037023c7207 */ /* 0x000fe20007000000 */
[----:B--2---:R-:W-:Y:S01]  /*63d0*/  VIADD R10, R10, 0xfffffffd ;  /* 0xfffffffd0a0a7836 */ /* 0x004fe20000000000 */
[C---:B------:R-:W-:Y:S01]  /*63e0*/  SEL R38, R2.reuse, R39, !P6 ;  /* 0x0000002702267207 */ /* 0x040fe20007000000 */
[----:B------:R-:W-:Y:S01]  /*63f0*/  IMAD R23, R23, UR5, RZ ;  /* 0x0000000517177c24 */ /* 0x000fe2000f8e02ff */
[C---:B------:R-:W-:Y:S01]  /*6400*/  SEL R153, R2.reuse, R153, !P6 ;  /* 0x0000009902997207 */ /* 0x040fe20007000000 */
[----:B------:R-:W-:Y:S01]  /*6410*/  IMAD R21, R21, UR5, RZ ;  /* 0x0000000515157c24 */ /* 0x000fe2000f8e02ff */
[----:B------:R-:W-:Y:S01]  /*6420*/  SEL R155, R2, R155, !P6 ;  /* 0x0000009b029b7207 */ /* 0x000fe20007000000 */
[----:B------:R-:W-:Y:S01]  /*6430*/  IMAD R60, R60, UR5, RZ ;  /* 0x000000053c3c7c24 */ /* 0x000fe2000f8e02ff */
[C---:B------:R-:W-:Y:S01]  /*6440*/  SEL R157, R2.reuse, R157, !P6 ;  /* 0x0000009d029d7207 */ /* 0x040fe20007000000 */
        /* <DEDUP_REMOVED lines=171> */
[----:B------:R-:W-:Y:S01]  /*6f00*/  SEL R55, R2, R16, !P6 ;  /* 0x0000001002377207 */ /* 0x000fe20007000000 */
[----:B------:R-:W-:Y:S01]  /*6f10*/  IMAD.SHL.U32 R16, R6, 0x4, RZ ;  /* 0x0000000406107824 */ /* 0x000fe200078e00ff */
[C---:B------:R-:W-:Y:S01]  /*6f20*/  SEL R54, R2.reuse, R54, !P6 ;  /* 0x0000003602367207 */ /* 0x040fe20007000000 */
[----:B------:R-:W-:Y:S01]  /*6f30*/  IMAD R59, R59, UR5, RZ ;  /* 0x000000053b3b7c24 */ /* 0x000fe2000f8e02ff */
[C---:B------:R-:W-:Y:S01]  /*6f40*/  SEL R53, R2.reuse, R18, !P6 ;  /* 0x0000001202357207 */ /* 0x040fe20007000000 */
[----:B------:R-:W-:Y:S01]  /*6f50*/  IMAD R57, R57, UR5, RZ ;  /* 0x0000000539397c24 */ /* 0x000fe2000f8e02ff */
[----:B------:R-:W-:Y:S01]  /*6f60*/  SEL R52, R2, R52, !P6 ;  /* 0x0000003402347207 */ /* 0x000fe20007000000 */
[----:B------:R-:W-:Y:S01]  /*6f70*/  IMAD R56, R56, UR5, RZ ;  /* 0x0000000538387c24 */ /* 0x000fe2000f8e02ff */
[----:B------:R-:W-:Y:S01]  /*6f80*/  SEL R50, R2, R251, !P6 ;  /* 0x000000fb02327207 */ /* 0x000fe20007000000 */
[----:B------:R-:W-:Y:S01]  /*6f90*/  IMAD R58, R58, UR5, RZ ;  /* 0x000000053a3a7c24 */ /* 0x000fe2000f8e02ff */
[----:B------:R-:W-:Y:S01]  /*6fa0*/  SEL R51, R2, R51, !P6 ;  /* 0x0000003302337207 */ /* 0x000fe20007000000 */
[----:B------:R-:W-:Y:S01]  /*6fb0*/  IMAD R54, R54, UR5, RZ ;  /* 0x0000000536367c24 */ /* 0x000fe2000f8e02ff */
        /* <DEDUP_REMOVED lines=22> */
[C---:B---3--:R-:W-:Y:S01]  /*7120*/  SEL R36, R2.reuse, R237, !P6 ;  /* 0x000000ed02247207 */ /* 0x048fe20007000000 */
        /* <DEDUP_REMOVED lines=14> */
[----:B------:R-:W-:Y:S01]  /*7210*/  IMAD R34, R34, UR5, RZ ;  /* 0x0000000522227c24 */ /* 0x000fe2000f8e02ff */
[----:B------:R-:W-:Y:S01]  /*7220*/  ISETP.GE.U32.AND P1, PT, R0, 0x7fffffdd, PT ;  /* 0x7fffffdd0000780c */ /* 0x000fe20003f26070 */
[----:B------:R-:W-:Y:S01]  /*7230*/  IMAD R36, R36, UR5, RZ ;  /* 0x0000000524247c24 */ /* 0x000fe2000f8e02ff */
[----:B------:R-:W-:Y:S01]  /*7240*/  SEL R2, R2, R25, !P6 ;  /* 0x0000001902027207 */ /* 0x000fe20007000000 */
[----:B------:R-:W-:Y:S01]  /*7250*/  IMAD R25, R8, UR5, RZ ;  /* 0x0000000508197c24 */ /* 0x000fe2000f8e02ff */
[----:B------:R-:W-:Y:S01]  /*7260*/  LEA.HI.X.SX32 R0, R14, UR9, 0x2, P4 ;  /* 0x000000090e007c11 */ /* 0x000fe2000a0f16ff */
[----:B------:R-:W-:Y:S01]  /*7270*/  IMAD.SHL.U32 R14, R6, 0x2, RZ ;  /* 0x00000002060e7824 */ /* 0x000fe200078e00ff */
[----:B------:R-:W-:Y:S01]  /*7280*/  ISETP.GE.U32.AND P3, PT, R12, 0x7fffffdf, PT ;  /* 0x7fffffdf0c00780c */ /* 0x000fe20003f66070 */
[----:B------:R-:W-:Y:S01]  /*7290*/  IMAD R12, R6, 0x3, RZ ;  /* 0x00000003060c7824 */ /* 0x000fe200078e02ff */
[----:B------:R-:W-:Y:S01]  /*72a0*/  ISETP.GE.U32.AND P2, PT, R10, 0x7fffffde, PT ;  /* 0x7fffffde0a00780c */ /* 0x000fe20003f46070 */
[----:B------:R-:W-:Y:S01]  /*72b0*/  IMAD R10, R6, 0xc, RZ ;  /* 0x0000000c060a7824 */ /* 0x000fe200078e02ff */
[-C--:B------:R-:W-:Y:S01]  /*72c0*/  LEA R8, P5, R9, R30.reuse, 0x2 ;  /* 0x0000001e09087211 */ /* 0x080fe200078a10ff */
[----:B------:R1:W-:Y:S01]  /*72d0*/  STL [R1+0x8b8], R14 ;  /* 0x0008b80e01007387 */ /* 0x0003e20000100800 */
[----:B------:R-:W-:Y:S01]  /*72e0*/  LEA R232, P6, R25, R30, 0x2 ;  /* 0x0000001e19e87211 */ /* 0x000fe200078c10ff */
[----:B------:R-:W-:Y:S01]  /*72f0*/  IMAD R32, R32, UR5, RZ ;  /* 0x0000000520207c24 */ /* 0x000fe2000f8e02ff */
[-C--:B------:R-:W-:Y:S01]  /*7300*/  LEA.HI.X.SX32 R9, R9, R0.reuse, 0x2, P5 ;  /* 0x0000000009097211 */ /* 0x080fe200028f16ff */
[----:B------:R-:W-:Y:S01]  /*7310*/  STL [R1+0x83c], R16 ;  /* 0x00083c1001007387 */ /* 0x000fe20000100800 */
[----:B------:R-:W-:Y:S01]  /*7320*/  LEA.HI.X.SX32 R233, R25, R0, 0x2, P6 ;  /* 0x0000000019e97211 */ /* 0x000fe200030f16ff */
[----:B------:R-:W-:Y:S01]  /*7330*/  IMAD R33, R33, UR5, RZ ;  /* 0x0000000521217c24 */ /* 0x000fe2000f8e02ff */
[----:B------:R-:W-:Y:S01]  /*7340*/  IADD3 R24, P4, R16, R26, RZ ;  /* 0x0000001a10187210 */ /* 0x000fe20007f9e0ff */
[----:B------:R2:W-:Y:S01]  /*7350*/  STL [R1+0x8b4], R12 ;  /* 0x0008b40c01007387 */ /* 0x0005e20000100800 */
[----:B------:R-:W-:Y:S01]  /*7360*/  IMAD R35, R35, UR5, RZ ;  /* 0x0000000523237c24 */ /* 0x000fe2000f8e02ff */
[----:B------:R-:W-:Y:S01]  /*7370*/  UIADD3 UR18, UR18, -0x13, URZ ;  /* 0xffffffed12127890 */ /* 0x000fe2000fffe03f */
[----:B------:R-:W-:Y:S01]  /*7380*/  LEA.HI.X.SX32 R25, R6, R27, 0x2, P4 ;  /* 0x0000001b06197211 */ /* 0x000fe200020f16ff */
[----:B------:R3:W-:Y:S01]  /*7390*/  STL [R1+0x860], R10 ;  /* 0x0008600a01007387 */ /* 0x0007e20000100800 */
[C---:B-1----:R-:W-:Y:S01]  /*73a0*/  LEA R14, P4, R15.reuse, R30, 0x2 ;  /* 0x0000001e0f0e7211 */ /* 0x042fe200078810ff */
[----:B------:R-:W-:Y:S01]  /*73b0*/  IMAD R28, R28, UR5, RZ ;  /* 0x000000051c1c7c24 */ /* 0x000fe2000f8e02ff */
[----:B------:R-:W-:Y:S01]  /*73c0*/  UIADD3 UR19, UR19, -0x14, URZ ;  /* 0xffffffec13137890 */ /* 0x000fe2000fffe03f */
[----:B------:R1:W-:Y:S01]  /*73d0*/  STL.64 [R1+0xac0], R232 ;  /* 0x000ac0e801007387 */ /* 0x0003e20000100a00 */
[----:B------:R-:W-:Y:S01]  /*73e0*/  LEA.HI.X.SX32 R15, R15, R0, 0x2, P4 ;  /* 0x000000000f0f7211 */ /* 0x000fe200020f16ff */
[----:B------:R-:W-:Y:S01]  /*73f0*/  IMAD R29, R29, UR5, RZ ;  /* 0x000000051d1d7c24 */ /* 0x000fe2000f8e02ff */
[-C--:B--2---:R-:W-:Y:S01]  /*7400*/  LEA R12, P6, R13, R30.reuse, 0x2 ;  /* 0x0000001e0d0c7211 */ /* 0x084fe200078c10ff */
[----:B------:R-:W-:Y:S01]  /*7410*/  IMAD R31, R31, UR5, RZ ;  /* 0x000000051f1f7c24 */ /* 0x000fe2000f8e02ff */
[-C--:B------:R-:W-:Y:S01]  /*7420*/  LEA R20, P4, R21, R30.reuse, 0x2 ;  /* 0x0000001e15147211 */ /* 0x080fe200078810ff */
[----:B------:R-:W-:Y:S01]  /*7430*/  IMAD R2, R2, UR5, RZ ;  /* 0x0000000502027c24 */ /* 0x000fe2000f8e02ff */
[----:B---3--:R-:W-:Y:S01]  /*7440*/  LEA R10, P5, R11, R30, 0x2 ;  /* 0x0000001e0b0a7211 */ /* 0x008fe200078a10ff */
[----:B------:R2:W-:Y:S01]  /*7450*/  LDGSTS.E [R5+0x20004], desc[UR10][R24.64], !P3 ;  /* 0x2000400018057fae */ /* 0x0005e2000d92184a */
[-C--:B------:R-:W-:Y:S01]  /*7460*/  LEA.HI.X.SX32 R13, R13, R0.reuse, 0x2, P6 ;  /* 0x000000000d0d7211 */ /* 0x080fe200030f16ff */
[----:B------:R-:W-:Y:S01]  /*7470*/  UIADD3 UR21, UR21, -0x12, URZ ;  /* 0xffffffee15157890 */ /* 0x000fe2000fffe03f */
[----:B------:R-:W-:Y:S01]  /*7480*/  LEA.HI.X.SX32 R11, R11, R0, 0x2, P5 ;  /* 0x000000000b0b7211 */ /* 0x000fe200028f16ff */
[----:B------:R-:W-:Y:S01]  /*7490*/  UIADD3 UR15, UR15, -0x18, URZ ;  /* 0xffffffe80f0f7890 */ /* 0x000fe2000fffe03f */
[-C--:B------:R-:W-:Y:S01]  /*74a0*/  LEA R16, P5, R17, R30.reuse, 0x2 ;  /* 0x0000001e11107211 */ /* 0x080fe200078a10ff */
[----:B------:R-:W-:Y:S01]  /*74b0*/  UIADD3 UR20, UR20, -0x11, URZ ;  /* 0xffffffef14147890 */ /* 0x000fe2000fffe03f */
[----:B------:R-:W-:Y:S01]  /*74c0*/  LEA R18, P6, R19, R30, 0x2 ;  /* 0x0000001e13127211 */ /* 0x000fe200078c10ff */
[----:B------:R-:W-:Y:S01]  /*74d0*/  STL.64 [R1+0x1858], R10 ;  /* 0x0018580a01007387 */ /* 0x000fe20000100a00 */
[----:B------:R-:W-:Y:S01]  /*74e0*/  LEA.HI.X.SX32 R17, R17, R0, 0x2, P5 ;  /* 0x0000000011117211 */ /* 0x000fe200028f16ff */
[----:B------:R-:W-:Y:S01]  /*74f0*/  UISETP.GE.U32.AND UP4, UPT, UR18, 0x7fffffce, UPT ;  /* 0x7fffffce1200788c */ /* 0x000fe2000bf86070 */
[----:B------:R-:W-:Y:S01]  /*7500*/  LEA R22, P5, R23, R30, 0x2 ;  /* 0x0000001e17167211 */ /* 0x000fe200078a10ff */
[----:B------:R-:W-:Y:S01]  /*7510*/  STL.64 [R1+0x1860], R14 ;  /* 0x0018600e01007387 */ /* 0x000fe20000100a00 */
[----:B------:R-:W-:Y:S01]  /*7520*/  LEA.HI.X.SX32 R19, R19, R0, 0x2, P6 ;  /* 0x0000000013137211 */ /* 0x000fe200030f16ff */
[----:B------:R-:W-:Y:S01]  /*7530*/  UIADD3 UR14, UR14, -0x17, URZ ;  /* 0xffffffe90e0e7890 */ /* 0x000fe2000fffe03f */
[----:B------:R-:W-:Y:S01]  /*7540*/  LEA R152, P6, R153, R30, 0x2 ;  /* 0x0000001e99987211 */ /* 0x000fe200078c10ff */
[----:B------:R-:W-:Y:S01]  /*7550*/  UIADD3 UR13, UR13, -0x1c, URZ ;  /* 0xffffffe40d0d7890 */ /* 0x000fe2000fffe03f */
[-C--:B------:R-:W-:Y:S01]  /*7560*/  LEA.HI.X.SX32 R23, R23, R0.reuse, 0x2, P5 ;  /* 0x0000000017177211 */ /* 0x080fe200028f16ff */
[----:B------:R-:W-:Y:S01]  /*7570*/  STL.64 [R1+0x1868], R18 ;  /* 0x0018681201007387 */ /* 0x000fe20000100a00 */
[----:B------:R-:W-:Y:S01]  /*7580*/  LEA.HI.X.SX32 R21, R21, R0, 0x2, P4 ;  /* 0x0000000015157211 */ /* 0x000fe200020f16ff */
[----:B------:R-:W-:Y:S01]  /*7590*/  UISETP.GE.U32.AND UP1, UPT, UR19, 0x7fffffcd, UPT ;  /* 0x7fffffcd1300788c */ /* 0x000fe2000bf26070 */
[----:B------:R-:W-:Y:S01]  /*75a0*/  LEA R156, P5, R157, R30, 0x2 ;  /* 0x0000001e9d9c7211 */ /* 0x000fe200078a10ff */
[----:B------:R-:W-:Y:S01]  /*75b0*/  STL.64 [R1+0x1870], R22 ;  /* 0x0018701601007387 */ /* 0x000fe20000100a00 */
[----:B------:R-:W-:Y:S01]  /*75c0*/  LEA.HI.X.SX32 R153, R153, R0, 0x2, P6 ;  /* 0x0000000099997211 */ /* 0x000fe200030f16ff */
[----:B------:R-:W-:Y:S01]  /*75d0*/  ULDC UR5, c[0x0][0x230] ;  /* 0x00008c0000057ab9 */ /* 0x000fe20000000800 */
[-C--:B------:R-:W-:Y:S01]  /*75e0*/  LEA R154, P4, R155, R30.reuse, 0x2 ;  /* 0x0000001e9b9a7211 */ /* 0x080fe200078810ff */
[----:B------:R-:W-:Y:S01]  /*75f0*/  ULDC UR8, c[0x0][0x230] ;  /* 0x00008c0000087ab9 */ /* 0x000fe20000000800 */
[----:B------:R-:W-:Y:S01]  /*7600*/  LEA R158, P6, R159, R30, 0x2 ;  /* 0x0000001e9f9e7211 */ /* 0x000fe200078c10ff */
[----:B------:R-:W-:Y:S01]  /*7610*/  UIADD3 UR16, UR16, -0x15, URZ ;  /* 0xffffffeb10107890 */ /* 0x000fe2000fffe03f */
[-C--:B------:R-:W-:Y:S01]  /*7620*/  LEA.HI.X.SX32 R157, R157, R0.reuse, 0x2, P5 ;  /* 0x000000009d9d7211 */ /* 0x080fe200028f16ff */
[----:B------:R-:W-:Y:S01]  /*7630*/  UIADD3 UR12, UR12, -0x1b, URZ ;  /* 0xffffffe50c0c7890 */ /* 0x000fe2000fffe03f */
[----:B------:R-:W-:Y:S01]  /*7640*/  LEA.HI.X.SX32 R155, R155, R0, 0x2, P4 ;  /* 0x000000009b9b7211 */ /* 0x000fe200020f16ff */
[----:B------:R-:W-:Y:S01]  /*7650*/  UIADD3 UR17, UR17, -0x16, URZ ;  /* 0xffffffea11117890 */ /* 0x000fe2000fffe03f */
[----:B------:R-:W-:Y:S01]  /*7660*/  LEA R162, P5, R163, R30, 0x2 ;  /* 0x0000001ea3a27211 */ /* 0x000fe200078a10ff */
[----:B------:R-:W-:Y:S01]  /*7670*/  ULDC UR9, c[0x0][0x230] ;  /* 0x00008c0000097ab9 */ /* 0x000fe20000000800 */
[----:B------:R-:W-:Y:S01]  /*7680*/  LEA.HI.X.SX32 R159, R159, R0, 0x2, P6 ;  /* 0x000000009f9f7211 */ /* 0x000fe200030f16ff */
[----:B------:R-:W-:Y:S01]  /*7690*/  STL.64 [R1+0x1878], R154 ;  /* 0x0018789a01007387 */ /* 0x000fe20000100a00 */
[-C--:B------:R-:W-:Y:S01]  /*76a0*/  LEA R160, P4, R161, R30.reuse, 0x2 ;  /* 0x0000001ea1a07211 */ /* 0x080fe200078810ff */
[----:B------:R-:W-:Y:S01]  /*76b0*/  ULDC UR7, c[0x0][0x230] ;  /* 0x00008c0000077ab9 */ /* 0x000fe20000000800 */
[----:B------:R-:W-:Y:S01]  /*76c0*/  LEA R164, P6, R165, R30, 0x2 ;  /* 0x0000001ea5a47211 */ /* 0x000fe200078c10ff */
[----:B------:R-:W-:Y:S01]  /*76d0*/  STL.64 [R1+0x1880], R158 ;  /* 0x0018809e01007387 */ /* 0x000fe20000100a00 */
[----:B------:R-:W-:-:S02]  /*76e0*/  LEA.HI.X.SX32 R163, R163, R0, 0x2, P5 ;  /* 0x00000000a3a37211 */ /* 0x000fc400028f16ff */
[----:B------:R-:W-:Y:S02]  /*76f0*/  LEA.HI.X.SX32 R161, R161, R0, 0x2, P4 ;  /* 0x00000000a1a17211 */ /* 0x000fe400020f16ff */
[----:B------:R-:W-:Y:S01]  /*7700*/  LEA R168, P5, R169, R30, 0x2 ;  /* 0x0000001ea9a87211 */ /* 0x000fe200078a10ff */
[----:B------:R-:W-:Y:S01]  /*7710*/  STL.64 [R1+0x1888], R162 ;  /* 0x001888a201007387 */ /* 0x000fe20000100a00 */
[----:B------:R-:W-:Y:S02]  /*7720*/  LEA.HI.X.SX32 R165, R165, R0, 0x2, P6 ;  /* 0x00000000a5a57211 */ /* 0x000fe400030f16ff */
[-C--:B------:R-:W-:Y:S02]  /*7730*/  LEA R166, P4, R167, R30.reuse, 0x2 ;  /* 0x0000001ea7a67211 */ /* 0x080fe400078810ff */
[----:B------:R-:W-:Y:S02]  /*7740*/  LEA R170, P6, R171, R30, 0x2 ;  /* 0x0000001eabaa7211 */ /* 0x000fe400078c10ff */
[----:B------:R-:W-:-:S02]  /*7750*/  LEA.HI.X.SX32 R169, R169, R0, 0x2, P5 ;  /* 0x00000000a9a97211 */ /* 0x000fc400028f16ff */
[----:B------:R-:W-:Y:S02]  /*7760*/  LEA.HI.X.SX32 R167, R167, R0, 0x2, P4 ;  /* 0x00000000a7a77211 */ /* 0x000fe400020f16ff */
[----:B------:R-:W-:Y:S02]  /*7770*/  LEA R174, P5, R175, R30, 0x2 ;  /* 0x0000001eafae7211 */ /* 0x000fe400078a10ff */
[----:B------:R-:W-:Y:S01]  /*7780*/  LEA.HI.X.SX32 R171, R171, R0, 0x2, P6 ;  /* 0x00000000abab7211 */ /* 0x000fe200030f16ff */
[----:B------:R-:W-:Y:S01]  /*7790*/  STL.64 [R1+0x1890], R166 ;  /* 0x001890a601007387 */ /* 0x000fe20000100a00 */
[-C--:B------:R-:W-:Y:S02]  /*77a0*/  LEA R172, P4, R173, R30.reuse, 0x2 ;  /* 0x0000001eadac7211 */ /* 0x080fe400078810ff */
        /* <DEDUP_REMOVED lines=58> */
[----:B------:R3:W-:Y:S01]  /*7b50*/  STL.64 [R1+0x18f0], R214 ;  /* 0x0018f0d601007387 */ /* 0x0007e20000100a00 */
[-C--:B------:R-:W-:Y:S02]  /*7b60*/  LEA R220, P4, R221, R30.reuse, 0x2 ;  /* 0x0000001edddc7211 */ /* 0x080fe400078810ff */
[----:B------:R-:W-:Y:S02]  /*7b70*/  LEA R224, P6, R225, R30, 0x2 ;  /* 0x0000001ee1e07211 */ /* 0x000fe400078c10ff */
[----:B------:R-:W-:-:S02]  /*7b80*/  LEA.HI.X.SX32 R223, R223, R0, 0x2, P5 ;  /* 0x00000000dfdf7211 */ /* 0x000fc400028f16ff */
[----:B------:R-:W-:Y:S02]  /*7b90*/  LEA.HI.X.SX32 R221, R221, R0, 0x2, P4 ;  /* 0x00000000dddd7211 */ /* 0x000fe400020f16ff */
[----:B------:R-:W-:Y:S02]  /*7ba0*/  LEA R228, P5, R229, R30, 0x2 ;  /* 0x0000001ee5e47211 */ /* 0x000fe400078a10ff */
[----:B------:R-:W-:Y:S02]  /*7bb0*/  LEA.HI.X.SX32 R225, R225, R0, 0x2, P6 ;  /* 0x00000000e1e17211 */ /* 0x000fe400030f16ff */
[-C--:B------:R-:W-:Y:S02]  /*7bc0*/  LEA R226, P4, R227, R30.reuse, 0x2 ;  /* 0x0000001ee3e27211 */ /* 0x080fe400078810ff */
[----:B------:R-:W-:Y:S02]  /*7bd0*/  LEA R230, P6, R231, R30, 0x2 ;  /* 0x0000001ee7e67211 */ /* 0x000fe400078c10ff */
[----:B------:R-:W-:-:S02]  /*7be0*/  LEA.HI.X.SX32 R229, R229, R0, 0x2, P5 ;  /* 0x00000000e5e57211 */ /* 0x000fc400028f16ff */
[----:B------:R-:W-:Y:S02]  /*7bf0*/  LEA.HI.X.SX32 R227, R227, R0, 0x2, P4 ;  /* 0x00000000e3e37211 */ /* 0x000fe400020f16ff */
[----:B------:R-:W-:Y:S02]  /*7c00*/  LEA R234, P5, R149, R30, 0x2 ;  /* 0x0000001e95ea7211 */ /* 0x000fe400078a10ff */
[----:B------:R-:W-:Y:S02]  /*7c10*/  LEA.HI.X.SX32 R231, R231, R0, 0x2, P6 ;  /* 0x00000000e7e77211 */ /* 0x000fe400030f16ff */
[-C--:B-1----:R-:W-:Y:S02]  /*7c20*/  LEA R232, P4, R151, R30.reuse, 0x2 ;  /* 0x0000001e97e87211 */ /* 0x082fe400078810ff */
        /* <DEDUP_REMOVED lines=15> */
[----:B---3--:R-:W-:Y:S02]  /*7d20*/  LEA R214, P5, R131, R30, 0x2 ;  /* 0x0000001e83d67211 */ /* 0x008fe400078a10ff */
[----:B------:R-:W-:Y:S02]  /*7d30*/  LEA.HI.X.SX32 R249, R135, R0, 0x2, P6 ;  /* 0x0000000087f97211 */ /* 0x000fe400030f16ff */
[-C--:B------:R-:W-:Y:S02]  /*7d40*/  LEA R250, P4, R133, R30.reuse, 0x2 ;  /* 0x0000001e85fa7211 */ /* 0x080fe400078810ff */
[----:B------:R-:W-:Y:S02]  /*7d50*/  LEA R14, P6, R129, R30, 0x2 ;  /* 0x0000001e810e7211 */ /* 0x000fe400078c10ff */
[----:B------:R-:W-:-:S02]  /*7d60*/  LEA.HI.X.SX32 R215, R131, R0, 0x2, P5 ;  /* 0x0000000083d77211 */ /* 0x000fc400028f16ff */
[-C--:B------:R-:W-:Y:S02]  /*7d70*/  LEA.HI.X.SX32 R251, R133, R0.reuse, 0x2, P4 ;  /* 0x0000000085fb7211 */ /* 0x080fe400020f16ff */
[----:B------:R-:W-:Y:S01]  /*7d80*/  LEA.HI.X.SX32 R15, R129, R0, 0x2, P6 ;  /* 0x00000000810f7211 */ /* 0x000fe200030f16ff */
[----:B------:R-:W-:Y:S01]  /*7d90*/  STL.64 [R1+0x600], R214 ;  /* 0x000600d601007387 */ /* 0x000fe20000100a00 */
[-C--:B------:R-:W-:Y:S02]  /*7da0*/  LEA R210, P4, R127, R30.reuse, 0x2 ;  /* 0x0000001e7fd27211 */ /* 0x080fe400078810ff */
[-C--:B------:R-:W-:Y:S01]  /*7db0*/  LEA R18, P5, R125, R30.reuse, 0x2 ;  /* 0x0000001e7d127211 */ /* 0x080fe200078a10ff */
[----:B------:R1:W-:Y:S01]  /*7dc0*/  STL.64 [R1+0x608], R14 ;  /* 0x0006080e01007387 */ /* 0x0003e20000100a00 */
[----:B------:R-:W-:Y:S02]  /*7dd0*/  LEA R206, P6, R123, R30, 0x2 ;  /* 0x0000001e7bce7211 */ /* 0x000fe400078c10ff */
[----:B------:R-:W-:-:S02]  /*7de0*/  LEA.HI.X.SX32 R211, R127, R0, 0x2, P4 ;  /* 0x000000007fd37211 */ /* 0x000fc400020f16ff */
[----:B------:R-:W-:Y:S02]  /*7df0*/  LEA.HI.X.SX32 R19, R125, R0, 0x2, P5 ;  /* 0x000000007d137211 */ /* 0x000fe400028f16ff */
[----:B------:R-:W-:Y:S01]  /*7e00*/  LEA R202, P5, R119, R30, 0x2 ;  /* 0x0000001e77ca7211 */ /* 0x000fe200078a10ff */
[----:B------:R-:W-:Y:S01]  /*7e10*/  STL.64 [R1+0x610], R210 ;  /* 0x000610d201007387 */ /* 0x000fe20000100a00 */
[----:B------:R-:W-:Y:S02]  /*7e20*/  LEA.HI.X.SX32 R207, R123, R0, 0x2, P6 ;  /* 0x000000007bcf7211 */ /* 0x000fe400030f16ff */
[-C--:B------:R-:W-:Y:S01]  /*7e30*/  LEA R150, P6, R117, R30.reuse, 0x2 ;  /* 0x0000001e75967211 */ /* 0x080fe200078c10ff */
[----:B------:R3:W-:Y:S01]  /*7e40*/  STL.64 [R1+0x618], R18 ;  /* 0x0006181201007387 */ /* 0x0007e20000100a00 */
[----:B-1----:R-:W-:Y:S02]  /*7e50*/  LEA R14, P4, R121, R30, 0x2 ;  /* 0x0000001e790e7211 */ /* 0x002fe400078810ff */
[-C--:B------:R-:W-:Y:S01]  /*7e60*/  LEA.HI.X.SX32 R203, R119, R0.reuse, 0x2, P5 ;  /* 0x0000000077cb7211 */ /* 0x080fe200028f16ff */
[----:B------:R-:W-:Y:S01]  /*7e70*/  STL.64 [R1+0x620], R206 ;  /* 0x000620ce01007387 */ /* 0x000fe20000100a00 */
[----:B------:R-:W-:-:S02]  /*7e80*/  LEA.HI.X.SX32 R15, R121, R0, 0x2, P4 ;  /* 0x00000000790f7211 */ /* 0x000fc400020f16ff */
[----:B------:R-:W-:Y:S02]  /*7e90*/  LEA R198, P4, R115, R30, 0x2 ;  /* 0x0000001e73c67211 */ /* 0x000fe400078810ff */
[----:B------:R-:W-:Y:S01]  /*7ea0*/  LEA.HI.X.SX32 R151, R117, R0, 0x2, P6 ;  /* 0x0000000075977211 */ /* 0x000fe200030f16ff */
[----:B------:R1:W-:Y:S01]  /*7eb0*/  STL.64 [R1+0x628], R14 ;  /* 0x0006280e01007387 */ /* 0x0003e20000100a00 */
[-C--:B------:R-:W-:Y:S02]  /*7ec0*/  LEA R194, P6, R111, R30.reuse, 0x2 ;  /* 0x0000001e6fc27211 */ /* 0x080fe400078c10ff */
[----:B---3--:R-:W-:Y:S01]  /*7ed0*/  LEA R18, P5, R113, R30, 0x2 ;  /* 0x0000001e71127211 */ /* 0x008fe200078a10ff */
[----:B------:R-:W-:Y:S01]  /*7ee0*/  STL.64 [R1+0x830], R202 ;  /* 0x000830ca01007387 */ /* 0x000fe20000100a00 */
[-C--:B------:R-:W-:Y:S02]  /*7ef0*/  LEA.HI.X.SX32 R199, R115, R0.reuse, 0x2, P4 ;  /* 0x0000000073c77211 */ /* 0x080fe400020f16ff */
[-C--:B------:R-:W-:Y:S01]  /*7f00*/  LEA.HI.X.SX32 R19, R113, R0.reuse, 0x2, P5 ;  /* 0x0000000071137211 */ /* 0x080fe200028f16ff */
[----:B------:R-:W-:Y:S01]  /*7f10*/  STL.64 [R1+0x8c0], R150 ;  /* 0x0008c09601007387 */ /* 0x000fe20000100a00 */
[----:B------:R-:W-:-:S02]  /*7f20*/  LEA.HI.X.SX32 R195, R111, R0, 0x2, P6 ;  /* 0x000000006fc37211 */ /* 0x000fc400030f16ff */
[-C--:B------:R-:W-:Y:S01]  /*7f30*/  LEA R190, P5, R107, R30.reuse, 0x2 ;  /* 0x0000001e6bbe7211 */ /* 0x080fe200078a10ff */
[----:B------:R-:W-:Y:S01]  /*7f40*/  STL.64 [R1+0x8c8], R198 ;  /* 0x0008c8c601007387 */ /* 0x000fe20000100a00 */
[----:B-1----:R-:W-:Y:S02]  /*7f50*/  LEA R14, P4, R109, R30, 0x2 ;  /* 0x0000001e6d0e7211 */ /* 0x002fe400078810ff */
[-C--:B------:R-:W-:Y:S01]  /*7f60*/  LEA.HI.X.SX32 R191, R107, R0.reuse, 0x2, P5 ;  /* 0x000000006bbf7211 */ /* 0x080fe200028f16ff */
[----:B------:R1:W-:Y:S01]  /*7f70*/  STL.64 [R1+0x8d0], R18 ;  /* 0x0008d01201007387 */ /* 0x0003e20000100a00 */
[----:B------:R-:W-:Y:S02]  /*7f80*/  LEA.HI.X.SX32 R15, R109, R0, 0x2, P4 ;  /* 0x000000006d0f7211 */ /* 0x000fe400020f16ff */
[C---:B------:R-:W-:Y:S01]  /*7f90*/  LEA R186, P4, R103.reuse, R30, 0x2 ;  /* 0x0000001e67ba7211 */ /* 0x040fe200078810ff */
[----:B------:R-:W-:Y:S03]  /*7fa0*/  STL.64 [R1+0x8d8], R194 ;  /* 0x0008d8c201007387 */ /* 0x000fe60000100a00 */
[----:B------:R-:W-:Y:S01]  /*7fb0*/  LEA.HI.X.SX32 R187, R103, R0, 0x2, P4 ;  /* 0x0000000067bb7211 */ /* 0x000fe200020f16ff */
[----:B------:R3:W-:Y:S01]  /*7fc0*/  STL.64 [R1+0x8e0], R14 ;  /* 0x0008e00e01007387 */ /* 0x0007e20000100a00 */
[----:B------:R-:W-:-:S02]  /*7fd0*/  LEA R10, P4, R97, R30, 0x2 ;  /* 0x0000001e610a7211 */ /* 0x000fc400078810ff */
[C---:B-1----:R-:W-:Y:S01]  /*7fe0*/  LEA R18, P6, R105.reuse, R30, 0x2 ;  /* 0x0000001e69127211 */ /* 0x042fe200078c10ff */
[----:B------:R-:W-:Y:S03]  /*7ff0*/  STL.64 [R1+0x8e8], R190 ;  /* 0x0008e8be01007387 */ /* 0x000fe60000100a00 */
[----:B------:R-:W-:Y:S02]  /*8000*/  LEA.HI.X.SX32 R19, R105, R0, 0x2, P6 ;  /* 0x0000000069137211 */ /* 0x000fe400030f16ff */
[-C--:B------:R-:W-:Y:S02]  /*8010*/  LEA R182, P6, R99, R30.reuse, 0x2 ;  /* 0x0000001e63b67211 */ /* 0x080fe400078c10ff */
[----:B---3--:R-:W-:Y:S01]  /*8020*/  LEA R14, P5, R101, R30, 0x2 ;  /* 0x0000001e650e7211 */ /* 0x008fe200078a10ff */
[----:B------:R1:W-:Y:S01]  /*8030*/  STL.64 [R1+0x8f0], R18 ;  /* 0x0008f01201007387 */ /* 0x0003e20000100a00 */
[----:B------:R-:W-:-:S02]  /*8040*/  LEA.HI.X.SX32 R183, R99, R0, 0x2, P6 ;  /* 0x0000000063b77211 */ /* 0x000fc400030f16ff */
[----:B------:R-:W-:Y:S01]  /*8050*/  LEA.HI.X.SX32 R15, R101, R0, 0x2, P5 ;  /* 0x00000000650f7211 */ /* 0x000fe200028f16ff */
[----:B------:R-:W-:Y:S01]  /*8060*/  STL.64 [R1+0x8f8], R186 ;  /* 0x0008f8ba01007387 */ /* 0x000fe20000100a00 */
[----:B------:R-:W-:-:S03]  /*8070*/  LEA R178, P5, R95, R30, 0x2 ;  /* 0x0000001e5fb27211 */ /* 0x000fc600078a10ff */
[----:B------:R-:W-:Y:S04]  /*8080*/  STL [R1+0x910], R10 ;  /* 0x0009100a01007387 */ /* 0x000fe80000100800 */
[----:B------:R3:W-:Y:S04]  /*8090*/  STL.64 [R1+0x900], R14 ;  /* 0x0009000e01007387 */ /* 0x0007e80000100a00 */
[----:B------:R-:W4:Y:S01]  /*80a0*/  LDL.64 R98, [R1+0x910] ;  /* 0x0009100001627983 */ /* 0x000f220000100a00 */
[----:B------:R-:W-:Y:S01]  /*80b0*/  LEA R100, P6, R93, R30, 0x2 ;  /* 0x0000001e5d647211 */ /* 0x000fe200078c10ff */
[----:B------:R-:W-:Y:S01]  /*80c0*/  UISETP.GE.U32.AND UP3, UPT, UR21, 0x7fffffcf, UPT ;  /* 0x7fffffcf1500788c */ /* 0x000fe2000bf66070 */
[----:B------:R-:W-:Y:S01]  /*80d0*/  LEA.HI.X.SX32 R179, R95, R0, 0x2, P5 ;  /* 0x000000005fb37211 */ /* 0x000fe200028f16ff */
[----:B------:R-:W-:Y:S01]  /*80e0*/  STL.64 [R1+0x908], R182 ;  /* 0x000908b601007387 */ /* 0x000fe20000100a00 */
[----:B------:R-:W-:Y:S01]  /*80f0*/  LEA R102, P5, R89, R30, 0x2 ;  /* 0x0000001e59667211 */ /* 0x000fe200078a10ff */
[----:B------:R-:W-:Y:S01]  /*8100*/  UISETP.GE.U32.AND UP5, UPT, UR15, 0x7fffffc9, UPT ;  /* 0x7fffffc90f00788c */ /* 0x000fe2000bfa6070 */
[----:B------:R-:W-:Y:S01]  /*8110*/  LEA.HI.X.SX32 R101, R93, R0, 0x2, P6 ;  /* 0x000000005d657211 */ /* 0x000fe200030f16ff */
[----:B------:R-:W-:Y:S01]  /*8120*/  UISETP.GE.U32.AND UP6, UPT, UR20, 0x7fffffd0, UPT ;  /* 0x7fffffd01400788c */ /* 0x000fe2000bfc6070 */
[----:B------:R-:W-:Y:S01]  /*8130*/  LEA R170, P6, R87, R30, 0x2 ;  /* 0x0000001e57aa7211 */ /* 0x000fe200078c10ff */
[----:B------:R-:W-:Y:S01]  /*8140*/  USEL UR15, URZ, 0x1fffe, UP4 ;  /* 0x0001fffe3f0f7887 */ /* 0x000fe2000a000000 */
[----:B------:R-:W-:Y:S01]  /*8150*/  LEA.HI.X.SX32 R103, R89, R0, 0x2, P5 ;  /* 0x0000000059677211 */ /* 0x000fe200028f16ff */
[----:B------:R-:W-:Y:S01]  /*8160*/  UIADD3 UR5, UR5, -0x1f, URZ ;  /* 0xffffffe105057890 */ /* 0x000fe2000fffe03f */
[----:B------:R-:W-:Y:S01]  /*8170*/  LEA R166, P5, R83, R30, 0x2 ;  /* 0x0000001e53a67211 */ /* 0x000fe200078a10ff */
[----:B------:R-:W-:Y:S01]  /*8180*/  UIADD3 UR8, UR8, -0x20, URZ ;  /* 0xffffffe008087890 */ /* 0x000fe2000fffe03f */
[----:B------:R-:W-:Y:S01]  /*8190*/  LEA.HI.X.SX32 R171, R87, R0, 0x2, P6 ;  /* 0x0000000057ab7211 */ /* 0x000fe200030f16ff */
[----:B------:R-:W-:Y:S01]  /*81a0*/  UISETP.GE.U32.AND UP0, UPT, UR14, 0x7fffffca, UPT ;  /* 0x7fffffca0e00788c */ /* 0x000fe2000bf06070 */
[----:B------:R-:W-:Y:S01]  /*81b0*/  LEA R106, P6, R81, R30, 0x2 ;  /* 0x0000001e516a7211 */ /* 0x000fe200078c10ff */
[----:B------:R-:W-:Y:S01]  /*81c0*/  UISETP.GE.U32.AND UP4, UPT, UR13, 0x7fffffc5, UPT ;  /* 0x7fffffc50d00788c */ /* 0x000fe2000bf86070 */
[----:B------:R-:W-:Y:S01]  /*81d0*/  LEA.HI.X.SX32 R167, R83, R0, 0x2, P5 ;  /* 0x0000000053a77211 */ /* 0x000fe200028f16ff */
[----:B------:R-:W-:Y:S01]  /*81e0*/  USEL UR14, URZ, 0x1, UP1 ;  /* 0x000000013f0e7887 */ /* 0x000fe20008800000 */
[----:B------:R-:W-:Y:S01]  /*81f0*/  LEA R108, P5, R77, R30, 0x2 ;  /* 0x0000001e4d6c7211 */ /* 0x000fe200078a10ff */
[----:B------:R-:W-:Y:S01]  /*8200*/  USEL UR13, URZ, 0x4, UP3 ;  /* 0x000000043f0d7887 */ /* 0x000fe20009800000 */
        /* <DEDUP_REMOVED lines=13> */
[----:B------:R-:W-:Y:S01]  /*82e0*/  UIADD3 UR9, UR9, -0x1e, URZ ;  /* 0xffffffe209097890 */ /* 0x000fe2000fffe03f */
[----:B------:R-:W-:Y:S01]  /*82f0*/  LEA R114, P5, R65, R30, 0x2 ;  /* 0x0000001e41727211 */ /* 0x000fe200078a10ff */
[----:B------:R-:W-:Y:S01]  /*8300*/  UISETP.GE.U32.AND UP2, UPT, UR17, 0x7fffffcb, UPT ;  /* 0x7fffffcb1100788c */ /* 0x000fe2000bf46070 */
[----:B------:R-:W-:Y:S01]  /*8310*/  LEA.HI.X.SX32 R113, R69, R0, 0x2, P6 ;  /* 0x0000000045717211 */ /* 0x000fe200030f16ff */
[----:B------:R-:W-:Y:S01]  /*8320*/  IMAD.SHL.U32 R69, R6, 0x2, RZ ;  /* 0x0000000206457824 */ /* 0x000fe200078e00ff */
[----:B-1----:R-:W-:Y:S01]  /*8330*/  LEA R18, P6, R63, R30, 0x2 ;  /* 0x0000001e3f127211 */ /* 0x002fe200078c10ff */
[----:B------:R-:W-:Y:S01]  /*8340*/  UIADD3 UR7, UR7, -0x1d, URZ ;  /* 0xffffffe307077890 */ /* 0x000fe2000fffe03f */
[----:B------:R-:W-:Y:S01]  /*8350*/  LEA.HI.X.SX32 R115, R65, R0, 0x2, P5 ;  /* 0x0000000041737211 */ /* 0x000fe200028f16ff */
[----:B------:R-:W-:Y:S01]  /*8360*/  USEL UR24, URZ, 0x1fffe, UP6 ;  /* 0x0001fffe3f187887 */ /* 0x000fe2000b000000 */
[C---:B---3--:R-:W-:Y:S01]  /*8370*/  LEA R14, P5, R60.reuse, R30, 0x2 ;  /* 0x0000001e3c0e7211 */ /* 0x048fe200078a10ff */
[----:B------:R-:W1:Y:S01]  /*8380*/  S2R R65, SR_TID.X ;  /* 0x0000000000417919 */ /* 0x000e620000002100 */
[----:B------:R-:W-:Y:S01]  /*8390*/  LEA.HI.X.SX32 R19, R63, R0, 0x2, P6 ;  /* 0x000000003f137211 */ /* 0x000fe200030f16ff */
[----:B------:R-:W-:Y:S01]  /*83a0*/  USEL UR21, URZ, 0x1, UP5 ;  /* 0x000000013f157887 */ /* 0x000fe2000a800000 */
[----:B------:R-:W-:Y:S01]  /*83b0*/  LEA R118, P6, R59, R30, 0x2 ;  /* 0x0000001e3b767211 */ /* 0x000fe200078c10ff */
[----:B------:R-:W-:Y:S01]  /*83c0*/  USEL UR17, URZ, 0x1fffe, UP0 ;  /* 0x0001fffe3f117887 */ /* 0x000fe20008000000 */
[----:B------:R-:W-:Y:S01]  /*83d0*/  LEA.HI.X.SX32 R15, R60, R0, 0x2, P5 ;  /* 0x000000003c0f7211 */ /* 0x000fe200028f16ff */
[----:B------:R-:W-:Y:S01]  /*83e0*/  UISETP.GE.U32.AND UP0, UPT, UR9, 0x7fffffc3, UPT ;  /* 0x7fffffc30900788c */ /* 0x000fe2000bf06070 */
[----:B------:R-:W-:Y:S01]  /*83f0*/  LEA R120, P5, R57, R30, 0x2 ;  /* 0x0000001e39787211 */ /* 0x000fe200078a10ff */
[----:B------:R-:W-:Y:S01]  /*8400*/  USEL UR5, URZ, 0x4, UP2 ;  /* 0x000000043f057887 */ /* 0x000fe20009000000 */
[----:B------:R-:W-:Y:S01]  /*8410*/  LEA.HI.X.SX32 R119, R59, R0, 0x2, P6 ;  /* 0x000000003b777211 */ /* 0x000fe200030f16ff */
[----:B------:R-:W-:Y:S01]  /*8420*/  UISETP.GE.U32.AND UP2, UPT, UR7, 0x7fffffc4, UPT ;  /* 0x7fffffc40700788c */ /* 0x000fe2000bf46070 */
[----:B------:R-:W-:Y:S01]  /*8430*/  LEA R60, P6, R56, R30, 0x2 ;  /* 0x0000001e383c7211 */ /* 0x000fe200078c10ff */
[----:B------:R-:W-:Y:S01]  /*8440*/  USEL UR9, URZ, 0x1, UP4 ;  /* 0x000000013f097887 */ /* 0x000fe2000a000000 */
[----:B------:R-:W-:Y:S01]  /*8450*/  LEA.HI.X.SX32 R121, R57, R0, 0x2, P5 ;  /* 0x0000000039797211 */ /* 0x000fe200028f16ff */
[----:B------:R-:W-:Y:S01]  /*8460*/  USEL UR18, URZ, 0x1fffe, UP3 ;  /* 0x0001fffe3f127887 */ /* 0x000fe20009800000 */
[----:B------:R-:W-:Y:S01]  /*8470*/  LEA R70, P5, R54, R30, 0x2 ;  /* 0x0000001e36467211 */ /* 0x000fe200078a10ff */
[----:B------:R-:W-:-:S02]  /*8480*/  UIADD3 UR21, UR21, UR24, URZ ;  /* 0x0000001815157290 */ /* 0x000fc4000fffe03f */
[----:B------:R-:W-:Y:S01]  /*8490*/  UIADD3 UR16, UR16, UR17, URZ ;  /* 0x0000001110107290 */ /* 0x000fe2000fffe03f */
[----:B------:R-:W-:Y:S01]  /*84a0*/  LEA.HI.X.SX32 R71, R54, R0, 0x2, P5 ;  /* 0x0000000036477211 */ /* 0x000fe200028f16ff */
[----:B------:R-:W-:Y:S01]  /*84b0*/  USEL UR19, URZ, 0x4, UP0 ;  /* 0x000000043f137887 */ /* 0x000fe20008000000 */
[C---:B------:R-:W-:Y:S01]  /*84c0*/  LEA R126, P5, R50.reuse, R30, 0x2 ;  /* 0x0000001e327e7211 */ /* 0x040fe200078a10ff */
[----:B------:R-:W-:Y:S02]  /*84d0*/  USEL UR20, URZ, 0x7fff8, UP2 ;  /* 0x0007fff83f147887 */ /* 0x000fe40009000000 */
[----:B------:R-:W-:Y:S01]  /*84e0*/  UIADD3 UR9, UR9, UR18, URZ ;  /* 0x0000001209097290 */ /* 0x000fe2000fffe03f */
[----:B------:R-:W-:Y:S01]  /*84f0*/  LEA.HI.X.SX32 R127, R50, R0, 0x2, P5 ;  /* 0x00000000327f7211 */ /* 0x000fe200028f16ff */
[----:B------:R-:W-:Y:S01]  /*8500*/  ULOP3.LUT UR21, UR21, 0x3, URZ, 0xc0, !UPT ;  /* 0x0000000315157892 */ /* 0x000fe2000f8ec03f */
[----:B------:R-:W-:Y:S01]  /*8510*/  LEA R76, P5, R49, R30, 0x2 ;  /* 0x0000001e314c7211 */ /* 0x000fe200078a10ff */
[----:B------:R-:W-:-:S02]  /*8520*/  USEL UR7, URZ, 0x7fff8, UP1 ;  /* 0x0007fff83f077887 */ /* 0x000fc40008800000 */
[----:B------:R-:W-:Y:S01]  /*8530*/  ULOP3.LUT UR16, UR16, 0x3, URZ, 0xc0, !UPT ;  /* 0x0000000310107892 */ /* 0x000fe2000f8ec03f */
[----:B------:R-:W-:Y:S01]  /*8540*/  LEA.HI.X.SX32 R77, R49, R0, 0x2, P5 ;  /* 0x00000000314d7211 */ /* 0x000fe200028f16ff */
[----:B------:R-:W-:Y:S01]  /*8550*/  ULOP3.LUT UR9, UR9, 0x3, URZ, 0xc0, !UPT ;  /* 0x0000000309097892 */ /* 0x000fe2000f8ec03f */
[C---:B------:R-:W-:Y:S01]  /*8560*/  LEA R132, P5, R44.reuse, R30, 0x2 ;  /* 0x0000001e2c847211 */ /* 0x040fe200078a10ff */
[----:B------:R-:W-:Y:S02]  /*8570*/  UIADD3 UR19, UR21, UR20, UR19 ;  /* 0x0000001415137290 */ /* 0x000fe4000fffe013 */
[----:B------:R-:W-:Y:S01]  /*8580*/  UIADD3 UR14, UR14, UR15, URZ ;  /* 0x0000000f0e0e7290 */ /* 0x000fe2000fffe03f */
[----:B------:R-:W-:Y:S01]  /*8590*/  LEA.HI.X.SX32 R133, R44, R0, 0x2, P5 ;  /* 0x000000002c857211 */ /* 0x000fe200028f16ff */
[----:B------:R-:W-:Y:S01]  /*85a0*/  UIADD3 UR5, UR16, UR7, UR5 ;  /* 0x0000000710057290 */ /* 0x000fe2000fffe005 */
[----:B------:R-:W-:Y:S01]  /*85b0*/  LEA R82, P5, R43, R30, 0x2 ;  /* 0x0000001e2b527211 */ /* 0x000fe200078a10ff */
[----:B------:R-:W-:-:S02]  /*85c0*/  ULOP3.LUT UR19, UR19, 0xf, URZ, 0xc0, !UPT ;  /* 0x0000000f13137892 */ /* 0x000fc4000f8ec03f */
[----:B------:R-:W-:Y:S01]  /*85d0*/  ULOP3.LUT UR14, UR14, 0x3, URZ, 0xc0, !UPT ;  /* 0x000000030e0e7892 */ /* 0x000fe2000f8ec03f */
[----:B------:R-:W-:Y:S01]  /*85e0*/  LEA.HI.X.SX32 R83, R43, R0, 0x2, P5 ;  /* 0x000000002b537211 */ /* 0x000fe200028f16ff */
[----:B------:R-:W-:Y:S01]  /*85f0*/  USHF.L.U32 UR5, UR5, 0x8, URZ ;  /* 0x0000000805057899 */ /* 0x000fe2000800063f */
[C---:B------:R-:W-:Y:S01]  /*8600*/  LEA R138, P5, R38.reuse, R30, 0x2 ;  /* 0x0000001e268a7211 */ /* 0x040fe200078a10ff */
[----:B------:R-:W-:Y:S02]  /*8610*/  UIADD3 UR12, UR14, UR12, UR13 ;  /* 0x0000000c0e0c7290 */ /* 0x000fe4000fffe00d */
[----:B------:R-:W-:Y:S01]  /*8620*/  ULOP3.LUT UR5, UR5, 0xf00, URZ, 0xe2, !UPT ;  /* 0x00000f0005057892 */ /* 0x000fe2000f8ee23f */
[----:B------:R-:W-:Y:S01]  /*8630*/  LEA.HI.X.SX32 R139, R38, R0, 0x2, P5 ;  /* 0x00000000268b7211 */ /* 0x000fe200028f16ff */
[----:B------:R-:W-:Y:S01]  /*8640*/  IMAD R38, R6, 0x7, RZ ;  /* 0x0000000706267824 */ /* 0x000fe200078e02ff */
[----:B------:R-:W-:Y:S01]  /*8650*/  LEA R88, P5, R37, R30, 0x2 ;  /* 0x0000001e25587211 */ /* 0x000fe200078a10ff */
[----:B------:R-:W-:-:S03]  /*8660*/  ULEA UR5, UR12, UR5, 0xc ;  /* 0x000000050c057291 */ /* 0x000fc6000f8e603f */
[----:B------:R-:W-:Y:S01]  /*8670*/  LEA.HI.X.SX32 R89, R37, R0, 0x2, P5 ;  /* 0x0000000025597211 */ /* 0x000fe200028f16ff */
[----:B------:R-:W-:Y:S01]  /*8680*/  IMAD R37, R6, 0x1c, RZ ;  /* 0x0000001c06257824 */ /* 0x000fe200078e02ff */
[----:B------:R-:W-:-:S04]  /*8690*/  LEA R144, P5, R32, R30, 0x2 ;  /* 0x0000001e20907211 */ /* 0x000fc800078a10ff */
[----:B------:R-:W-:Y:S02]  /*86a0*/  LEA.HI.X.SX32 R145, R32, R0, 0x2, P5 ;  /* 0x0000000020917211 */ /* 0x000fe400028f16ff */
[C---:B------:R-:W-:Y:S01]  /*86b0*/  LEA R94, P5, R28.reuse, R30, 0x2 ;  /* 0x0000001e1c5e7211 */ /* 0x040fe200078a10ff */
[----:B------:R-:W3:Y:S03]  /*86c0*/  LDC R32, c[0x0][0x230] ;  /* 0x00008c00ff207b82 */ /* 0x000ee60000000800 */
[----:B------:R-:W-:Y:S02]  /*86d0*/  LEA.HI.X.SX32 R95, R28, R0, 0x2, P5 ;  /* 0x000000001c5f7211 */ /* 0x000fe400028f16ff */
[----:B------:R-:W-:Y:S02]  /*86e0*/  LEA R28, P5, R6, R26, 0x3 ;  /* 0x0000001a061c7211 */ /* 0x000fe400078a18ff */
[----:B----4-:R-:W-:Y:S01]  /*86f0*/  LEA.HI.X.SX32 R99, R97, R0, 0x2, P4 ;  /* 0x0000000061637211 */ /* 0x010fe200020f16ff */
[----:B------:R-:W-:Y:S01]  /*8700*/  IMAD.MOV.U32 R98, RZ, RZ, R10 ;  /* 0x000000ffff627224 */ /* 0x000fe200078e000a */
[----:B------:R-:W-:-:S03]  /*8710*/  LEA R174, P4, R91, R30, 0x2 ;  /* 0x0000001e5bae7211 */ /* 0x000fc600078810ff */
[----:B------:R-:W-:Y:S01]  /*8720*/  STL [R1+0x914], R99 ;  /* 0x0009146301007387 */ /* 0x000fe20000100800 */
[----:B------:R-:W-:Y:S02]  /*8730*/  LEA.HI.X.SX32 R175, R91, R0, 0x2, P4 ;  /* 0x000000005baf7211 */ /* 0x000fe400020f16ff */
[C---:B------:R-:W-:Y:S01]  /*8740*/  LEA R104, P4, R85.reuse, R30, 0x2 ;  /* 0x0000001e55687211 */ /* 0x040fe200078810ff */
[----:B------:R-:W-:Y:S03]  /*8750*/  STL.64 [R1+0x918], R178 ;  /* 0x000918b201007387 */ /* 0x000fe60000100a00 */
[----:B------:R-:W-:Y:S01]  /*8760*/  LEA.HI.X.SX32 R105, R85, R0, 0x2, P4 ;  /* 0x0000000055697211 */ /* 0x000fe200020f16ff */
[----:B------:R-:W-:Y:S01]  /*8770*/  STL.64 [R1+0x920], R100 ;  /* 0x0009206401007387 */ /* 0x000fe20000100a00 */
[----:B------:R-:W-:-:S03]  /*8780*/  LEA R162, P4, R79, R30, 0x2 ;  /* 0x0000001e4fa27211 */ /* 0x000fc600078810ff */
[----:B------:R-:W-:Y:S01]  /*8790*/  STL.64 [R1+0x928], R174 ;  /* 0x000928ae01007387 */ /* 0x000fe20000100a00 */
[----:B------:R-:W-:Y:S02]  /*87a0*/  LEA.HI.X.SX32 R163, R79, R0, 0x2, P4 ;  /* 0x000000004fa37211 */ /* 0x000fe400020f16ff */
[C---:B------:R-:W-:Y:S01]  /*87b0*/  LEA R110, P4, R73.reuse, R30, 0x2 ;  /* 0x0000001e496e7211 */ /* 0x040fe200078810ff */
[----:B------:R-:W-:Y:S03]  /*87c0*/  STL.64 [R1+0x940], R102 ;  /* 0x0009406601007387 */ /* 0x000fe60000100a00 */
[----:B------:R-:W-:Y:S01]  /*87d0*/  LEA.HI.X.SX32 R111, R73, R0, 0x2, P4 ;  /* 0x00000000496f7211 */ /* 0x000fe200020f16ff */
[----:B------:R-:W-:Y:S01]  /*87e0*/  STL.64 [R1+0x948], R170 ;  /* 0x000948aa01007387 */ /* 0x000fe20000100a00 */
[----:B------:R-:W-:-:S03]  /*87f0*/  LEA R22, P4, R67, R30, 0x2 ;  /* 0x0000001e43167211 */ /* 0x000fc600078810ff */
[----:B------:R-:W-:Y:S01]  /*8800*/  STL.64 [R1+0x950], R104 ;  /* 0x0009506801007387 */ /* 0x000fe20000100a00 */
[----:B------:R-:W-:Y:S01]  /*8810*/  LEA.HI.X.SX32 R23, R67, R0, 0x2, P4 ;  /* 0x0000000043177211 */ /* 0x000fe200020f16ff */
[----:B------:R-:W-:Y:S01]  /*8820*/  IMAD R67, R6, 0xc, RZ ;  /* 0x0000000c06437824 */ /* 0x000fe200078e02ff */
[C---:B------:R-:W-:Y:S01]  /*8830*/  LEA R116, P4, R61.reuse, R30, 0x2 ;  /* 0x0000001e3d747211 */ /* 0x040fe200078810ff */
[----:B------:R-:W-:Y:S03]  /*8840*/  STL.64 [R1+0x958], R166 ;  /* 0x000958a601007387 */ /* 0x000fe60000100a00 */
[----:B------:R-:W-:Y:S01]  /*8850*/  LEA.HI.X.SX32 R117, R61, R0, 0x2, P4 ;  /* 0x000000003d757211 */ /* 0x000fe200020f16ff */
[----:B------:R-:W-:Y:S01]  /*8860*/  STL.64 [R1+0x960], R106 ;  /* 0x0009606a01007387 */ /* 0x000fe20000100a00 */
[----:B------:R-:W-:Y:S02]  /*8870*/  LEA R10, P4, R58, R30, 0x2 ;  /* 0x0000001e3a0a7211 */ /* 0x000fe400078810ff */
[-C--:B------:R-:W-:Y:S01]  /*8880*/  LEA.HI.X.SX32 R61, R56, R0.reuse, 0x2, P6 ;  /* 0x00000000383d7211 */ /* 0x080fe200030f16ff */
[----:B------:R-:W-:Y:S01]  /*8890*/  STL.64 [R1+0x968], R162 ;  /* 0x000968a201007387 */ /* 0x000fe20000100a00 */
[----:B------:R-:W-:-:S02]  /*88a0*/  LEA.HI.X.SX32 R11, R58, R0, 0x2, P4 ;  /* 0x000000003a0b7211 */ /* 0x000fc400020f16ff */
[-C--:B------:R-:W-:Y:S01]  /*88b0*/  LEA R124, P6, R53, R30.reuse, 0x2 ;  /* 0x0000001e357c7211 */ /* 0x080fe200078c10ff */
[----:B------:R-:W-:Y:S01]  /*88c0*/  STL.64 [R1+0x970], R108 ;  /* 0x0009706c01007387 */ /* 0x000fe20000100a00 */
[----:B------:R-:W-:Y:S02]  /*88d0*/  LEA R122, P4, R55, R30, 0x2 ;  /* 0x0000001e377a7211 */ /* 0x000fe400078810ff */
[-C--:B------:R-:W-:Y:S01]  /*88e0*/  LEA.HI.X.SX32 R125, R53, R0.reuse, 0x2, P6 ;  /* 0x00000000357d7211 */ /* 0x080fe200030f16ff */
[----:B------:R-:W-:Y:S01]  /*88f0*/  STL.64 [R1+0x978], R158 ;  /* 0x0009789e01007387 */ /* 0x000fe20000100a00 */
[----:B------:R-:W-:Y:S02]  /*8900*/  LEA.HI.X.SX32 R123, R55, R0, 0x2, P4 ;  /* 0x00000000377b7211 */ /* 0x000fe400020f16ff */
[-C--:B------:R-:W-:Y:S01]  /*8910*/  LEA R74, P6, R51, R30.reuse, 0x2 ;  /* 0x0000001e334a7211 */ /* 0x080fe200078c10ff */
[----:B------:R-:W-:Y:S01]  /*8920*/  STL.64 [R1+0x980], R110 ;  /* 0x0009806e01007387 */ /* 0x000fe20000100a00 */
[----:B------:R-:W-:-:S02]  /*8930*/  LEA R72, P4, R52, R30, 0x2 ;  /* 0x0000001e34487211 */ /* 0x000fc400078810ff */
[-C--:B------:R-:W-:Y:S01]  /*8940*/  LEA.HI.X.SX32 R75, R51, R0.reuse, 0x2, P6 ;  /* 0x00000000334b7211 */ /* 0x080fe200030f16ff */
[----:B------:R-:W-:Y:S01]  /*8950*/  STL.64 [R1+0x988], R154 ;  /* 0x0009889a01007387 */ /* 0x000fe20000100a00 */
[----:B------:R-:W-:Y:S02]  /*8960*/  LEA.HI.X.SX32 R73, R52, R0, 0x2, P4 ;  /* 0x0000000034497211 */ /* 0x000fe400020f16ff */
[-C--:B------:R-:W-:Y:S01]  /*8970*/  LEA R130, P6, R46, R30.reuse, 0x2 ;  /* 0x0000001e2e827211 */ /* 0x080fe200078c10ff */
        /* <DEDUP_REMOVED lines=16> */
[----:B------:R-:W-:Y:S01]  /*8a80*/  LEA.HI.X.SX32 R135, R42, R0, 0x2, P4 ;  /* 0x000000002a877211 */ /* 0x000fe200020f16ff */
[C---:B------:R-:W-:Y:S01]  /*8a90*/  IMAD.SHL.U32 R40, R6.reuse, 0x8, RZ ;  /* 0x0000000806287824 */ /* 0x040fe200078e00ff */
[-C--:B------:R-:W-:Y:S01]  /*8aa0*/  LEA R86, P6, R39, R30.reuse, 0x2 ;  /* 0x0000001e27567211 */ /* 0x080fe200078c10ff */
[----:B------:R-:W-:Y:S01]  /*8ab0*/  STL.64 [R1+0x9c0], R118 ;  /* 0x0009c07601007387 */ /* 0x000fe20000100a00 */
[----:B------:R-:W-:Y:S02]  /*8ac0*/  LEA R84, P4, R41, R30, 0x2 ;  /* 0x0000001e29547211 */ /* 0x000fe400078810ff */
[-C--:B------:R-:W-:Y:S01]  /*8ad0*/  LEA.HI.X.SX32 R87, R39, R0.reuse, 0x2, P6 ;  /* 0x0000000027577211 */ /* 0x080fe200030f16ff */
[----:B------:R-:W-:Y:S01]  /*8ae0*/  STL.64 [R1+0x9c8], R10 ;  /* 0x0009c80a01007387 */ /* 0x000fe20000100a00 */
[----:B------:R-:W-:Y:S01]  /*8af0*/  LEA.HI.X.SX32 R85, R41, R0, 0x2, P4 ;  /* 0x0000000029557211 */ /* 0x000fe200020f16ff */
[----:B------:R-:W-:Y:S01]  /*8b00*/  IMAD R39, R6, 0x6, RZ ;  /* 0x0000000606277824 */ /* 0x000fe200078e02ff */
[-C--:B------:R-:W-:Y:S01]  /*8b10*/  LEA R142, P6, R34, R30.reuse, 0x2 ;  /* 0x0000001e228e7211 */ /* 0x080fe200078c10ff */
[----:B------:R-:W-:Y:S01]  /*8b20*/  STL.64 [R1+0x9d0], R120 ;  /* 0x0009d07801007387 */ /* 0x000fe20000100a00 */
[----:B------:R-:W-:-:S02]  /*8b30*/  LEA R140, P4, R36, R30, 0x2 ;  /* 0x0000001e248c7211 */ /* 0x000fc400078810ff */
[-C--:B------:R-:W-:Y:S01]  /*8b40*/  LEA.HI.X.SX32 R143, R34, R0.reuse, 0x2, P6 ;  /* 0x00000000228f7211 */ /* 0x080fe200030f16ff */
[----:B------:R-:W-:Y:S01]  /*8b50*/  STL.64 [R1+0x9d8], R60 ;  /* 0x0009d83c01007387 */ /* 0x000fe20000100a00 */
[----:B------:R-:W-:Y:S01]  /*8b60*/  LEA.HI.X.SX32 R141, R36, R0, 0x2, P4 ;  /* 0x00000000248d7211 */ /* 0x000fe200020f16ff */
[----:B------:R-:W4:Y:S01]  /*8b70*/  LDC R34, c[0x0][0x230] ;  /* 0x00008c00ff227b82 */ /* 0x000f220000000800 */
[-C--:B------:R-:W-:Y:S01]  /*8b80*/  LEA R92, P6, R33, R30.reuse, 0x2 ;  /* 0x0000001e215c7211 */ /* 0x080fe200078c10ff */
[----:B------:R-:W-:Y:S01]  /*8b90*/  STL.64 [R1+0x9e0], R122 ;  /* 0x0009e07a01007387 */ /* 0x000fe20000100a00 */
[----:B------:R-:W-:Y:S01]  /*8ba0*/  LEA R90, P4, R35, R30, 0x2 ;  /* 0x0000001e235a7211 */ /* 0x000fe200078810ff */
[C---:B------:R-:W-:Y:S01]  /*8bb0*/  IMAD R36, R6.reuse, 0x18, RZ ;  /* 0x0000001806247824 */ /* 0x040fe200078e02ff */
[-C--:B------:R-:W-:Y:S01]  /*8bc0*/  LEA.HI.X.SX32 R93, R33, R0.reuse, 0x2, P6 ;  /* 0x00000000215d7211 */ /* 0x080fe200030f16ff */
[----:B------:R-:W-:Y:S01]  /*8bd0*/  STL.64 [R1+0x9e8], R70 ;  /* 0x0009e84601007387 */ /* 0x000fe20000100a00 */
[----:B------:R-:W-:Y:S01]  /*8be0*/  LEA.HI.X.SX32 R91, R35, R0, 0x2, P4 ;  /* 0x00000000235b7211 */ /* 0x000fe200020f16ff */
[----:B------:R-:W-:Y:S01]  /*8bf0*/  IMAD R35, R6, 0x14, RZ ;  /* 0x0000001406237824 */ /* 0x000fe200078e02ff */
[-C--:B------:R-:W-:Y:S01]  /*8c00*/  LEA R148, P6, R29, R30.reuse, 0x2 ;  /* 0x0000001e1d947211 */ /* 0x080fe200078c10ff */
[----:B------:R-:W-:Y:S01]  /*8c10*/  STL.64 [R1+0x9f0], R124 ;  /* 0x0009f07c01007387 */ /* 0x000fe20000100a00 */
[----:B------:R-:W-:Y:S01]  /*8c20*/  LEA R146, P4, R31, R30, 0x2 ;  /* 0x0000001e1f927211 */ /* 0x000fe200078810ff */
[----:B------:R-:W5:Y:S01]  /*8c30*/  LDC R33, c[0x0][0x230] ;  /* 0x00008c00ff217b82 */ /* 0x000f620000000800 */
[-C--:B------:R-:W-:Y:S01]  /*8c40*/  LEA.HI.X.SX32 R149, R29, R0.reuse, 0x2, P6 ;  /* 0x000000001d957211 */ /* 0x080fe200030f16ff */
[----:B------:R-:W-:Y:S01]  /*8c50*/  STL.64 [R1+0x9f8], R72 ;  /* 0x0009f84801007387 */ /* 0x000fe20000100a00 */
[----:B------:R-:W-:-:S02]  /*8c60*/  LEA.HI.X.SX32 R147, R31, R0, 0x2, P4 ;  /* 0x000000001f937211 */ /* 0x000fc400020f16ff */
[-C--:B------:R-:W-:Y:S01]  /*8c70*/  LEA.HI.X.SX32 R29, R69, R27.reuse, 0x2, P5 ;  /* 0x0000001b451d7211 */ /* 0x080fe200028f16ff */
[----:B------:R-:W-:Y:S01]  /*8c80*/  IMAD R69, R6, 0x3, RZ ;  /* 0x0000000306457824 */ /* 0x000fe200078e02ff */
[C---:B------:R-:W-:Y:S01]  /*8c90*/  LEA R96, P4, R2.reuse, R30, 0x2 ;  /* 0x0000001e02607211 */ /* 0x040fe200078810ff */
[----:B------:R-:W-:Y:S01]  /*8ca0*/  STL.64 [R1+0xa00], R126 ;  /* 0x000a007e01007387 */ /* 0x000fe20000100a00 */
[----:B------:R-:W-:Y:S02]  /*8cb0*/  IADD3 R30, P6, R67, R26, RZ ;  /* 0x0000001a431e7210 */ /* 0x000fe40007fde0ff */
[----:B------:R-:W-:Y:S01]  /*8cc0*/  LEA.HI.X.SX32 R97, R2, R0, 0x2, P4 ;  /* 0x0000000002617211 */ /* 0x000fe200020f16ff */
[----:B------:R-:W-:Y:S01]  /*8cd0*/  STL.64 [R1+0xa08], R74 ;  /* 0x000a084a01007387 */ /* 0x000fe20000100a00 */
[----:B------:R-:W-:Y:S01]  /*8ce0*/  LEA.HI.X.SX32 R31, R69, R27, 0x2, P6 ;  /* 0x0000001b451f7211 */ /* 0x000fe200030f16ff */
[C---:B-1----:R-:W-:Y:S01]  /*8cf0*/  IMAD.SHL.U32 R69, R65.reuse, 0x10, RZ ;  /* 0x0000001041457824 */ /* 0x042fe200078e00ff */
[----:B------:R-:W-:Y:S01]  /*8d00*/  LOP3.LUT R65, R65, 0x7f, RZ, 0xc0, !PT ;  /* 0x0000007f41417812 */ /* 0x000fe200078ec0ff */
[----:B------:R-:W-:Y:S01]  /*8d10*/  STL.64 [R1+0xa68], R128 ;  /* 0x000a688001007387 */ /* 0x000fe20000100a00 */
[----:B------:R-:W-:-:S02]  /*8d20*/  VIADD R0, R62, 0xfffffffb ;  /* 0xfffffffb3e007836 */ /* 0x000fc40000000000 */
[----:B------:R-:W-:Y:S01]  /*8d30*/  LOP3.LUT R69, R69, 0x70, RZ, 0xc0, !PT ;  /* 0x0000007045457812 */ /* 0x000fe200078ec0ff */
[----:B------:R-:W-:Y:S01]  /*8d40*/  STL.64 [R1+0xab8], R76 ;  /* 0x000ab84c01007387 */ /* 0x000fe20000100a00 */
[----:B------:R-:W-:Y:S01]  /*8d50*/  VIADD R2, R64, 0xfffffff8 ;  /* 0xfffffff840027836 */ /* 0x000fe20000000000 */
[----:B------:R-:W-:Y:S02]  /*8d60*/  ISETP.GE.U32.AND P4, PT, R0, 0x7fffffdc, PT ;  /* 0x7fffffdc0000780c */ /* 0x000fe40003f86070 */
[----:B------:R-:W-:Y:S01]  /*8d70*/  STL.64 [R1+0xa10], R130 ;  /* 0x000a108201007387 */ /* 0x000fe20000100a00 */
[----:B------:R-:W-:Y:S02]  /*8d80*/  IMAD R69, R65, 0x80, R69 ;  /* 0x0000008041457824 */ /* 0x000fe400078e0245 */
[----:B------:R-:W-:Y:S01]  /*8d90*/  IMAD.SHL.U32 R65, R6, 0x4, RZ ;  /* 0x0000000406417824 */ /* 0x000fe200078e00ff */
[----:B------:R-:W-:Y:S02]  /*8da0*/  STL.64 [R1+0xab0], R78 ;  /* 0x000ab04e01007387 */ /* 0x000fe40000100a00 */
[----:B------:R-:W-:-:S02]  /*8db0*/  LOP3.LUT R0, R69, 0x10, RZ, 0x3c, !PT ;  /* 0x0000001045007812 */ /* 0x000fc400078e3cff */
[----:B------:R1:W-:Y:S03]  /*8dc0*/  LDGSTS.E [R5+0x20008], desc[UR10][R28.64], !P2 ;  /* 0x200080001c057fae */ /* 0x0003e6000d12184a */
[----:B------:R-:W-:Y:S01]  /*8dd0*/  VIADD R0, R0, UR6 ;  /* 0x0000000600007c36 */ /* 0x000fe20008000000 */
[----:B------:R-:W-:Y:S04]  /*8de0*/  STL.64 [R1+0xa18], R132 ;  /* 0x000a188401007387 */ /* 0x000fe80000100a00 */
[----:B------:R3:W-:Y:S01]  /*8df0*/  LDGSTS.E [R5+0x2000c], desc[UR10][R30.64], !P1 ;  /* 0x2000c0001e057fae */ /* 0x0007e2000c92184a */
[----:B--2---:R-:W-:-:S03]  /*8e00*/  LEA R24, P1, R6, R26, 0x4 ;  /* 0x0000001a06187211 */ /* 0x004fc600078220ff */
[----:B------:R-:W-:Y:S01]  /*8e10*/  STL.64 [R1+0xaa8], R80 ;  /* 0x000aa85001007387 */ /* 0x000fe20000100a00 */
[----:B------:R-:W-:Y:S01]  /*8e20*/  LEA.HI.X.SX32 R25, R65, R27, 0x2, P1 ;  /* 0x0000001b41197211 */ /* 0x000fe200008f16ff */
[----:B-1----:R-:W-:Y:S01]  /*8e30*/  VIADD R29, R68, 0xfffffffa ;  /* 0xfffffffa441d7836 */ /* 0x002fe20000000000 */
[----:B------:R-:W-:Y:S01]  /*8e40*/  ISETP.GE.U32.AND P1, PT, R2, 0x7fffffd9, PT ;  /* 0x7fffffd90200780c */ /* 0x000fe20003f26070 */
[----:B------:R-:W-:Y:S01]  /*8e50*/  STL.64 [R1+0xa20], R134 ;  /* 0x000a208601007387 */ /* 0x000fe20000100a00 */
[----:B------:R-:W1:Y:S01]  /*8e60*/  LDC R2, c[0x0][0x230] ;  /* 0x00008c00ff027b82 */ /* 0x000e620000000800 */
[----:B------:R-:W-:Y:S01]  /*8e70*/  VIADD R28, R66, 0xfffffff9 ;  /* 0xfffffff9421c7836 */ /* 0x000fe20000000000 */
[----:B------:R-:W-:Y:S01]  /*8e80*/  ISETP.GE.U32.AND P3, PT, R29, 0x7fffffdb, PT ;  /* 0x7fffffdb1d00780c */ /* 0x000fe20003f66070 */
[----:B------:R-:W-:Y:S01]  /*8e90*/  STL.64 [R1+0xaa0], R82 ;  /* 0x000aa05201007387 */ /* 0x000fe20000100a00 */
[----:B---3--:R-:W-:Y:S02]  /*8ea0*/  IMAD R30, R6, 0x5, RZ ;  /* 0x00000005061e7824 */ /* 0x008fe400078e02ff */
[----:B------:R-:W-:Y:S01]  /*8eb0*/  ISETP.GE.U32.AND P2, PT, R28, 0x7fffffda, PT ;  /* 0x7fffffda1c00780c */ /* 0x000fe20003f46070 */
[----:B------:R-:W-:Y:S01]  /*8ec0*/  STL.64 [R1+0xa28], R136 ;  /* 0x000a288801007387 */ /* 0x000fe20000100a00 */
[----:B------:R-:W-:-:S03]  /*8ed0*/  IADD3 R28, P5, R36, R26, RZ ;  /* 0x0000001a241c7210 */ /* 0x000fc60007fbe0ff */
[----:B------:R-:W-:Y:S01]  /*8ee0*/  STL.64 [R1+0xa98], R84 ;  /* 0x000a985401007387 */ /* 0x000fe20000100a00 */
[----:B------:R-:W-:-:S03]  /*8ef0*/  LEA.HI.X.SX32 R29, R39, R27, 0x2, P5 ;  /* 0x0000001b271d7211 */ /* 0x000fc600028f16ff */
[----:B------:R-:W-:Y:S04]  /*8f00*/  STL.64 [R1+0xa30], R138 ;  /* 0x000a308a01007387 */ /* 0x000fe80000100a00 */
        /* <DEDUP_REMOVED lines=9> */
[----:B------:R2:W-:Y:S04]  /*8fa0*/  LDGSTS.E [R0+0x20000], desc[UR10][R24.64], !P4 ;  /* 0x2000000018007fae */ /* 0x0005e8000e12184a */
[----:B------:R-:W-:Y:S04]  /*8fb0*/  STL.64 [R1+0xa58], R148 ;  /* 0x000a589401007387 */ /* 0x000fe80000100a00 */
[----:B------:R-:W-:Y:S01]  /*8fc0*/  STL.64 [R1+0xa60], R96 ;  /* 0x000a606001007387 */ /* 0x000fe20000100a00 */
[----:B--2---:R-:W-:-:S03]  /*8fd0*/  IADD3 R24, P4, R35, R26, RZ ;  /* 0x0000001a23187210 */ /* 0x004fc60007f9e0ff */
[----:B------:R-:W-:Y:S01]  /*8fe0*/  STL [R1+0x85c], R35 ;  /* 0x00085c2301007387 */ /* 0x000fe20000100800 */
[----:B------:R-:W-:-:S03]  /*8ff0*/  LEA.HI.X.SX32 R25, R30, R27, 0x2, P4 ;  /* 0x0000001b1e197211 */ /* 0x000fc600020f16ff */
[----:B------:R-:W-:Y:S04]  /*9000*/  STL [R1+0x858], R36 ;  /* 0x0008582401007387 */ /* 0x000fe80000100800 */
[----:B------:R2:W-:Y:S04]  /*9010*/  STL [R1+0x8b0], R30 ;  /* 0x0008b01e01007387 */ /* 0x0005e80000100800 */
[----:B------:R3:W-:Y:S04]  /*9020*/  LDGSTS.E [R0+0x20004], desc[UR10][R24.64], !P3 ;  /* 0x2000400018007fae */ /* 0x0007e8000d92184a */
[----:B------:R4:W-:Y:S01]  /*9030*/  LDGSTS.E [R0+0x20008], desc[UR10][R28.64], !P2 ;  /* 0x200080001c007fae */ /* 0x0009e2000d12184a */
[----:B--2---:R-:W-:-:S03]  /*9040*/  IADD3 R30, P4, R37, R26, RZ ;  /* 0x0000001a251e7210 */ /* 0x004fc60007f9e0ff */
[----:B------:R2:W-:Y:S01]  /*9050*/  STL [R1+0x8ac], R39 ;  /* 0x0008ac2701007387 */ /* 0x0005e20000100800 */
[----:B------:R-:W-:Y:S02]  /*9060*/  LEA.HI.X.SX32 R31, R38, R27, 0x2, P4 ;  /* 0x0000001b261f7211 */ /* 0x000fe400020f16ff */
[C---:B---3--:R-:W-:Y:S01]  /*9070*/  LEA R24, P5, R6.reuse, R26, 0x5 ;  /* 0x0000001a06187211 */ /* 0x048fe200078a28ff */
[----:B------:R-:W-:Y:S01]  /*9080*/  STL [R1+0x854], R37 ;  /* 0x0008542501007387 */ /* 0x000fe20000100800 */
[----:B----4-:R-:W-:-:S03]  /*9090*/  IMAD R28, R6, 0x24, RZ ;  /* 0x00000024061c7824 */ /* 0x010fc600078e02ff */
[----:B------:R1:W-:Y:S01]  /*90a0*/  LDGSTS.E [R0+0x2000c], desc[UR10][R30.64], !P1 ;  /* 0x2000c0001e007fae */ /* 0x0003e2000c92184a */
[----:B--2---:R-:W-:Y:S02]  /*90b0*/  LOP3.LUT R39, R69, 0x20, RZ, 0x3c, !PT ;  /* 0x0000002045277812 */ /* 0x004fe400078e3cff */
[----:B------:R-:W-:Y:S01]  /*90c0*/  LEA.HI.X.SX32 R25, R40, R27, 0x2, P5 ;  /* 0x0000001b28197211 */ /* 0x000fe200028f16ff */
[----:B------:R2:W-:Y:S01]  /*90d0*/  STL [R1+0x8a8], R38 ;  /* 0x0008a82601007387 */ /* 0x0005e20000100800 */
[----:B------:R-:W-:-:S03]  /*90e0*/  IADD3 R28, P5, R28, R26, RZ ;  /* 0x0000001a1c1c7210 */ /* 0x000fc60007fbe0ff */
[----:B------:R-:W-:Y:S01]  /*90f0*/  STL [R1+0x8a4], R40 ;  /* 0x0008a42801007387 */ /* 0x000fe20000100800 */
[----:B-1----:R-:W-:Y:S01]  /*9100*/  VIADD R0, R2, 0xfffffff4 ;  /* 0xfffffff402007836 */ /* 0x002fe20000000000 */
[----:B------:R-:W1:Y:S01]  /*9110*/  LDC R30, c[0x0][0x230] ;  /* 0x00008c00ff1e7b82 */ /* 0x000e620000000800 */
[----:B------:R-:W-:Y:S02]  /*9120*/  VIADD R2, R32, 0xfffffff5 ;  /* 0xfffffff520027836 */ /* 0x000fe40000000000 */
[----:B--2---:R-:W-:Y:S01]  /*9130*/  IMAD R38, R6, 0x9, RZ ;  /* 0x0000000906267824 */ /* 0x004fe200078e02ff */
[----:B------:R-:W-:Y:S01]  /*9140*/  ISETP.GE.U32.AND P1, PT, R0, 0x7fffffd5, PT ;  /* 0x7fffffd50000780c */ /* 0x000fe20003f26070 */
[----:B-----5:R-:W-:Y:S01]  /*9150*/  VIADD R0, R33, 0xfffffff6 ;  /* 0xfffffff621007836 */ /* 0x020fe20000000000 */
[----:B------:R-:W-:Y:S01]  /*9160*/  ISETP.GE.U32.AND P2, PT, R2, 0x7fffffd6, PT ;  /* 0x7fffffd60200780c */ /* 0x000fe20003f46070 */
[----:B------:R-:W-:Y:S01]  /*9170*/  VIADD R2, R34, 0xfffffff7 ;  /* 0xfffffff722027836 */ /* 0x000fe20000000000 */
[----:B------:R-:W-:Y:S01]  /*9180*/  LEA.HI.X.SX32 R29, R38, R27, 0x2, P5 ;  /* 0x0000001b261d7211 */ /* 0x000fe200028f16ff */
[----:B------:R-:W2:Y:S01]  /*9190*/  LDC R31, c[0x0][0x230] ;  /* 0x00008c00ff1f7b82 */ /* 0x000ea20000000800 */
[----:B------:R-:W-:Y:S01]  /*91a0*/  ISETP.GE.U32.AND P3, PT, R0, 0x7fffffd7, PT ;  /* 0x7fffffd70000780c */ /* 0x000fe20003f66070 */
[----:B------:R-:W-:Y:S01]  /*91b0*/  VIADD R0, R39, UR6 ;  /* 0x0000000627007c36 */ /* 0x000fe20008000000 */
[----:B------:R-:W-:Y:S01]  /*91c0*/  ISETP.GE.U32.AND P4, PT, R2, 0x7fffffd8, PT ;  /* 0x7fffffd80200780c */ /* 0x000fe20003f86070 */
[C---:B------:R-:W-:Y:S01]  /*91d0*/  IMAD R34, R6.reuse, 0xa, RZ ;  /* 0x0000000a06227824 */ /* 0x040fe200078e02ff */
[----:B------:R-:W-:Y:S03]  /*91e0*/  STL [R1+0x8a0], R38 ;  /* 0x0008a02601007387 */ /* 0x000fe60000100800 */
[----:B------:R-:W3:Y:S01]  /*91f0*/  LDC R2, c[0x0][0x230] ;  /* 0x00008c00ff027b82 */ /* 0x000ee20000000800 */
[----:B------:R4:W-:Y:S07]  /*9200*/  STL [R1+0x89c], R34 ;  /* 0x00089c2201007387 */ /* 0x0009ee0000100800 */
[----:B------:R5:W-:Y:S01]  /*9210*/  LDGSTS.E [R0+0x20000], desc[UR10][R24.64], !P4 ;  /* 0x2000000018007fae */ /* 0x000be2000e12184a */
[----:B------:R-:W1:Y:S03]  /*9220*/  LDC R33, c[0x0][0x230] ;  /* 0x00008c00ff217b82 */ /* 0x000e660000000800 */
[----:B------:R4:W-:Y:S05]  /*9230*/  LDGSTS.E [R0+0x20004], desc[UR10][R28.64], !P3 ;  /* 0x200040001c007fae */ /* 0x0009ea000d92184a */
[----:B------:R-:W1:Y:S01]  /*9240*/  LDC R32, c[0x0][0x230] ;  /* 0x00008c00ff207b82 */ /* 0x000e620000000800 */
[----:B-----5:R-:W-:-:S02]  /*9250*/  IMAD R24, R6, 0x28, RZ ;  /* 0x0000002806187824 */ /* 0x020fc400078e02ff */
[----:B----4-:R-:W-:-:S03]  /*9260*/  IMAD R28, R6, 0x2c, RZ ;  /* 0x0000002c061c7824 */ /* 0x010fc600078e02ff */
[----:B------:R-:W-:Y:S01]  /*9270*/  IADD3 R24, P3, R24, R26, RZ ;  /* 0x0000001a18187210 */ /* 0x000fe20007f7e0ff */
[----:B---3--:R-:W-:-:S03]  /*9280*/  VIADD R2, R2, 0xfffffff0 ;  /* 0xfffffff002027836 */ /* 0x008fc60000000000 */
[----:B------:R-:W-:Y:S01]  /*9290*/  LEA.HI.X.SX32 R25, R34, R27, 0x2, P3 ;  /* 0x0000001b22197211 */ /* 0x000fe200018f16ff */
[----:B------:R-:W-:Y:S01]  /*92a0*/  IMAD R34, R6, 0xb, RZ ;  /* 0x0000000b06227824 */ /* 0x000fe200078e02ff */
[----:B------:R-:W-:-:S03]  /*92b0*/  IADD3 R28, P3, R28, R26, RZ ;  /* 0x0000001a1c1c7210 */ /* 0x000fc60007f7e0ff */
[----:B------:R3:W-:Y:S01]  /*92c0*/  LDGSTS.E [R0+0x20008], desc[UR10][R24.64], !P2 ;  /* 0x2000800018007fae */ /* 0x0007e2000d12184a */
[----:B------:R-:W-:-:S03]  /*92d0*/  LEA.HI.X.SX32 R29, R34, R27, 0x2, P3 ;  /* 0x0000001b221d7211 */ /* 0x000fc600018f16ff */
[----:B------:R4:W-:Y:S04]  /*92e0*/  STL [R1+0x898], R34 ;  /* 0x0008982201007387 */ /* 0x0009e80000100800 */
[----:B------:R5:W-:Y:S01]  /*92f0*/  LDGSTS.E [R0+0x2000c], desc[UR10][R28.64], !P1 ;  /* 0x2000c0001c007fae */ /* 0x000be2000c92184a */
[----:B------:R-:W-:Y:S01]  /*9300*/  ISETP.GE.U32.AND P1, PT, R2, 0x7fffffd1, PT ;  /* 0x7fffffd10200780c */ /* 0x000fe20003f26070 */
[----:B--2---:R-:W-:Y:S01]  /*9310*/  VIADD R2, R31, 0xfffffff2 ;  /* 0xfffffff21f027836 */ /* 0x004fe20000000000 */
[----:B---3--:R-:W2:Y:S01]  /*9320*/  LDC R25, c[0x0][0x230] ;  /* 0x00008c00ff197b82 */ /* 0x008ea20000000800 */
[----:B------:R-:W-:Y:S01]  /*9330*/  IMAD R24, R6, 0x30, RZ ;  /* 0x0000003006187824 */ /* 0x000fe200078e02ff */
[----:B----4-:R-:W-:Y:S02]  /*9340*/  LOP3.LUT R34, R69, 0x30, RZ, 0x3c, !PT ;  /* 0x0000003045227812 */ /* 0x010fe400078e3cff */
[----:B------:R-:W-:Y:S01]  /*9350*/  ISETP.GE.U32.AND P3, PT, R2, 0x7fffffd3, PT ;  /* 0x7fffffd30200780c */ /* 0x000fe20003f66070 */
[----:B-1----:R-:W-:-:S02]  /*9360*/  VIADD R2, R32, 0xfffffff3 ;  /* 0xfffffff320027836 */ /* 0x002fc40000000000 */
[----:B------:R-:W-:Y:S02]  /*9370*/  IMAD R32, R6, 0xf, RZ ;  /* 0x0000000f06207824 */ /* 0x000fe400078e02ff */
[----:B-----5:R-:W-:Y:S01]  /*9380*/  VIADD R0, R30, 0xfffffff1 ;  /* 0xfffffff11e007836 */ /* 0x020fe20000000000 */
[----:B------:R-:W-:Y:S01]  /*9390*/  ISETP.GE.U32.AND P4, PT, R2, 0x7fffffd4, PT ;  /* 0x7fffffd40200780c */ /* 0x000fe20003f86070 */
[C---:B------:R-:W-:Y:S02]  /*93a0*/  IMAD R30, R6.reuse, 0x34, RZ ;  /* 0x00000034061e7824 */ /* 0x040fe400078e02ff */
[----:B------:R-:W-:Y:S01]  /*93b0*/  IMAD R29, R6, 0xd, RZ ;  /* 0x0000000d061d7824 */ /* 0x000fe200078e02ff */
[----:B------:R-:W-:Y:S01]  /*93c0*/  ISETP.GE.U32.AND P2, PT, R0, 0x7fffffd2, PT ;  /* 0x7fffffd20000780c */ /* 0x000fe20003f46070 */
[----:B------:R-:W-:Y:S02]  /*93d0*/  VIADD R0, R33, 0xffffffe6 ;  /* 0xffffffe621007836 */ /* 0x000fe40000000000 */
[----:B------:R-:W-:Y:S01]  /*93e0*/  IMAD R33, R6, 0xe, RZ ;  /* 0x0000000e06217824 */ /* 0x000fe200078e02ff */
[----:B------:R1:W-:Y:S02]  /*93f0*/  STL [R1+0x894], R29 ;  /* 0x0008941d01007387 */ /* 0x0003e40000100800 */
[----:B------:R-:W-:-:S02]  /*9400*/  ISETP.GE.U32.AND P5, PT, R0, 0x7fffffc7, PT ;  /* 0x7fffffc70000780c */ /* 0x000fc40003fa6070 */
[----:B------:R3:W-:Y:S02]  /*9410*/  STL [R1+0x890], R33 ;  /* 0x0008902101007387 */ /* 0x0007e40000100800 */
[----:B------:R-:W-:Y:S01]  /*9420*/  SEL R0, RZ, 0x4, P5 ;  /* 0x00000004ff007807 */ /* 0x000fe20002800000 */
[----:B--2---:R-:W-:Y:S01]  /*9430*/  VIADD R2, R25, 0xffffffe7 ;  /* 0xffffffe719027836 */ /* 0x004fe20000000000 */
[----:B------:R-:W-:Y:S01]  /*9440*/  IADD3 R24, P5, R24, R26, RZ ;  /* 0x0000001a18187210 */ /* 0x000fe20007fbe0ff */
[----:B------:R2:W-:Y:S03]  /*9450*/  STL [R1+0x88c], R32 ;  /* 0x00088c2001007387 */ /* 0x0005e60000100800 */
[----:B------:R-:W-:Y:S02]  /*9460*/  LEA.HI.X.SX32 R25, R67, R27, 0x2, P5 ;  /* 0x0000001b43197211 */ /* 0x000fe400028f16ff */
[----:B------:R-:W-:Y:S01]  /*9470*/  ISETP.GE.U32.AND P5, PT, R2, 0x7fffffc8, PT ;  /* 0x7fffffc80200780c */ /* 0x000fe20003fa6070 */
[----:B------:R-:W-:-:S02]  /*9480*/  VIADD R2, R34, UR6 ;  /* 0x0000000622027c36 */ /* 0x000fc40008000000 */
[----:B------:R-:W-:Y:S01]  /*9490*/  IMAD R34, R6, 0x12, RZ ;  /* 0x0000001206227824 */ /* 0x000fe200078e02ff */
[----:B------:R-:W-:Y:S02]  /*94a0*/  SEL R28, RZ, 0x7fff8, P5 ;  /* 0x0007fff8ff1c7807 */ /* 0x000fe40002800000 */
[----:B------:R4:W-:Y:S01]  /*94b0*/  LDGSTS.E [R2+0x20000], desc[UR10][R24.64], !P4 ;  /* 0x2000000018027fae */ /* 0x0009e2000e12184a */
[----:B------:R-:W-:Y:S02]  /*94c0*/  IADD3 R30, P4, R30, R26, RZ ;  /* 0x0000001a1e1e7210 */ /* 0x000fe40007f9e0ff */
[----:B------:R-:W-:Y:S01]  /*94d0*/  IADD3 R0, R28, UR9, R0 ;  /* 0x000000091c007c10 */ /* 0x000fe2000fffe000 */
[----:B------:R-:W-:Y:S01]  /*94e0*/  IMAD R28, R6, 0x3c, RZ ;  /* 0x0000003c061c7824 */ /* 0x000fe200078e02ff */
[----:B------:R-:W-:Y:S02]  /*94f0*/  LEA.HI.X.SX32 R31, R29, R27, 0x2, P4 ;  /* 0x0000001b1d1f7211 */ /* 0x000fe400020f16ff */
[----:B------:R-:W-:-:S02]  /*9500*/  LEA R0, R0, UR19, 0x4 ;  /* 0x0000001300007c11 */ /* 0x000fc4000f8e20ff */
[----:B------:R-:W-:Y:S01]  /*9510*/  IADD3 R28, P4, R28, R26, RZ ;  /* 0x0000001a1c1c7210 */ /* 0x000fe20007f9e0ff */
[----:B------:R5:W-:Y:S01]  /*9520*/  LDGSTS.E [R2+0x20004], desc[UR10][R30.64], !P3 ;  /* 0x200040001e027fae */ /* 0x000be2000d92184a */
[----:B------:R-:W-:Y:S01]  /*9530*/  LOP3.LUT R0, R0, 0xff, RZ, 0xc0, !PT ;  /* 0x000000ff00007812 */ /* 0x000fe200078ec0ff */
[----:B----4-:R-:W-:Y:S01]  /*9540*/  IMAD R24, R6, 0x38, RZ ;  /* 0x0000003806187824 */ /* 0x010fe200078e02ff */
[----:B-1----:R-:W-:-:S03]  /*9550*/  LEA.HI.X.SX32 R29, R32, R27, 0x2, P4 ;  /* 0x0000001b201d7211 */ /* 0x002fc600020f16ff */
[----:B------:R-:W-:Y:S01]  /*9560*/  VIADD R0, R0, UR5 ;  /* 0x0000000500007c36 */ /* 0x000fe20008000000 */
[----:B------:R-:W-:Y:S01]  /*9570*/  IADD3 R24, P5, R24, R26, RZ ;  /* 0x0000001a18187210 */ /* 0x000fe20007fbe0ff */
[----:B------:R-:W-:-:S03]  /*9580*/  USHF.R.U32.HI UR5, URZ, 0x1, UR49 ;  /* 0x000000013f057899 */ /* 0x000fc60008011631 */
[----:B------:R-:W-:Y:S01]  /*9590*/  LEA.HI.X.SX32 R25, R33, R27, 0x2, P5 ;  /* 0x0000001b21197211 */ /* 0x000fe200028f16ff */
[----:B-----5:R-:W-:Y:S01]  /*95a0*/  IMAD.SHL.U32 R31, R6, 0x10, RZ ;  /* 0x00000010061f7824 */ /* 0x020fe200078e00ff */
[----:B------:R-:W-:Y:S01]  /*95b0*/  LOP3.LUT R0, R0, 0xffff, RZ, 0xc0, !PT ;  /* 0x0000ffff00007812 */ /* 0x000fe200078ec0ff */
[----:B---3--:R-:W-:Y:S01]  /*95c0*/  IMAD R33, R6, 0x13, RZ ;  /* 0x0000001306217824 */ /* 0x008fe200078e02ff */
[----:B------:R-:W-:Y:S01]  /*95d0*/  LOP3.LUT R30, R69, 0x40, RZ, 0x3c, !PT ;  /* 0x00000040451e7812 */ /* 0x000fe200078e3cff */
[----:B------:R1:W-:Y:S01]  /*95e0*/  LDGSTS.E [R2+0x20008], desc[UR10][R24.64], !P2 ;  /* 0x2000800018027fae */ /* 0x0003e2000d12184a */
[----:B--2---:R-:W-:-:S03]  /*95f0*/  SHF.R.U32.HI R32, RZ, 0x9, R0 ;  /* 0x00000009ff207819 */ /* 0x004fc60000011600 */
[----:B------:R2:W-:Y:S04]  /*9600*/  LDGSTS.E [R2+0x2000c], desc[UR10][R28.64], !P1 ;  /* 0x2000c0001c027fae */ /* 0x0005e8000c92184a */
[----:B------:R3:W-:Y:S01]  /*9610*/  STL [R1+0x888], R31 ;  /* 0x0008881f01007387 */ /* 0x0007e20000100800 */
[--C-:B-1----:R-:W-:Y:S02]  /*9620*/  SHF.R.U32.HI R24, RZ, 0xf, R0.reuse ;  /* 0x0000000fff187819 */ /* 0x102fe40000011600 */
[--C-:B------:R-:W-:Y:S02]  /*9630*/  SHF.R.U32.HI R25, RZ, 0xe, R0.reuse ;  /* 0x0000000eff197819 */ /* 0x100fe40000011600 */
[----:B------:R-:W-:Y:S01]  /*9640*/  LOP3.LUT P3, RZ, R24, 0x1, RZ, 0xc0, !PT ;  /* 0x0000000118ff7812 */ /* 0x000fe2000786c0ff */
[----:B--2---:R-:W-:Y:S01]  /*9650*/  VIADD R2, R30, UR6 ;  /* 0x000000061e027c36 */ /* 0x004fe20008000000 */
[C---:B------:R-:W-:Y:S01]  /*9660*/  LEA R24, P1, R6.reuse, R26, 0x6 ;  /* 0x0000001a06187211 */ /* 0x040fe200078230ff */
[----:B------:R-:W-:Y:S01]  /*9670*/  IMAD R30, R6, 0x4c, RZ ;  /* 0x0000004c061e7824 */ /* 0x000fe200078e02ff */
[----:B------:R-:W-:-:S02]  /*9680*/  SHF.R.U32.HI R28, RZ, 0xd, R0 ;  /* 0x0000000dff1c7819 */ /* 0x000fc40000011600 */
[----:B------:R-:W-:Y:S02]  /*9690*/  LOP3.LUT P4, RZ, R25, 0x1, RZ, 0xc0, !PT ;  /* 0x0000000119ff7812 */ /* 0x000fe4000788c0ff */
[----:B------:R-:W-:Y:S01]  /*96a0*/  LEA.HI.X.SX32 R25, R31, R27, 0x2, P1 ;  /* 0x0000001b1f197211 */ /* 0x000fe200008f16ff */
[----:B---3--:R-:W-:Y:S01]  /*96b0*/  IMAD R31, R6, 0x11, RZ ;  /* 0x00000011061f7824 */ /* 0x008fe200078e02ff */
[----:B------:R-:W-:Y:S01]  /*96c0*/  LOP3.LUT P1, RZ, R28, 0x1, RZ, 0xc0, !PT ;  /* 0x000000011cff7812 */ /* 0x000fe2000782c0ff */
[C---:B------:R-:W-:Y:S01]  /*96d0*/  IMAD R28, R6.reuse, 0x44, RZ ;  /* 0x00000044061c7824 */ /* 0x040fe200078e02ff */
[--C-:B------:R-:W-:Y:S01]  /*96e0*/  SHF.R.U32.HI R29, RZ, 0xc, R0.reuse ;  /* 0x0000000cff1d7819 */ /* 0x100fe20000011600 */
[----:B------:R1:W-:Y:S03]  /*96f0*/  LDGSTS.E [R2+0x20000], desc[UR10][R24.64], P3 ;  /* 0x2000000018027fae */ /* 0x0003e6000992184a */
[----:B------:R-:W-:Y:S01]  /*9700*/  LOP3.LUT P2, RZ, R29, 0x1, RZ, 0xc0, !PT ;  /* 0x000000011dff7812 */ /* 0x000fe2000784c0ff */
[----:B------:R-:W-:Y:S01]  /*9710*/  IMAD R29, R6, 0x48, RZ ;  /* 0x00000048061d7824 */ /* 0x000fe200078e02ff */
[----:B------:R2:W-:Y:S04]  /*9720*/  STL [R1+0x884], R31 ;  /* 0x0008841f01007387 */ /* 0x0005e80000100800 */
[----:B------:R3:W-:Y:S01]  /*9730*/  STL [R1+0x880], R34 ;  /* 0x0008802201007387 */ /* 0x0007e20000100800 */
[----:B-1----:R-:W-:-:S03]  /*9740*/  SHF.R.U32.HI R25, RZ, 0xb, R0 ;  /* 0x0000000bff197819 */ /* 0x002fc60000011600 */
[----:B------:R1:W-:Y:S01]  /*9750*/  STL [R1+0x87c], R33 ;  /* 0x00087c2101007387 */ /* 0x0003e20000100800 */
[-C--:B------:R-:W-:Y:S02]  /*9760*/  IADD3 R24, P5, R28, R26.reuse, RZ ;  /* 0x0000001a1c187210 */ /* 0x080fe40007fbe0ff */
[----:B------:R-:W-:Y:S02]  /*9770*/  LOP3.LUT P3, RZ, R25, 0x1, RZ, 0xc0, !PT ;  /* 0x0000000119ff7812 */ /* 0x000fe4000786c0ff */
[-C--:B------:R-:W-:Y:S02]  /*9780*/  LEA.HI.X.SX32 R25, R31, R27.reuse, 0x2, P5 ;  /* 0x0000001b1f197211 */ /* 0x080fe400028f16ff */
[-C--:B------:R-:W-:Y:S02]  /*9790*/  IADD3 R28, P5, R29, R26.reuse, RZ ;  /* 0x0000001a1d1c7210 */ /* 0x080fe40007fbe0ff */
[----:B--2---:R-:W-:Y:S01]  /*97a0*/  SHF.R.U32.HI R31, RZ, 0xa, R0 ;  /* 0x0000000aff1f7819 */ /* 0x004fe20000011600 */
[----:B------:R2:W-:Y:S01]  /*97b0*/  LDGSTS.E [R2+0x20004], desc[UR10][R24.64], P4 ;  /* 0x2000400018027fae */ /* 0x0005e2000a12184a */
[----:B------:R-:W-:Y:S01]  /*97c0*/  LEA.HI.X.SX32 R29, R34, R27, 0x2, P5 ;  /* 0x0000001b221d7211 */ /* 0x000fe200028f16ff */
[----:B---3--:R-:W-:Y:S01]  /*97d0*/  IMAD R34, R6, 0x16, RZ ;  /* 0x0000001606227824 */ /* 0x008fe200078e02ff */
[----:B------:R-:W-:-:S02]  /*97e0*/  IADD3 R30, P5, R30, R26, RZ ;  /* 0x0000001a1e1e7210 */ /* 0x000fc40007fbe0ff */
[----:B------:R-:W-:Y:S01]  /*97f0*/  LOP3.LUT P4, RZ, R31, 0x1, RZ, 0xc0, !PT ;  /* 0x000000011fff7812 */ /* 0x000fe2000788c0ff */
[----:B------:R3:W-:Y:S01]  /*9800*/  LDGSTS.E [R2+0x20008], desc[UR10][R28.64], P1 ;  /* 0x200080001c027fae */ /* 0x0007e2000892184a */
[-C--:B------:R-:W-:Y:S01]  /*9810*/  LEA.HI.X.SX32 R31, R33, R27.reuse, 0x2, P5 ;  /* 0x0000001b211f7211 */ /* 0x080fe200028f16ff */
[----:B-1----:R-:W-:Y:S01]  /*9820*/  IMAD R33, R6, 0x15, RZ ;  /* 0x0000001506217824 */ /* 0x002fe200078e02ff */
[----:B------:R-:W-:Y:S02]  /*9830*/  LOP3.LUT P5, RZ, R32, 0x1, RZ, 0xc0, !PT ;  /* 0x0000000120ff7812 */ /* 0x000fe400078ac0ff */
[----:B------:R-:W-:Y:S01]  /*9840*/  LOP3.LUT R32, R69, 0x50, RZ, 0x3c, !PT ;  /* 0x0000005045207812 */ /* 0x000fe200078e3cff */
[----:B--2---:R-:W-:Y:S01]  /*9850*/  IMAD R24, R6, 0x50, RZ ;  /* 0x0000005006187824 */ /* 0x004fe200078e02ff */
[----:B------:R1:W-:Y:S03]  /*9860*/  LDGSTS.E [R2+0x2000c], desc[UR10][R30.64], P2 ;  /* 0x2000c0001e027fae */ /* 0x0003e6000912184a */
[----:B------:R-:W-:Y:S01]  /*9870*/  VIADD R32, R32, UR6 ;  /* 0x0000000620207c36 */ /* 0x000fe20008000000 */
[-C--:B------:R-:W-:Y:S01]  /*9880*/  IADD3 R24, P1, R24, R26.reuse, RZ ;  /* 0x0000001a18187210 */ /* 0x080fe20007f3e0ff */
[C---:B---3--:R-:W-:Y:S01]  /*9890*/  IMAD R28, R6.reuse, 0x54, RZ ;  /* 0x00000054061c7824 */ /* 0x048fe200078e02ff */
[----:B------:R-:W-:Y:S02]  /*98a0*/  STL [R1+0x878], R33 ;  /* 0x0008782101007387 */ /* 0x000fe40000100800 */
[----:B------:R-:W-:Y:S01]  /*98b0*/  LEA.HI.X.SX32 R25, R35, R27, 0x2, P1 ;  /* 0x0000001b23197211 */ /* 0x000fe200008f16ff */
[----:B------:R-:W-:Y:S01]  /*98c0*/  IMAD R35, R6, 0x19, RZ ;  /* 0x0000001906237824 */ /* 0x000fe200078e02ff */
[----:B------:R-:W-:Y:S01]  /*98d0*/  IADD3 R28, P2, R28, R26, RZ ;  /* 0x0000001a1c1c7210 */ /* 0x000fe20007f5e0ff */
[----:B------:R2:W-:Y:S01]  /*98e0*/  STL [R1+0x874], R34 ;  /* 0x0008742201007387 */ /* 0x0005e20000100800 */
[----:B-1----:R-:W-:Y:S01]  /*98f0*/  IMAD R30, R6, 0x58, RZ ;  /* 0x00000058061e7824 */ /* 0x002fe200078e02ff */
[----:B------:R-:W-:-:S02]  /*9900*/  SHF.R.U32.HI R2, RZ, 0x8, R0 ;  /* 0x00000008ff027819 */ /* 0x000fc40000011600 */
[-C--:B------:R-:W-:Y:S01]  /*9910*/  LEA.HI.X.SX32 R29, R33, R27.reuse, 0x2, P2 ;  /* 0x0000001b211d7211 */ /* 0x080fe200010f16ff */
[----:B------:R1:W-:Y:S01]  /*9920*/  LDGSTS.E [R32+0x20000], desc[UR10][R24.64], P3 ;  /* 0x2000000018207fae */ /* 0x0003e2000992184a */
[-C--:B------:R-:W-:Y:S02]  /*9930*/  IADD3 R30, P2, R30, R26.reuse, RZ ;  /* 0x0000001a1e1e7210 */ /* 0x080fe40007f5e0ff */
[----:B------:R-:W-:Y:S01]  /*9940*/  LOP3.LUT P1, RZ, R2, 0x1, RZ, 0xc0, !PT ;  /* 0x0000000102ff7812 */ /* 0x000fe2000782c0ff */
[----:B------:R3:W-:Y:S01]  /*9950*/  LDGSTS.E [R32+0x20004], desc[UR10][R28.64], P4 ;  /* 0x200040001c207fae */ /* 0x0007e2000a12184a */
[----:B------:R-:W-:Y:S01]  /*9960*/  LEA.HI.X.SX32 R31, R34, R27, 0x2, P2 ;  /* 0x0000001b221f7211 */ /* 0x000fe200010f16ff */
[----:B--2---:R-:W-:Y:S01]  /*9970*/  IMAD R34, R6, 0x17, RZ ;  /* 0x0000001706227824 */ /* 0x004fe200078e02ff */
[--C-:B------:R-:W-:Y:S02]  /*9980*/  SHF.R.U32.HI R2, RZ, 0x7, R0.reuse ;  /* 0x00000007ff027819 */ /* 0x100fe40000011600 */
[--C-:B------:R-:W-:Y:S01]  /*9990*/  SHF.R.U32.HI R33, RZ, 0x6, R0.reuse ;  /* 0x00000006ff217819 */ /* 0x100fe20000011600 */
[----:B------:R2:W-:Y:S01]  /*99a0*/  LDGSTS.E [R32+0x20008], desc[UR10][R30.64], P5 ;  /* 0x200080001e207fae */ /* 0x0005e2000a92184a */
[----:B------:R-:W-:Y:S01]  /*99b0*/  LOP3.LUT P2, RZ, R2, 0x1, RZ, 0xc0, !PT ;  /* 0x0000000102ff7812 */ /* 0x000fe2000784c0ff */
[C---:B-1----:R-:W-:Y:S01]  /*99c0*/  IMAD R24, R6.reuse, 0x60, RZ ;  /* 0x0000006006187824 */ /* 0x042fe200078e02ff */
[--C-:B------:R-:W-:Y:S01]  /*99d0*/  SHF.R.U32.HI R2, RZ, 0x5, R0.reuse ;  /* 0x00000005ff027819 */ /* 0x100fe20000011600 */
[----:B------:R1:W-:Y:S01]  /*99e0*/  STL [R1+0x870], R34 ;  /* 0x0008702201007387 */ /* 0x0003e20000100800 */
[----:B------:R-:W-:Y:S01]  /*99f0*/  LOP3.LUT P3, RZ, R33, 0x1, RZ, 0xc0, !PT ;  /* 0x0000000121ff7812 */ /* 0x000fe2000786c0ff */
[----:B---3--:R-:W-:Y:S01]  /*9a00*/  IMAD R28, R6, 0x5c, RZ ;  /* 0x0000005c061c7824 */ /* 0x008fe200078e02ff */
[----:B------:R-:W-:Y:S01]  /*9a10*/  IADD3 R24, P5, R24, R26, RZ ;  /* 0x0000001a18187210 */ /* 0x000fe20007fbe0ff */
[----:B------:R3:W-:Y:S01]  /*9a20*/  STL [R1+0x86c], R35 ;  /* 0x00086c2301007387 */ /* 0x0007e20000100800 */
[----:B------:R-:W-:-:S02]  /*9a30*/  SHF.R.U32.HI R33, RZ, 0x4, R0 ;  /* 0x00000004ff217819 */ /* 0x000fc40000011600 */
[-C--:B------:R-:W-:Y:S01]  /*9a40*/  IADD3 R28, P4, R28, R26.reuse, RZ ;  /* 0x0000001a1c1c7210 */ /* 0x080fe20007f9e0ff */
[----:B--2---:R-:W-:Y:S01]  /*9a50*/  IMAD R30, R6, 0x64, RZ ;  /* 0x00000064061e7824 */ /* 0x004fe200078e02ff */
[-C--:B------:R-:W-:Y:S01]  /*9a60*/  LEA.HI.X.SX32 R25, R36, R27.reuse, 0x2, P5 ;  /* 0x0000001b24197211 */ /* 0x080fe200028f16ff */
[----:B------:R-:W-:Y:S01]  /*9a70*/  IMAD R36, R6, 0x1a, RZ ;  /* 0x0000001a06247824 */ /* 0x000fe200078e02ff */
[-C--:B------:R-:W-:Y:S02]  /*9a80*/  LEA.HI.X.SX32 R29, R34, R27.reuse, 0x2, P4 ;  /* 0x0000001b221d7211 */ /* 0x080fe400020f16ff */
[C---:B-1----:R-:W-:Y:S02]  /*9a90*/  LOP3.LUT R34, R69.reuse, 0x60, RZ, 0x3c, !PT ;  /* 0x0000006045227812 */ /* 0x042fe400078e3cff */
[----:B------:R-:W-:Y:S01]  /*9aa0*/  LOP3.LUT P4, RZ, R2, 0x1, RZ, 0xc0, !PT ;  /* 0x0000000102ff7812 */ /* 0x000fe2000788c0ff */
[----:B------:R1:W-:Y:S01]  /*9ab0*/  LDGSTS.E [R32+0x2000c], desc[UR10][R28.64], P1 ;  /* 0x2000c0001c207fae */ /* 0x0003e2000892184a */
[----:B------:R-:W-:Y:S01]  /*9ac0*/  IADD3 R30, P5, R30, R26, RZ ;  /* 0x0000001a1e1e7210 */ /* 0x000fe20007fbe0ff */
[----:B------:R-:W-:Y:S01]  /*9ad0*/  VIADD R2, R34, UR6 ;  /* 0x0000000622027c36 */ /* 0x000fe20008000000 */
[----:B------:R-:W-:Y:S01]  /*9ae0*/  LOP3.LUT R34, R69, 0x70, RZ, 0x3c, !PT ;  /* 0x0000007045227812 */ /* 0x000fe200078e3cff */
[----:B------:R-:W-:Y:S01]  /*9af0*/  STL [R1+0x868], R36 ;  /* 0x0008682401007387 */ /* 0x000fe20000100800 */
[----:B------:R-:W-:Y:S01]  /*9b00*/  LEA.HI.X.SX32 R31, R35, R27, 0x2, P5 ;  /* 0x0000001b231f7211 */ /* 0x000fe200028f16ff */
[C---:B---3--:R-:W-:Y:S01]  /*9b10*/  IMAD R35, R6.reuse, 0x1b, RZ ;  /* 0x0000001b06237824 */ /* 0x048fe200078e02ff */
[----:B------:R-:W-:Y:S01]  /*9b20*/  LOP3.LUT P5, RZ, R33, 0x1, RZ, 0xc0, !PT ;  /* 0x0000000121ff7812 */ /* 0x000fe200078ac0ff */
[----:B------:R-:W2:Y:S01]  /*9b30*/  S2R R69, SR_TID.X ;  /* 0x0000000000457919 */ /* 0x000ea20000002100 */
[----:B------:R-:W-:Y:S01]  /*9b40*/  SHF.R.U32.HI R33, RZ, 0x3, R0 ;  /* 0x00000003ff217819 */ /* 0x000fe20000011600 */
[----:B------:R3:W-:Y:S01]  /*9b50*/  LDGSTS.E [R2+0x20000], desc[UR10][R24.64], P2 ;  /* 0x2000000018027fae */ /* 0x0007e2000912184a */
[----:B-1----:R-:W-:-:S02]  /*9b60*/  IMAD R28, R6, 0x68, RZ ;  /* 0x00000068061c7824 */ /* 0x002fc400078e02ff */
[----:B------:R-:W-:Y:S01]  /*9b70*/  LOP3.LUT P1, RZ, R33, 0x1, RZ, 0xc0, !PT ;  /* 0x0000000121ff7812 */ /* 0x000fe2000782c0ff */
[C---:B------:R-:W-:Y:S01]  /*9b80*/  IMAD R33, R6.reuse, 0x1e, RZ ;  /* 0x0000001e06217824 */ /* 0x040fe200078e02ff */
[----:B------:R1:W-:Y:S01]  /*9b90*/  LDGSTS.E [R2+0x20004], desc[UR10][R30.64], P3 ;  /* 0x200040001e027fae */ /* 0x0003e2000992184a */
[----:B------:R-:W-:Y:S01]  /*9ba0*/  IMAD R32, R6, 0x1f, RZ ;  /* 0x0000001f06207824 */ /* 0x000fe200078e02ff */
[----:B------:R-:W-:Y:S02]  /*9bb0*/  IADD3 R28, P2, R28, R26, RZ ;  /* 0x0000001a1c1c7210 */ /* 0x000fe40007f5e0ff */
[----:B------:R-:W-:Y:S02]  /*9bc0*/  STL [R1+0x864], R35 ;  /* 0x0008642301007387 */ /* 0x000fe40000100800 */
[----:B------:R-:W-:Y:S01]  /*9bd0*/  LEA.HI.X.SX32 R29, R36, R27, 0x2, P2 ;  /* 0x0000001b241d7211 */ /* 0x000fe200010f16ff */
[----:B---3--:R-:W-:-:S04]  /*9be0*/  IMAD R24, R6, 0x70, RZ ;  /* 0x0000007006187824 */ /* 0x008fc800078e02ff */
[----:B------:R3:W-:Y:S01]  /*9bf0*/  LDGSTS.E [R2+0x20008], desc[UR10][R28.64], P4 ;  /* 0x200080001c027fae */ /* 0x0007e2000a12184a */
[----:B-1----:R-:W-:Y:S01]  /*9c00*/  IMAD R30, R6, 0x6c, RZ ;  /* 0x0000006c061e7824 */ /* 0x002fe200078e02ff */
[-C--:B------:R-:W-:Y:S02]  /*9c10*/  IADD3 R24, P3, R24, R26.reuse, RZ ;  /* 0x0000001a18187210 */ /* 0x080fe40007f7e0ff */
[--C-:B------:R-:W-:Y:S02]  /*9c20*/  SHF.R.U32.HI R31, RZ, 0x2, R0.reuse ;  /* 0x00000002ff1f7819 */ /* 0x100fe40000011600 */
[----:B------:R-:W-:Y:S02]  /*9c30*/  LEA.HI.X.SX32 R25, R37, R27, 0x2, P3 ;  /* 0x0000001b25197211 */ /* 0x000fe400018f16ff */
[----:B------:R-:W-:Y:S02]  /*9c40*/  IADD3 R30, P3, R30, R26, RZ ;  /* 0x0000001a1e1e7210 */ /* 0x000fe40007f7e0ff */
[----:B------:R-:W-:-:S02]  /*9c50*/  SHF.R.U32.HI R0, RZ, 0x1, R0 ;  /* 0x00000001ff007819 */ /* 0x000fc40000011600 */
[----:B------:R-:W-:Y:S01]  /*9c60*/  LOP3.LUT P2, RZ, R31, 0x1, RZ, 0xc0, !PT ;  /* 0x000000011fff7812 */ /* 0x000fe2000784c0ff */
[----:B---3--:R-:W-:Y:S01]  /*9c70*/  IMAD R28, R6, 0x74, RZ ;  /* 0x00000074061c7824 */ /* 0x008fe200078e02ff */
[----:B------:R-:W-:Y:S02]  /*9c80*/  LEA.HI.X.SX32 R31, R35, R27, 0x2, P3 ;  /* 0x0000001b231f7211 */ /* 0x000fe400018f16ff */
[----:B------:R-:W-:Y:S01]  /*9c90*/  LOP3.LUT P3, RZ, R0, 0x1, RZ, 0xc0, !PT ;  /* 0x0000000100ff7812 */ /* 0x000fe2000786c0ff */
[----:B------:R-:W-:Y:S01]  /*9ca0*/  VIADD R0, R34, UR6 ;  /* 0x0000000622007c36 */ /* 0x000fe20008000000 */
[----:B--2---:R-:W-:Y:S01]  /*9cb0*/  LOP3.LUT R69, R69, 0x7f, RZ, 0xc0, !PT ;  /* 0x0000007f45457812 */ /* 0x004fe200078ec0ff */
[----:B------:R1:W-:Y:S01]  /*9cc0*/  LDGSTS.E [R2+0x2000c], desc[UR10][R30.64], P5 ;  /* 0x2000c0001e027fae */ /* 0x0003e2000a92184a */
[----:B------:R-:W-:Y:S01]  /*9cd0*/  IMAD R34, R6, 0x1d, RZ ;  /* 0x0000001d06227824 */ /* 0x000fe200078e02ff */
[----:B------:R-:W-:Y:S02]  /*9ce0*/  PLOP3.LUT P5, PT, PT, PT, UP5, 0x80, 0x0 ;  /* 0x000000000000781c */ /* 0x000fe40003faf058 */
[----:B------:R2:W-:Y:S01]  /*9cf0*/  LDGSTS.E [R0+0x20000], desc[UR10][R24.64], P1 ;  /* 0x2000000018007fae */ /* 0x0005e2000892184a */
[----:B------:R-:W-:-:S03]  /*9d00*/  IADD3 R28, P1, R28, R26, RZ ;  /* 0x0000001a1c1c7210 */ /* 0x000fc60007f3e0ff */
[----:B------:R-:W-:Y:S01]  /*9d10*/  STL [R1+0x850], R34 ;  /* 0x0008502201007387 */ /* 0x000fe20000100800 */
[----:B------:R-:W-:Y:S01]  /*9d20*/  LEA.HI.X.SX32 R29, R34, R27, 0x2, P1 ;  /* 0x0000001b221d7211 */ /* 0x000fe200008f16ff */
[C---:B-1----:R-:W-:Y:S02]  /*9d30*/  IMAD R2, R6.reuse, 0x7c, RZ ;  /* 0x0000007c06027824 */ /* 0x042fe400078e02ff */
[----:B------:R-:W-:Y:S01]  /*9d40*/  STL [R1+0x84c], R33 ;  /* 0x00084c2101007387 */ /* 0x000fe20000100800 */
[----:B--2---:R-:W-:-:S03]  /*9d50*/  IMAD R24, R6, 0x78, RZ ;  /* 0x0000007806187824 */ /* 0x004fc600078e02ff */
[----:B------:R-:W-:Y:S02]  /*9d60*/  LDGSTS.E [R0+0x20004], desc[UR10][R28.64], P2 ;  /* 0x200040001c007fae */ /* 0x000fe4000912184a */
[-C--:B------:R-:W-:Y:S02]  /*9d70*/  IADD3 R24, P4, R24, R26.reuse, RZ ;  /* 0x0000001a18187210 */ /* 0x080fe40007f9e0ff */
[----:B------:R-:W-:Y:S01]  /*9d80*/  STL [R1+0x848], R32 ;  /* 0x0008482001007387 */ /* 0x000fe20000100800 */
[----:B------:R-:W-:Y:S01]  /*9d90*/  IADD3 R26, P1, R2, R26, RZ ;  /* 0x0000001a021a7210 */ /* 0x000fe20007f3e0ff */
[----:B------:R-:W-:Y:S01]  /*9da0*/  IMAD.SHL.U32 R2, R69, 0x4, RZ ;  /* 0x0000000445027824 */ /* 0x000fe200078e00ff */
[-C--:B------:R-:W-:Y:S02]  /*9db0*/  LEA.HI.X.SX32 R25, R33, R27.reuse, 0x2, P4 ;  /* 0x0000001b21197211 */ /* 0x080fe400020f16ff */
[----:B------:R-:W-:Y:S02]  /*9dc0*/  LEA.HI.X.SX32 R27, R32, R27, 0x2, P1 ;  /* 0x0000001b201b7211 */ /* 0x000fe400008f16ff */
[----:B------:R-:W-:Y:S01]  /*9dd0*/  LOP3.LUT R2, R2, UR5, RZ, 0x3c, !PT ;  /* 0x0000000502027c12 */ /* 0x000fe2000f8e3cff */
[----:B------:R-:W-:Y:S04]  /*9de0*/  LDGSTS.E [R0+0x20008], desc[UR10][R24.64], P3 ;  /* 0x2000800018007fae */ /* 0x000fe8000992184a */
[C---:B------:R-:W-:Y:S01]  /*9df0*/  VIADD R31, R2.reuse, UR6 ;  /* 0x00000006021f7c36 */ /* 0x040fe20008000000 */
[----:B------:R1:W-:Y:S04]  /*9e00*/  LDGSTS.E [R0+0x2000c], desc[UR10][R26.64], !P5 ;  /* 0x2000c0001a007fae */ /* 0x0003e8000e92184a */
[----:B------:R-:W0:Y:S04]  /*9e10*/  LDGDEPBAR ;  /* 0x00000000000079af */ /* 0x000e280000000000 */
[----:B------:R-:W-:Y:S04]  /*9e20*/  LDGSTS.E [R31], desc[UR10][R8.64], P0 ;  /* 0x00000000081f7fae */ /* 0x000fe8000812184a */
[----:B------:R-:W-:Y:S01]  /*9e30*/  LDGSTS.E [R31+0x400], desc[UR10][R12.64], P0 ;  /* 0x004000000c1f7fae */ /* 0x000fe2000812184a */
[----:B-1----:R-:W-:-:S03]  /*9e40*/  LOP3.LUT R0, R2, 0x40, RZ, 0x3c, !PT ;  /* 0x0000004002007812 */ /* 0x002fc600078e3cff */
[----:B------:R-:W-:Y:S04]  /*9e50*/  LDGSTS.E [R31+0x800], desc[UR10][R16.64], P0 ;  /* 0x00800000101f7fae */ /* 0x000fe8000812184a */
        /* <DEDUP_REMOVED lines=25> */
[----:B------:R-:W-:Y:S04]  /*9ff0*/  STL [R1+0x840], R2 ;  /* 0x0008400201007387 */ /* 0x000fe80000100800 */
[----:B------:R-:W-:Y:S04]  /*a000*/  LDGSTS.E [R31+0x7000], desc[UR10][R248.64], P0 ;  /* 0x07000000f81f7fae */ /* 0x000fe8000812184a */
[----:B------:R1:W-:Y:S04]  /*a010*/  STL [R1+0xad0], R0 ;  /* 0x000ad00001007387 */ /* 0x0003e80000100800 */
[----:B------:R-:W-:Y:S04]  /*a020*/  LDGSTS.E [R31+0x7400], desc[UR10][R214.64], P0 ;  /* 0x07400000d61f7fae */ /* 0x000fe8000812184a */
[----:B------:R-:W-:Y:S04]  /*a030*/  LDGSTS.E [R31+0x7800], desc[UR10][R210.64], P0 ;  /* 0x07800000d21f7fae */ /* 0x000fe8000812184a */
[----:B------:R-:W-:Y:S04]  /*a040*/  LDGSTS.E [R31+0x7c00], desc[UR10][R206.64], P0 ;  /* 0x07c00000ce1f7fae */ /* 0x000fe8000812184a */
[----:B------:R-:W2:Y:S04]  /*a050*/  LDL.LU.64 R214, [R1+0x18f0] ;  /* 0x0018f00001d67983 */ /* 0x000ea80000300a00 */
[----:B------:R-:W3:Y:S04]  /*a060*/  LDL.LU.64 R210, [R1+0x18e8] ;  /* 0x0018e80001d27983 */ /* 0x000ee80000300a00 */
[----:B------:R-:W4:Y:S04]  /*a070*/  LDL.LU.64 R206, [R1+0x18e0] ;  /* 0x0018e00001ce7983 */ /* 0x000f280000300a00 */
[----:B------:R-:W-:Y:S04]  /*a080*/  LDGSTS.E [R31+0x8000], desc[UR10][R202.64], P0 ;  /* 0x08000000ca1f7fae */ /* 0x000fe8000812184a */
[----:B------:R-:W-:Y:S04]  /*a090*/  LDGSTS.E [R31+0x8400], desc[UR10][R198.64], P0 ;  /* 0x08400000c61f7fae */ /* 0x000fe8000812184a */
[----:B------:R-:W-:Y:S04]  /*a0a0*/  LDGSTS.E [R31+0x8800], desc[UR10][R194.64], P0 ;  /* 0x08800000c21f7fae */ /* 0x000fe8000812184a */
[----:B------:R-:W5:Y:S04]  /*a0b0*/  LDL.LU.64 R202, [R1+0x18d8] ;  /* 0x0018d80001ca7983 */ /* 0x000f680000300a00 */
[----:B------:R-:W2:Y:S04]  /*a0c0*/  LDL.LU.64 R198, [R1+0x18d0] ;  /* 0x0018d00001c67983 */ /* 0x000ea80000300a00 */
[----:B------:R-:W3:Y:S04]  /*a0d0*/  LDL.LU.64 R194, [R1+0x18c8] ;  /* 0x0018c80001c27983 */ /* 0x000ee80000300a00 */
[----:B------:R-:W-:Y:S04]  /*a0e0*/  LDGSTS.E [R31+0x8c00], desc[UR10][R190.64], P0 ;  /* 0x08c00000be1f7fae */ /* 0x000fe8000812184a */
[----:B------:R-:W-:Y:S04]  /*a0f0*/  LDGSTS.E [R31+0x9000], desc[UR10][R186.64], P0 ;  /* 0x09000000ba1f7fae */ /* 0x000fe8000812184a */
[----:B------:R-:W-:Y:S04]  /*a100*/  LDGSTS.E [R31+0x9400], desc[UR10][R182.64], P0 ;  /* 0x09400000b61f7fae */ /* 0x000fe8000812184a */
[----:B------:R-:W4:Y:S04]  /*a110*/  LDL.LU.64 R190, [R1+0x18c0] ;  /* 0x0018c00001be7983 */ /* 0x000f280000300a00 */
[----:B------:R-:W5:Y:S04]  /*a120*/  LDL.LU.64 R186, [R1+0x18b8] ;  /* 0x0018b80001ba7983 */ /* 0x000f680000300a00 */
[----:B------:R-:W2:Y:S04]  /*a130*/  LDL.LU.64 R182, [R1+0x18b0] ;  /* 0x0018b00001b67983 */ /* 0x000ea80000300a00 */
[----:B------:R-:W-:Y:S04]  /*a140*/  LDGSTS.E [R31+0x9800], desc[UR10][R178.64], P0 ;  /* 0x09800000b21f7fae */ /* 0x000fe8000812184a */
[----:B------:R-:W-:Y:S04]  /*a150*/  LDGSTS.E [R31+0x9c00], desc[UR10][R174.64], P0 ;  /* 0x09c00000ae1f7fae */ /* 0x000fe8000812184a */
[----:B------:R-:W-:Y:S04]  /*a160*/  LDGSTS.E [R31+0xa000], desc[UR10][R170.64], P0 ;  /* 0x0a000000aa1f7fae */ /* 0x000fe8000812184a */
[----:B------:R-:W3:Y:S04]  /*a170*/  LDL.LU.64 R178, [R1+0x18a8] ;  /* 0x0018a80001b27983 */ /* 0x000ee80000300a00 */
[----:B------:R-:W4:Y:S04]  /*a180*/  LDL.LU.64 R174, [R1+0x18a0] ;  /* 0x0018a00001ae7983 */ /* 0x000f280000300a00 */
[----:B------:R-:W5:Y:S04]  /*a190*/  LDL.LU.64 R170, [R1+0x1898] ;  /* 0x0018980001aa7983 */ /* 0x000f680000300a00 */
        /* <DEDUP_REMOVED lines=16> */
[----:B------:R-:W5:Y:S01]  /*a2a0*/  LDL.LU.64 R10, [R1+0x1858] ;  /* 0x00185800010a7983 */ /* 0x000f620000300a00 */
[----:B-1----:R-:W-:-:S03]  /*a2b0*/  VIADD R0, R0, UR6 ;  /* 0x0000000600007c36 */ /* 0x002fc60008000000 */
[----:B------:R-:W-:Y:S04]  /*a2c0*/  LDGSTS.E [R31+0xc800], desc[UR10][R70.64], P0 ;  /* 0x0c800000461f7fae */ /* 0x000fe8000812184a */
[----:B------:R-:W-:Y:S04]  /*a2d0*/  LDGSTS.E [R31+0xcc00], desc[UR10][R72.64], P0 ;  /* 0x0cc00000481f7fae */ /* 0x000fe8000812184a */
[----:B------:R-:W-:Y:S04]  /*a2e0*/  LDGSTS.E [R31+0xd000], desc[UR10][R74.64], P0 ;  /* 0x0d0000004a1f7fae */ /* 0x000fe8000812184a */
[----:B------:R-:W-:Y:S04]  /*a2f0*/  LDGSTS.E [R31+0xd400], desc[UR10][R76.64], P0 ;  /* 0x0d4000004c1f7fae */ /* 0x000fe8000812184a */
[----:B------:R-:W-:Y:S04]  /*a300*/  LDGSTS.E [R31+0xd800], desc[UR10][R78.64], P0 ;  /* 0x0d8000004e1f7fae */ /* 0x000fe8000812184a */
[----:B------:R-:W-:Y:S04]  /*a310*/  LDGSTS.E [R31+0xdc00], desc[UR10][R80.64], P0 ;  /* 0x0dc00000501f7fae */ /* 0x000fe8000812184a */
[----:B------:R-:W-:Y:S04]  /*a320*/  LDGSTS.E [R31+0xe000], desc[UR10][R82.64], P0 ;  /* 0x0e000000521f7fae */ /* 0x000fe8000812184a */
[----:B------:R1:W-:Y:S04]  /*a330*/  STL [R1+0x400], RZ ;  /* 0x000400ff01007387 */ /* 0x0003e80000100800 */
[----:B------:R-:W-:Y:S04]  /*a340*/  LDGSTS.E [R31+0xe400], desc[UR10][R84.64], P0 ;  /* 0x0e400000541f7fae */ /* 0x000fe8000812184a */
[----:B------:R1:W-:Y:S04]  /*a350*/  STL [R1+0x404], RZ ;  /* 0x000404ff01007387 */ /* 0x0003e80000100800 */
[----:B------:R-:W-:Y:S04]  /*a360*/  LDGSTS.E [R31+0xe800], desc[UR10][R86.64], P0 ;  /* 0x0e800000561f7fae */ /* 0x000fe8000812184a */
[----:B------:R-:W2:Y:S04]  /*a370*/  LDL.64 R84, [R1+0x608] ;  /* 0x0006080001547983 */ /* 0x000ea80000100a00 */
[----:B------:R-:W-:Y:S04]  /*a380*/  LDGSTS.E [R31+0xec00], desc[UR10][R88.64], P0 ;  /* 0x0ec00000581f7fae */ /* 0x000fe8000812184a */
[----:B------:R-:W2:Y:S04]  /*a390*/  LDL.64 R86, [R1+0x618] ;  /* 0x0006180001567983 */ /* 0x000ea80000100a00 */
[----:B------:R-:W-:Y:S04]  /*a3a0*/  LDGSTS.E [R31+0xf000], desc[UR10][R90.64], P0 ;  /* 0x0f0000005a1f7fae */ /* 0x000fe8000812184a */
[----:B------:R-:W2:Y:S04]  /*a3b0*/  LDL.64 R88, [R1+0x628] ;  /* 0x0006280001587983 */ /* 0x000ea80000100a00 */
[----:B------:R-:W-:Y:S04]  /*a3c0*/  LDGSTS.E [R31+0xf400], desc[UR10][R92.64], P0 ;  /* 0x0f4000005c1f7fae */ /* 0x000fe8000812184a */
[----:B------:R-:W-:Y:S04]  /*a3d0*/  LDGSTS.E [R31+0xf800], desc[UR10][R94.64], P0 ;  /* 0x0f8000005e1f7fae */ /* 0x000fe8000812184a */
[----:B------:R1:W-:Y:S04]  /*a3e0*/  LDGSTS.E [R31+0xfc00], desc[UR10][R96.64], P0 ;  /* 0x0fc00000601f7fae */ /* 0x0003e8000812184a */
[----:B------:R-:W2:Y:S04]  /*a3f0*/  LDL.64 R90, [R1+0x8d0] ;  /* 0x0008d000015a7983 */ /* 0x000ea80000100a00 */
[----:B------:R-:W2:Y:S04]  /*a400*/  LDL.64 R92, [R1+0x8e0] ;  /* 0x0008e000015c7983 */ /* 0x000ea80000100a00 */
[----:B------:R-:W2:Y:S04]  /*a410*/  LDL.64 R94, [R1+0x8f0] ;  /* 0x0008f000015e7983 */ /* 0x000ea80000100a00 */
[----:B------:R-:W2:Y:S04]  /*a420*/  LDL.64 R96, [R1+0x900] ;  /* 0x0009000001607983 */ /* 0x000ea80000100a00 */
[----:B-----5:R-:W-:Y:S04]  /*a430*/  LDGSTS.E [R0+0x200], desc[UR10][R10.64], P0 ;  /* 0x002000000a007fae */ /* 0x020fe8000812184a */
[----:B----4-:R-:W-:Y:S04]  /*a440*/  LDGSTS.E [R0+0x600], desc[UR10][R14.64], P0 ;  /* 0x006000000e007fae */ /* 0x010fe8000812184a */
[----:B---3--:R-:W-:Y:S04]  /*a450*/  LDGSTS.E [R0+0xa00], desc[UR10][R18.64], P0 ;  /* 0x00a0000012007fae */ /* 0x008fe8000812184a */
[----:B--2---:R-:W-:Y:S04]  /*a460*/  LDGSTS.E [R0+0xe00], desc[UR10][R22.64], P0 ;  /* 0x00e0000016007fae */ /* 0x004fe8000812184a */
        /* <DEDUP_REMOVED lines=25> */
[----:B------:R2:W-:Y:S04]  /*a600*/  LDGSTS.E [R0+0x7600], desc[UR10][R84.64], P0 ;  /* 0x0760000054007fae */ /* 0x0005e8000812184a */
[----:B------:R3:W-:Y:S04]  /*a610*/  LDGSTS.E [R0+0x7a00], desc[UR10][R86.64], P0 ;  /* 0x07a0000056007fae */ /* 0x0007e8000812184a */
[----:B------:R4:W-:Y:S04]  /*a620*/  LDGSTS.E [R0+0x7e00], desc[UR10][R88.64], P0 ;  /* 0x07e0000058007fae */ /* 0x0009e8000812184a */
[----:B------:R-:W-:Y:S04]  /*a630*/  LDGSTS.E [R0+0x8200], desc[UR10][R150.64], P0 ;  /* 0x0820000096007fae */ /* 0x000fe8000812184a */
[----:B------:R5:W-:Y:S04]  /*a640*/  LDGSTS.E [R0+0x8600], desc[UR10][R90.64], P0 ;  /* 0x086000005a007fae */ /* 0x000be8000812184a */
[----:B------:R5:W-:Y:S04]  /*a650*/  LDGSTS.E [R0+0x8a00], desc[UR10][R92.64], P0 ;  /* 0x08a000005c007fae */ /* 0x000be8000812184a */
[----:B------:R-:W2:Y:S04]  /*a660*/  LDL.64 R150, [R1+0xac0] ;  /* 0x000ac00001967983 */ /* 0x000ea80000100a00 */
[----:B------:R1:W-:Y:S04]  /*a670*/  STL [R1+0x408], RZ ;  /* 0x000408ff01007387 */ /* 0x0003e80000100800 */
        /* <DEDUP_REMOVED lines=253> */
[----:B------:R1:W-:Y:S04]  /*b650*/  STL [R1], RZ ;  /* 0x000000ff01007387 */ /* 0x0003e80000100800 */
        /* <DEDUP_REMOVED lines=102> */
[----:B------:R5:W-:Y:S04]  /*bcc0*/  LDGSTS.E [R0+0x8e00], desc[UR10][R94.64], P0 ;  /* 0x08e000005e007fae */ /* 0x000be8000812184a */
        /* <DEDUP_REMOVED lines=38> */
[----:B------:R1:W-:Y:S01]  /*bf30*/  STL [R1+0x1e8], RZ ;  /* 0x0001e8ff01007387 */ /* 0x0003e20000100800 */
[----:B------:R-:W-:-:S03]  /*bf40*/  UISETP.GE.AND UP0, UPT, UR4, 0x20, UPT ;  /* 0x000000200400788c */ /* 0x000fc6000bf06270 */
        /* <DEDUP_REMOVED lines=11> */
[----:B------:R5:W-:Y:S04]  /*c000*/  LDGSTS.E [R0+0xf600], desc[UR10][R146.64], P0 ;  /* 0x0f60000092007fae */ /* 0x000be8000812184a */
[----:B------:R5:W-:Y:S04]  /*c010*/  LDGSTS.E [R0+0xfa00], desc[UR10][R148.64], P0 ;  /* 0x0fa0000094007fae */ /* 0x000be8000812184a */
[----:B--2---:R2:W-:Y:S01]  /*c020*/  LDGSTS.E [R0+0xfe00], desc[UR10][R150.64], P0 ;  /* 0x0fe0000096007fae */ /* 0x0045e2000812184a */
[----:B------:R-:W-:-:S03]  /*c030*/  PLOP3.LUT P0, PT, PT, PT, UP0, 0x40, 0x0 ;  /* 0x000000000000781c */ /* 0x000fc60003f0e808 */
[----:B------:R-:W0:Y:S01]  /*c040*/  LDGDEPBAR ;  /* 0x00000000000079af */ /* 0x000e220000000000 */
[----:B------:R-:W-:Y:S02]  /*c050*/  CS2R R24, SRZ ;  /* 0x0000000000187805 */ /* 0x000fe4000001ff00 */
[----:B------:R-:W-:Y:S02]  /*c060*/  CS2R R26, SRZ ;  /* 0x00000000001a7805 */ /* 0x000fe4000001ff00 */
[----:B------:R-:W-:Y:S02]  /*c070*/  CS2R R28, SRZ ;  /* 0x00000000001c7805 */ /* 0x000fe4000001ff00 */
[----:B-1----:R-:W-:Y:S02]  /*c080*/  CS2R R30, SRZ ;  /* 0x00000000001e7805 */ /* 0x002fe4000001ff00 */
[----:B------:R-:W-:Y:S02]  /*c090*/  CS2R R32, SRZ ;  /* 0x0000000000207805 */ /* 0x000fe4000001ff00 */
[----:B------:R-:W-:-:S02]  /*c0a0*/  CS2R R34, SRZ ;  /* 0x0000000000227805 */ /* 0x000fc4000001ff00 */
[----:B------:R-:W-:Y:S02]  /*c0b0*/  CS2R R36, SRZ ;  /* 0x0000000000247805 */ /* 0x000fe4000001ff00 */
[----:B------:R-:W-:Y:S02]  /*c0c0*/  CS2R R38, SRZ ;  /* 0x0000000000267805 */ /* 0x000fe4000001ff00 */
[----:B------:R-:W-:Y:S02]  /*c0d0*/  CS2R R40, SRZ ;  /* 0x0000000000287805 */ /* 0x000fe4000001ff00 */
[----:B------:R-:W-:Y:S02]  /*c0e0*/  CS2R R42, SRZ ;  /* 0x00000000002a7805 */ /* 0x000fe4000001ff00 */
        /* <DEDUP_REMOVED lines=21> */
[----:B---3--:R-:W-:Y:S02]  /*c240*/  CS2R R86, SRZ ;  /* 0x0000000000567805 */ /* 0x008fe4000001ff00 */
[----:B----4-:R-:W-:Y:S02]  /*c250*/  CS2R R88, SRZ ;  /* 0x0000000000587805 */ /* 0x010fe4000001ff00 */
[----:B-----5:R-:W-:Y:S02]  /*c260*/  CS2R R90, SRZ ;  /* 0x00000000005a7805 */ /* 0x020fe4000001ff00 */
        /* <DEDUP_REMOVED lines=29> */
[----:B--2---:R-:W-:Y:S01]  /*c440*/  CS2R R150, SRZ ;  /* 0x0000000000967805 */ /* 0x004fe2000001ff00 */
[----:B------:R-:W-:Y:S06]  /*c450*/  @P0 BRA `(.L_x_0) ;  /* 0x0000009800600947 */ /* 0x000fec0003800000 */
[----:B------:R-:W-:Y:S01]  /*c460*/  SHF.R.S32.HI R0, RZ, 0x1f, R252 ;  /* 0x0000001fff007819 */ /* 0x000fe200000114fc */
[----:B------:R-:W-:Y:S01]  /*c470*/  IMAD.SHL.U32 R2, R6, 0x20, RZ ;  /* 0x0000002006027824 */ /* 0x000fe200078e00ff */
[----:B------:R-:W-:Y:S02]  /*c480*/  STL [R1+0x1854], R3 ;  /* 0x0018540301007387 */ /* 0x000fe40000100800 */
[----:B------:R-:W-:Y:S01]  /*c490*/  SHF.L.U64.HI R5, R252, 0x2, R0 ;  /* 0x00000002fc057819 */ /* 0x000fe20000010200 */
[----:B------:R-:W-:Y:S01]  /*c4a0*/  IMAD.SHL.U32 R0, R7, 0x20, RZ ;  /* 0x0000002007007824 */ /* 0x000fe200078e00ff */
[----:B------:R1:W-:Y:S01]  /*c4b0*/  STL [R1+0x938], R2 ;  /* 0x0009380201007387 */ /* 0x0003e20000100800 */
[----:B------:R-:W-:-:S03]  /*c4c0*/  IMAD.WIDE R4, R2, 0x4, R4 ;  /* 0x0000000402047825 */ /* 0x000fc600078e0204 */
[----:B------:R2:W-:Y:S01]  /*c4d0*/  STL [R1+0x1858], R0 ;  /* 0x0018580001007387 */ /* 0x0005e20000100800 */
[----:B------:R-:W-:Y:S02]  /*c4e0*/  IADD3 R4, P0, R4, UR22, RZ ;  /* 0x0000001604047c10 */ /* 0x000fe4000ff1e0ff */
[----:B-1----:R-:W-:-:S04]  /*c4f0*/  SHF.R.S32.HI R2, RZ, 0x1f, R6 ;  /* 0x0000001fff027819 */ /* 0x002fc80000011406 */
[----:B--2---:R-:W-:Y:S02]  /*c500*/  SHF.L.U64.HI R0, R6, 0x2, R2 ;  /* 0x0000000206007819 */ /* 0x004fe40000010202 */
[----:B------:R-:W-:-:S05]  /*c510*/  IADD3.X R2, R5, UR23, RZ, P0, !PT ;  /* 0x0000001705027c10 */ /* 0x000fca00087fe4ff */
[----:B------:R-:W-:Y:S04]  /*c520*/  STL [R1+0x1860], R2 ;  /* 0x0018600201007387 */ /* 0x000fe80000100800 */
[----:B------:R-:W-:Y:S04]  /*c530*/  STL [R1+0x934], R0 ;  /* 0x0009340001007387 */ /* 0x000fe80000100800 */
[----:B------:R1:W-:Y:S04]  /*c540*/  STL [R1+0x185c], R4 ;  /* 0x00185c0401007387 */ /* 0x0003e80000100800 */
        /* <DEDUP_REMOVED lines=58> */
[----:B-1----:R-:W2:Y:S04]  /*c8f0*/  LDL.LU.64 R4, [R1+0x600] ;  /* 0x0006000001047983 */ /* 0x002ea80000300a00 */
[----:B------:R-:W3:Y:S04]  /*c900*/  LDL.LU.64 R2, [R1+0x608] ;  /* 0x0006080001027983 */ /* 0x000ee80000300a00 */
[----:B--2---:R1:W-:Y:S04]  /*c910*/  STL.64 [R1+0x658], R4 ;  /* 0x0006580401007387 */ /* 0x0043e80000100a00 */
[----:B-1----:R-:W2:Y:S04]  /*c920*/  LDL.LU.64 R4, [R1+0x610] ;  /* 0x0006100001047983 */ /* 0x002ea80000300a00 */
[----:B---3--:R1:W-:Y:S04]  /*c930*/  STL.64 [R1+0x650], R2 ;  /* 0x0006500201007387 */ /* 0x0083e80000100a00 */
[----:B-1----:R-:W3:Y:S04]  /*c940*/  LDL.LU.64 R2, [R1+0x618] ;  /* 0x0006180001027983 */ /* 0x002ee80000300a00 */
        /* <DEDUP_REMOVED lines=16> */
[----:B--2---:R-:W-:Y:S04]  /*ca50*/  STL.64 [R1+0x608], R4 ;  /* 0x0006080401007387 */ /* 0x004fe80000100a00 */
[----:B------:R-:W2:Y:S04]  /*ca60*/  LDL.LU.64 R250, [R1+0x8e8] ;  /* 0x0008e80001fa7983 */ /* 0x000ea80000300a00 */
[----:B---3--:R-:W-:Y:S04]  /*ca70*/  STL.64 [R1+0x600], R2 ;  /* 0x0006000201007387 */ /* 0x008fe80000100a00 */
[----:B--2---:R-:W-:Y:S04]  /*ca80*/  STL [R1+0x1868], R250 ;  /* 0x001868fa01007387 */ /* 0x004fe80000100800 */
[----:B------:R-:W-:Y:S04]  /*ca90*/  STL [R1+0x1864], R251 ;  /* 0x001864fb01007387 */ /* 0x000fe80000100800 */
[----:B------:R-:W2:Y:S04]  /*caa0*/  LDL.LU.64 R248, [R1+0x8f0] ;  /* 0x0008f00001f87983 */ /* 0x000ea80000300a00 */
[----:B--2---:R1:W-:Y:S04]  /*cab0*/  STL [R1+0x1870], R248 ;  /* 0x001870f801007387 */ /* 0x0043e80000100800 */
[----:B------:R2:W-:Y:S04]  /*cac0*/  STL [R1+0x186c], R249 ;  /* 0x00186cf901007387 */ /* 0x0005e80000100800 */
[----:B------:R3:W5:Y:S04]  /*cad0*/  LDL.LU.64 R246, [R1+0x8f8] ;  /* 0x0008f80001f67983 */ /* 0x0007680000300a00 */
        /* <DEDUP_REMOVED lines=55> */
[----:B-1----:R-:W4:Y:S04]  /*ce50*/  LDL R248, [R1+0x848] ;  /* 0x0008480001f87983 */ /* 0x002f280000100800 */
[----:B--2---:R-:W2:Y:S04]  /*ce60*/  LDL R249, [R1+0x84c] ;  /* 0x00084c0001f97983 */ /* 0x004ea80000100800 */
[----:B------:R-:W3:Y:S04]  /*ce70*/  LDL R250, [R1+0x850] ;  /* 0x0008500001fa7983 */ /* 0x000ee80000100800 */
        /* <DEDUP_REMOVED lines=26> */
[----:B------:R-:W3:Y:S01]  /*d020*/  LDL R151, [R1+0x8b8] ;  /* 0x0008b80001977983 */ /* 0x000ee20000100800 */
[----:B------:R-:W-:Y:S01]  /*d030*/  USHF.R.S32.HI UR9, URZ, 0x1f, UR4 ;  /* 0x0000001f3f097899 */ /* 0x000fe20008011404 */
[----:B------:R-:W-:-:S02]  /*d040*/  CS2R R24, SRZ ;  /* 0x0000000000187805 */ /* 0x000fc4000001ff00 */
[----:B------:R-:W-:Y:S01]  /*d050*/  CS2R R26, SRZ ;  /* 0x00000000001a7805 */ /* 0x000fe2000001ff00 */
[----:B------:R-:W-:Y:S01]  /*d060*/  STL [R1+0x400], RZ ;  /* 0x000400ff01007387 */ /* 0x000fe20000100800 */
[----:B------:R-:W-:Y:S01]  /*d070*/  ULEA.HI UR9, UR9, UR4, URZ, 0x5 ;  /* 0x0000000409097291 */ /* 0x000fe2000f8f283f */
[----:B------:R-:W-:Y:S02]  /*d080*/  CS2R R28, SRZ ;  /* 0x00000000001c7805 */ /* 0x000fe4000001ff00 */
[----:B------:R-:W-:Y:S01]  /*d090*/  CS2R R30, SRZ ;  /* 0x00000000001e7805 */ /* 0x000fe2000001ff00 */
[----:B------:R-:W-:Y:S01]  /*d0a0*/  STL [R1+0x404], RZ ;  /* 0x000404ff01007387 */ /* 0x000fe20000100800 */
[----:B------:R-:W-:Y:S02]  /*d0b0*/  CS2R R32, SRZ ;  /* 0x0000000000207805 */ /* 0x000fe4000001ff00 */
[----:B------:R-:W-:Y:S02]  /*d0c0*/  CS2R R34, SRZ ;  /* 0x0000000000227805 */ /* 0x000fe4000001ff00 */
[----:B------:R-:W-:Y:S01]  /*d0d0*/  CS2R R36, SRZ ;  /* 0x0000000000247805 */ /* 0x000fe2000001ff00 */
[----:B------:R-:W-:Y:S01]  /*d0e0*/  STL [R1+0x408], RZ ;  /* 0x000408ff01007387 */ /* 0x000fe20000100800 */
[----:B------:R-:W-:-:S02]  /*d0f0*/  CS2R R38, SRZ ;  /* 0x0000000000267805 */ /* 0x000fc4000001ff00 */
        /* <DEDUP_REMOVED lines=43> */
[----:B------:R-:W-:Y:S01]  /*d3b0*/  UMOV UR7, 0xffffffff ;  /* 0xffffffff00077882 */ /* 0x000fe20000000000 */
[----:B------:R-:W-:Y:S02]  /*d3c0*/  UMOV UR5, URZ ;  /* 0x0000003f00057c82 */ /* 0x000fe40008000000 */
[----:B------:R-:W-:Y:S04]  /*d3d0*/  STL [R1+0x438], RZ ;  /* 0x000438ff01007387 */ /* 0x000fe80000100800 */
        /* <DEDUP_REMOVED lines=30> */
[----:B------:R-:W-:Y:S01]  /*d5c0*/  STL [R1+0x4b4], RZ ;  /* 0x0004b4ff01007387 */ /* 0x000fe20000100800 */
[----:B----4-:R-:W-:-:S03]  /*d5d0*/  SHF.R.S32.HI R5, RZ, 0x1f, R248 ;  /* 0x0000001fff057819 */ /* 0x010fc600000114f8 */
[----:B------:R-:W-:Y:S01]  /*d5e0*/  STL [R1+0x4b8], RZ ;  /* 0x0004b8ff01007387 */ /* 0x000fe20000100800 */
[----:B--2---:R-:W-:Y:S02]  /*d5f0*/  SHF.R.S32.HI R6, RZ, 0x1f, R249 ;  /* 0x0000001fff067819 */ /* 0x004fe400000114f9 */
[----:B------:R-:W-:Y:S01]  /*d600*/  SHF.L.U64.HI R5, R248, 0x2, R5 ;  /* 0x00000002f8057819 */ /* 0x000fe20000010205 */
[----:B------:R-:W-:Y:S01]  /*d610*/  STL [R1+0x4bc], RZ ;  /* 0x0004bcff01007387 */ /* 0x000fe20000100800 */
[----:B---3--:R-:W-:-:S03]  /*d620*/  SHF.R.S32.HI R7, RZ, 0x1f, R250 ;  /* 0x0000001fff077819 */ /* 0x008fc600000114fa */
[----:B------:R-:W-:Y:S01]  /*d630*/  STL [R1+0x4c0], RZ ;  /* 0x0004c0ff01007387 */ /* 0x000fe20000100800 */
[----:B------:R-:W-:-:S03]  /*d640*/  SHF.R.S32.HI R104, RZ, 0x1f, R251 ;  /* 0x0000001fff687819 */ /* 0x000fc600000114fb */
        /* <DEDUP_REMOVED lines=233> */
[----:B------:R-:W-:Y:S04]  /*e4e0*/  STL [R1], RZ ;  /* 0x000000ff01007387 */ /* 0x000fe80000100800 */
        /* <DEDUP_REMOVED lines=124> */
[----:B------:R-:W-:-:S03]  /*ecb0*/  SHF.L.U64.HI R6, R249, 0x2, R6 ;  /* 0x00000002f9067819 */ /* 0x000fc60000010206 */
[----:B------:R-:W-:Y:S04]  /*ecc0*/  STL [R1+0x1f4], RZ ;  /* 0x0001f4ff01007387 */ /* 0x000fe80000100800 */
[----:B------:R-:W-:Y:S04]  /*ecd0*/  STL [R1+0x1f8], RZ ;  /* 0x0001f8ff01007387 */ /* 0x000fe80000100800 */
[----:B------:R-:W-:Y:S04]  /*ece0*/  STL [R1+0x1fc], RZ ;  /* 0x0001fcff01007387 */ /* 0x000fe80000100800 */
[----:B------:R1:W5:Y:S04]  /*ecf0*/  LDL.LU R248, [R1+0x1870] ;  /* 0x0018700001f87983 */ /* 0x0003680000300800 */
[----:B------:R1:W5:Y:S04]  /*ed00*/  LDL.LU R249, [R1+0x186c] ;  /* 0x00186c0001f97983 */ /* 0x0003680000300800 */
[----:B------:R2:W-:Y:S02]  /*ed10*/  STL [R1+0x8bc], R5 ;  /* 0x0008bc0501007387 */ /* 0x0005e40000100800 */
[----:B--2---:R-:W-:-:S02]  /*ed20*/  SHF.L.U64.HI R5, R250, 0x2, R7 ;  /* 0x00000002fa057819 */ /* 0x004fc40000010207 */
[----:B------:R1:W5:Y:S04]  /*ed30*/  LDL.LU R250, [R1+0x1868] ;  /* 0x0018680001fa7983 */ /* 0x0003680000300800 */
[----:B------:R2:W-:Y:S02]  /*ed40*/  STL [R1+0x8c0], R6 ;  /* 0x0008c00601007387 */ /* 0x0005e40000100800 */
[----:B--2---:R-:W-:Y:S02]  /*ed50*/  SHF.L.U64.HI R6, R251, 0x2, R104 ;  /* 0x00000002fb067819 */ /* 0x004fe40000010268 */
        /* <DEDUP_REMOVED lines=10> */
[----:B------:R2:W-:Y:S01]  /*ee00*/  STL [R1+0x8d0], R6 ;  /* 0x0008d00601007387 */ /* 0x0005e20000100800 */
[----:B------:R-:W-:Y:S02]  /*ee10*/  SHF.L.U64.HI R7, R131, 0x2, R110 ;  /* 0x0000000283077819 */ /* 0x000fe4000001026e */
[----:B--2---:R-:W-:Y:S02]  /*ee20*/  SHF.L.U64.HI R6, R3, 0x2, R108 ;  /* 0x0000000203067819 */ /* 0x004fe4000001026c */
[----:B------:R1:W5:Y:S01]  /*ee30*/  LDL.LU R3, [R1+0x1854] ;  /* 0x0018540001037983 */ /* 0x0003620000300800 */
[----:B------:R-:W-:Y:S01]  /*ee40*/  USHF.R.S32.HI UR9, URZ, 0x5, UR9 ;  /* 0x000000053f097899 */ /* 0x000fe20008011409 */
[----:B------:R-:W-:-:S02]  /*ee50*/  CS2R R104, SRZ ;  /* 0x0000000000687805 */ /* 0x000fc4000001ff00 */
[----:B------:R-:W-:Y:S01]  /*ee60*/  CS2R R106, SRZ ;  /* 0x00000000006a7805 */ /* 0x000fe2000001ff00 */
[----:B------:R2:W-:Y:S01]  /*ee70*/  STL [R1+0x8d4], R5 ;  /* 0x0008d40501007387 */ /* 0x0005e20000100800 */
[----:B------:R-:W-:Y:S01]  /*ee80*/  UIADD3 UR48, UR9, -0x1, URZ ;  /* 0xffffffff09307890 */ /* 0x000fe2000fffe03f */
[----:B------:R-:W-:Y:S02]  /*ee90*/  UMOV UR4, URZ ;  /* 0x0000003f00047c82 */ /* 0x000fe40008000000 */
[----:B------:R3:W-:Y:S01]  /*eea0*/  STL [R1+0x8d8], R6 ;  /* 0x0008d80601007387 */ /* 0x0007e20000100800 */
[----:B--2---:R-:W-:Y:S02]  /*eeb0*/  SHF.L.U64.HI R5, R252, 0x2, R109 ;  /* 0x00000002fc057819 */ /* 0x004fe4000001026d */
[----:B------:R-:W-:Y:S02]  /*eec0*/  CS2R R108, SRZ ;  /* 0x00000000006c7805 */ /* 0x000fe4000001ff00 */
[----:B---3--:R-:W-:Y:S01]  /*eed0*/  SHF.L.U64.HI R6, R132, 0x2, R111 ;  /* 0x0000000284067819 */ /* 0x008fe2000001026f */
[----:B------:R2:W-:Y:S01]  /*eee0*/  STL [R1+0x8dc], R5 ;  /* 0x0008dc0501007387 */ /* 0x0005e20000100800 */
[----:B------:R-:W-:-:S03]  /*eef0*/  CS2R R110, SRZ ;  /* 0x00000000006e7805 */ /* 0x000fc6000001ff00 */
[----:B------:R3:W-:Y:S04]  /*ef00*/  STL [R1+0x8e0], R7 ;  /* 0x0008e00701007387 */ /* 0x0007e80000100800 */
[----:B------:R4:W-:Y:S01]  /*ef10*/  STL [R1+0x8e4], R6 ;  /* 0x0008e40601007387 */ /* 0x0009e20000100800 */
[----:B--2---:R-:W-:Y:S02]  /*ef20*/  SHF.L.U64.HI R5, R133, 0x2, R112 ;  /* 0x0000000285057819 */ /* 0x004fe40000010270 */
[----:B------:R-:W-:Y:S02]  /*ef30*/  CS2R R132, SRZ ;  /* 0x0000000000847805 */ /* 0x000fe4000001ff00 */
[----:B---3--:R-:W-:Y:S01]  /*ef40*/  SHF.L.U64.HI R7, R134, 0x2, R113 ;  /* 0x0000000286077819 */ /* 0x008fe20000010271 */
[----:B------:R2:W-:Y:S01]  /*ef50*/  STL [R1+0x8e8], R5 ;  /* 0x0008e80501007387 */ /* 0x0005e20000100800 */
[----:B------:R-:W-:-:S02]  /*ef60*/  CS2R R112, SRZ ;  /* 0x0000000000707805 */ /* 0x000fc4000001ff00 */
[----:B----4-:R-:W-:Y:S01]  /*ef70*/  SHF.L.U64.HI R6, R135, 0x2, R114 ;  /* 0x0000000287067819 */ /* 0x010fe20000010272 */
[----:B------:R3:W-:Y:S01]  /*ef80*/  STL [R1+0x8ec], R7 ;  /* 0x0008ec0701007387 */ /* 0x0007e20000100800 */
[----:B------:R-:W-:-:S03]  /*ef90*/  CS2R R134, SRZ ;  /* 0x0000000000867805 */ /* 0x000fc6000001ff00 */
[----:B------:R4:W-:Y:S01]  /*efa0*/  STL [R1+0x8f0], R6 ;  /* 0x0008f00601007387 */ /* 0x0009e20000100800 */
[----:B--2---:R-:W-:Y:S02]  /*efb0*/  SHF.L.U64.HI R5, R136, 0x2, R115 ;  /* 0x0000000288057819 */ /* 0x004fe40000010273 */
[----:B------:R-:W-:Y:S02]  /*efc0*/  CS2R R114, SRZ ;  /* 0x0000000000727805 */ /* 0x000fe4000001ff00 */
[----:B---3--:R-:W-:Y:S01]  /*efd0*/  SHF.L.U64.HI R7, R137, 0x2, R116 ;  /* 0x0000000289077819 */ /* 0x008fe20000010274 */
[----:B------:R2:W-:Y:S01]  /*efe0*/  STL [R1+0x8f4], R5 ;  /* 0x0008f40501007387 */ /* 0x0005e20000100800 */
[----:B------:R-:W-:Y:S02]  /*eff0*/  CS2R R136, SRZ ;  /* 0x0000000000887805 */ /* 0x000fe4000001ff00 */
        /* <DEDUP_REMOVED lines=42> */
[----:B------:R-:W-:Y:S01]  /*f2a0*/  CS2R R150, SRZ ;  /* 0x0000000000967805 */ /* 0x000fe2000001ff00 */
[----:B------:R1:W-:Y:S06]  /*f2b0*/  STL [R1+0x930], R5 ;  /* 0x0009300501007387 */ /* 0x0003ec0000100800 */
.L_x_1:
[----:B-----5:R-:W-:Y:S01]  /*f2c0*/  STL.64 [R1+0x1b68], R250 ;  /* 0x001b68fa01007387 */ /* 0x020fe20000100a00 */
[----:B------:R-:W-:Y:S01]  /*f2d0*/  UIADD3 UR7, UR7, 0x1, URZ ;  /* 0x0000000107077890 */ /* 0x000fe2000fffe03f */
[----:B------:R-:W-:-:S04]  /*f2e0*/  DEPBAR.LE SB0, 0x0 ;  /* 0x000080000000791a */ /* 0x000fc80000000000 */
        /* <DEDUP_REMOVED lines=62> */
[----:B------:R2:W-:Y:S04]  /*f6d0*/  STL.64 [R1+0x1970], R124 ;  /* 0x0019707c01007387 */ /* 0x0005e80000100a00 */
[----:B--2---:R-:W2:Y:S04]  /*f6e0*/  LDL.LU.64 R124, [R1] ;  /* 0x00000000017c7983 */ /* 0x004ea80000300a00 */
[----:B------:R-:W3:Y:S04]  /*f6f0*/  LDL.LU.64 R126, [R1+0x8] ;  /* 0x00000800017e7983 */ /* 0x000ee80000300a00 */
[----:B------:R-:W4:Y:S04]  /*f700*/  LDL.LU.64 R128, [R1+0x10] ;  /* 0x0000100001807983 */ /* 0x000f280000300a00 */
[----:B------:R-:W2:Y:S04]  /*f710*/  LDL.LU.64 R130, [R1+0x18] ;  /* 0x0000180001827983 */ /* 0x000ea80000300a00 */
        /* <DEDUP_REMOVED lines=9> */
[----:B------:R-:W3:Y:S01]  /*f7b0*/  LDL.LU.64 R150, [R1+0x68] ;  /* 0x0000680001967983 */ /* 0x000ee20000300a00 */
[----:B------:R-:W-:Y:S01]  /*f7c0*/  UISETP.GT.AND UP0, UPT, UR7, 0x1, UPT ;  /* 0x000000010700788c */ /* 0x000fe2000bf04270 */
[----:B------:R-:W-:Y:S01]  /*f7d0*/  UMOV UR39, 0x40000040 ;  /* 0x4000004000277882 */ /* 0x000fe20000000000 */
[----:B------:R-:W-:Y:S01]  /*f7e0*/  UMOV UR37, 0x40000040 ;  /* 0x4000004000257882 */ /* 0x000fe20000000000 */
[----:B------:R-:W-:Y:S06]  /*f7f0*/  BAR.SYNC.DEFER_BLOCKING 0x0 ;  /* 0x0000000000007b1d */ /* 0x000fec0000010000 */
[----:B---3--:R-:W-:Y:S04]  /*f800*/  STL.64 [R1+0x1d68], R150 ;  /* 0x001d689601007387 */ /* 0x008fe80000100a00 */
[----:B--2---:R-:W-:Y:S04]  /*f810*/  STL.64 [R1+0x1d60], R148 ;  /* 0x001d609401007387 */ /* 0x004fe80000100a00 */
[----:B----4-:R-:W-:Y:S04]  /*f820*/  STL.64 [R1+0x1d58], R146 ;  /* 0x001d589201007387 */ /* 0x010fe80000100a00 */
        /* <DEDUP_REMOVED lines=61> */
[----:B--2---:R-:W2:Y:S04]  /*fc00*/  LDL.LU.64 R24, [R1+0x200] ;  /* 0x0002000001187983 */ /* 0x004ea80000300a00 */
        /* <DEDUP_REMOVED lines=63> */
[----:B--2---:R-:W-:Y:S04]  /*10000*/  STL.64 [R1+0x1f68], R150 ;  /* 0x001f689601007387 */ /* 0x004fe80000100a00 */
[----:B----4-:R-:W-:Y:S04]  /*10010*/  STL.64 [R1+0x1f60], R148 ;  /* 0x001f609401007387 */ /* 0x010fe80000100a00 */
[----:B---3--:R-:W-:Y:S04]  /*10020*/  STL.64 [R1+0x1f58], R146 ;  /* 0x001f589201007387 */ /* 0x008fe80000100a00 */
        /* <DEDUP_REMOVED lines=62> */
[----:B------:R-:W2:Y:S04]  /*10410*/  LDL.LU.64 R26, [R1+0x408] ;  /* 0x00040800011a7983 */ /* 0x000ea80000300a00 */
        /* <DEDUP_REMOVED lines=61> */
[----:B------:R-:W2:Y:S01]  /*107f0*/  LDL.LU.64 R150, [R1+0x5f8] ;  /* 0x0005f80001967983 */ /* 0x000ea20000300a00 */
[----:B------:R-:W-:-:S03]  /*10800*/  USEL UR7, UR7, URZ, !UP0 ;  /* 0x0000003f07077287 */ /* 0x000fc6000c000000 */
[----:B------:R-:W3:Y:S01]  /*10810*/  LDL.LU.64 R152, [R1+0x70] ;  /* 0x0000700001987983 */ /* 0x000ee20000300a00 */
[----:B------:R-:W-:Y:S02]  /*10820*/  ULEA UR12, UR7, UR6, 0xe ;  /* 0x00000006070c7291 */ /* 0x000fe4000f8e703f */
[----:B------:R-:W-:Y:S01]  /*10830*/  ULEA UR13, UR7, UR6, 0x10 ;  /* 0x00000006070d7291 */ /* 0x000fe2000f8e803f */
[----:B------:R-:W3:Y:S01]  /*10840*/  LDL.LU.64 R154, [R1+0x78] ;  /* 0x00007800019a7983 */ /* 0x000ee20000300a00 */
[----:B------:R-:W-:Y:S02]  /*10850*/  UIADD3 UR12, UR12, 0x20000, URZ ;  /* 0x000200000c0c7890 */ /* 0x000fe4000fffe03f */
[----:B------:R-:W-:Y:S01]  /*10860*/  USHF.R.U32.HI UR13, URZ, 0x4, UR13 ;  /* 0x000000043f0d7899 */ /* 0x000fe2000801160d */
[----:B------:R-:W3:Y:S01]  /*10870*/  LDL.LU.64 R156, [R1+0x80] ;  /* 0x00008000019c7983 */ /* 0x000ee20000300a00 */
[----:B------:R-:W-:Y:S02]  /*10880*/  USHF.R.U32.HI UR12, URZ, 0x4, UR12 ;  /* 0x000000043f0c7899 */ /* 0x000fe4000801160c */
[----:B------:R-:W-:Y:S01]  /*10890*/  USGXT.U32 UR38, UR13, 0xe ;  /* 0x0000000e0d26789a */ /* 0x000fe20008000000 */
[----:B------:R-:W3:Y:S01]  /*108a0*/  LDL.LU.64 R158, [R1+0x88] ;  /* 0x00008800019e7983 */ /* 0x000ee20000300a00 */
[----:B------:R-:W-:-:S02]  /*108b0*/  USGXT.U32 UR36, UR12, 0xe ;  /* 0x0000000e0c24789a */ /* 0x000fc40008000000 */
[----:B------:R-:W-:Y:S01]  /*108c0*/  UIADD3 UR42, UP1, UR38, 0x2, URZ ;  /* 0x00000002262a7890 */ /* 0x000fe2000ff3e03f */
[----:B------:R-:W3:Y:S01]  /*108d0*/  LDL.LU.64 R160, [R1+0x90] ;  /* 0x0000900001a07983 */ /* 0x000ee20000300a00 */
[----:B------:R-:W-:Y:S01]  /*108e0*/  UIADD3 UR40, UP0, UR36, 0x2, URZ ;  /* 0x0000000224287890 */ /* 0x000fe2000ff1e03f */
[----:B------:R-:W-:Y:S01]  /*108f0*/  UMOV UR12, URZ ;  /* 0x0000003f000c7c82 */ /* 0x000fe20008000000 */
[----:B------:R-:W-:Y:S02]  /*10900*/  UMOV UR13, URZ ;  /* 0x0000003f000d7c82 */ /* 0x000fe40008000000 */
[----:B------:R-:W-:Y:S01]  /*10910*/  UIADD3.X UR41, UR12, 0x40000040, URZ, UP0, !UPT ;  /* 0x400000400c297890 */ /* 0x000fe200087fe43f */
[----:B------:R-:W3:Y:S01]  /*10920*/  LDL.LU.64 R162, [R1+0x98] ;  /* 0x0000980001a27983 */ /* 0x000ee20000300a00 */
[----:B------:R-:W-:Y:S01]  /*10930*/  UIADD3.X UR43, UR13, 0x40000040, URZ, UP1, !UPT ;  /* 0x400000400d2b7890 */ /* 0x000fe20008ffe43f */
[----:B--2---:R-:W-:Y:S01]  /*10940*/  WARPGROUP.ARRIVE ;  /* 0x00000000000079c5 */ /* 0x004fe20000000000 */
[----:B------:R-:W-:Y:S01]  /*10950*/  UIADD3.64 UR44, UR40, 0x2, URZ ;  /* 0x00000002282c7897 */ /* 0x000fe2000fffe03f */
[----:B------:R-:W3:Y:S04]  /*10960*/  LDL.LU.64 R164, [R1+0xa0] ;  /* 0x0000a00001a47983 */ /* 0x000ee80000300a00 */
[----:B------:R-:W-:Y:S01]  /*10970*/  HGMMA.64x256x8.F32.TF32 R24, gdesc[UR36], R24, gsb0 ;  /* 0x07e00000241879f0 */ /* 0x000fe20008002818 */
[----:B------:R-:W-:Y:S01]  /*10980*/  UIADD3.64 UR46, UR42, 0x2, URZ ;  /* 0x000000022a2e7897 */ /* 0x000fe2000fffe03f */
[----:B------:R-:W3:Y:S01]  /*10990*/  LDL.LU.64 R166, [R1+0xa8] ;  /* 0x0000a80001a67983 */ /* 0x000ee20000300a00 */
[----:B------:R-:W-:-:S02]  /*109a0*/  UIADD3.64 UR14, UR42, 0x4, URZ ;  /* 0x000000042a0e7897 */ /* 0x000fc4000fffe03f */
[----:B------:R-:W-:Y:S01]  /*109b0*/  UIADD3.64 UR12, UR40, 0x4, URZ ;  /* 0x00000004280c7897 */ /* 0x000fe2000fffe03f */
[----:B------:R-:W3:Y:S04]  /*109c0*/  LDL.LU.64 R168, [R1+0xb0] ;  /* 0x0000b00001a87983 */ /* 0x000ee80000300a00 */
        /* <DEDUP_REMOVED lines=41> */
[----:B------:R-:W-:Y:S01]  /*10c60*/  STL [R1+0x1968], R3 ;  /* 0x0019680301007387 */ /* 0x000fe20000100800 */
[----:B------:R-:W-:-:S02]  /*10c70*/  WARPGROUP.DEPBAR.LE gsb0, 0x0 ;  /* 0x00008000000079c5 */ /* 0x000fc40000010000 */
[----:B------:R-:W-:-:S06]  /*10c80*/  WARPGROUP.ARRIVE ;  /* 0x00000000000079c5 */ /* 0x000fcc0000000000 */
[----:B------:R-:W-:Y:S03]  /*10c90*/  HGMMA.64x256x8.F32.TF32 R24, gdesc[UR40], R24, gsb0 ;  /* 0x07e00000281879f0 */ /* 0x000fe60008002818 */
[----:B------:R-:W-:Y:S02]  /*10ca0*/  WARPGROUP.DEPBAR.LE gsb0, 0x0 ;  /* 0x00008000000079c5 */ /* 0x000fe40000010000 */
[----:B------:R-:W-:-:S15]  /*10cb0*/  WARPGROUP.ARRIVE ;  /* 0x00000000000079c5 */ /* 0x000fde0000000000 */
[----:B------:R-:W-:-:S08]  /*10cc0*/  NOP ;  /* 0x0000000000007918 */ /* 0x000fd00000000000 */
[----:B------:R-:W-:Y:S03]  /*10cd0*/  HGMMA.64x256x8.F32.TF32 R24, gdesc[UR44], R24, gsb0 ;  /* 0x07e000002c1879f0 */ /* 0x000fe60008002818 */
[----:B------:R-:W-:Y:S02]  /*10ce0*/  WARPGROUP.DEPBAR.LE gsb0, 0x0 ;  /* 0x00008000000079c5 */ /* 0x000fe40000010000 */
[----:B------:R-:W-:-:S15]  /*10cf0*/  WARPGROUP.ARRIVE ;  /* 0x00000000000079c5 */ /* 0x000fde0000000000 */
[----:B------:R-:W-:-:S08]  /*10d00*/  NOP ;  /* 0x0000000000007918 */ /* 0x000fd00000000000 */
[----:B------:R-:W-:Y:S03]  /*10d10*/  HGMMA.64x256x8.F32.TF32 R24, gdesc[UR12], R24, gsb0 ;  /* 0x07e000000c1879f0 */ /* 0x000fe60008002818 */
[----:B------:R-:W-:Y:S02]  /*10d20*/  WARPGROUP.DEPBAR.LE gsb0, 0x0 ;  /* 0x00008000000079c5 */ /* 0x000fe40000010000 */
        /* <DEDUP_REMOVED lines=128> */
[----:B------:R-:W-:Y:S01]  /*11530*/  UIADD3.64 UR30, UR42, 0x7fe, URZ ;  /* 0x000007fe2a1e7897 */ /* 0x000fe2000fffe03f */
[----:B------:R-:W-:Y:S01]  /*11540*/  UMOV UR28, UR36 ;  /* 0x00000024001c7c82 */ /* 0x000fe20008000000 */
[----:B------:R-:W-:Y:S01]  /*11550*/  UMOV UR29, UR37 ;  /* 0x00000025001d7c82 */ /* 0x000fe20008000000 */
        /* <DEDUP_REMOVED lines=9> */
[----:B--2---:R-:W-:-:S06]  /*115f0*/  WARPGROUP.ARRIVE ;  /* 0x00000000000079c5 */ /* 0x004fcc0000000000 */
        /* <DEDUP_REMOVED lines=78> */
[----:B--2---:R-:W3:Y:S04]  /*11ae0*/  LDL.LU.64 R150, [R1+0x1d68] ;  /* 0x001d680001967983 */ /* 0x004ee80000300a00 */
        /* <DEDUP_REMOVED lines=12> */
[----:B------:R-:W3:Y:S01]  /*11bb0*/  LDL.LU.64 R124, [R1+0x1d00] ;  /* 0x001d0000017c7983 */ /* 0x000ee20000300a00 */
[----:B------:R-:W-:-:S02]  /*11bc0*/  UIADD3.64 UR36, UR40, 0x1fe, URZ ;  /* 0x000001fe28247897 */ /* 0x000fc4000fffe03f */
[----:B------:R-:W-:Y:S01]  /*11bd0*/  UIADD3.64 UR32, UR40, 0x200, URZ ;  /* 0x0000020028207897 */ /* 0x000fe2000fffe03f */
[----:B------:R-:W2:Y:S01]  /*11be0*/  LDL.LU.64 R122, [R1+0x1cf8] ;  /* 0x001cf800017a7983 */ /* 0x000ea20000300a00 */
[----:B------:R-:W-:Y:S01]  /*11bf0*/  UMOV UR34, UR42 ;  /* 0x0000002a00227c82 */ /* 0x000fe20008000000 */
[----:B------:R-:W-:Y:S01]  /*11c00*/  UMOV UR35, UR43 ;  /* 0x0000002b00237c82 */ /* 0x000fe20008000000 */
[----:B------:R-:W-:Y:S01]  /*11c10*/  UIADD3.64 UR44, UR40, 0x202, URZ ;  /* 0x00000202282c7897 */ /* 0x000fe2000fffe03f */
[----:B------:R-:W2:Y:S01]  /*11c20*/  LDL.LU.64 R120, [R1+0x1cf0] ;  /* 0x001cf00001787983 */ /* 0x000ea20000300a00 */
[----:B------:R-:W-:-:S03]  /*11c30*/  UIADD3.64 UR12, UR40, 0x204, URZ ;  /* 0x00000204280c7897 */ /* 0x000fc6000fffe03f */
        /* <DEDUP_REMOVED lines=48> */
[----:B---3--:R-:W-:-:S06]  /*11f40*/  WARPGROUP.ARRIVE ;  /* 0x00000000000079c5 */ /* 0x008fcc0000000000 */
        /* <DEDUP_REMOVED lines=14> */
[----:B------:R-:W-:Y:S04]  /*12030*/  STL.64 [R1], R124 ;  /* 0x0000007c01007387 */ /* 0x000fe80000100a00 */
        /* <DEDUP_REMOVED lines=63> */
[----:B---3--:R-:W3:Y:S04]  /*12430*/  LDL.LU.64 R250, [R1+0x1b68] ;  /* 0x001b680001fa7983 */ /* 0x008ee80000300a00 */
[----:B------:R-:W4:Y:S04]  /*12440*/  LDL.LU.64 R248, [R1+0x1b60] ;  /* 0x001b600001f87983 */ /* 0x000f280000300a00 */
        /* <DEDUP_REMOVED lines=62> */
[----:B------:R-:W-:Y:S01]  /*12830*/  UMOV UR28, UR36 ;  /* 0x00000024001c7c82 */ /* 0x000fe20008000000 */
[----:B------:R-:W-:Y:S01]  /*12840*/  UMOV UR29, UR37 ;  /* 0x00000025001d7c82 */ /* 0x000fe20008000000 */
[----:B------:R-:W-:Y:S01]  /*12850*/  UMOV UR24, UR32 ;  /* 0x0000002000187c82 */ /* 0x000fe20008000000 */
[----:B------:R-:W-:Y:S01]  /*12860*/  UMOV UR25, UR33 ;  /* 0x0000002100197c82 */ /* 0x000fe20008000000 */
[----:B------:R-:W-:Y:S01]  /*12870*/  UMOV UR20, UR44 ;  /* 0x0000002c00147c82 */ /* 0x000fe20008000000 */
[----:B------:R-:W-:Y:S01]  /*12880*/  UMOV UR21, UR45 ;  /* 0x0000002d00157c82 */ /* 0x000fe20008000000 */
[----:B------:R-:W-:-:S02]  /*12890*/  UISETP.GT.AND UP1, UPT, UR8, URZ, UPT ;  /* 0x0000003f0800728c */ /* 0x000fc4000bf24270 */
[----:B------:R-:W-:Y:S01]  /*128a0*/  UISETP.GT.AND UP2, UPT, UR8, 0x1, UPT ;  /* 0x000000010800788c */ /* 0x000fe2000bf44270 */
[----:B------:R-:W3:Y:S01]  /*128b0*/  S2R R252, SR_TID.X ;  /* 0x0000000000fc7919 */ /* 0x000ee20000002100 */
[----:B------:R-:W-:Y:S01]  /*128c0*/  UISETP.GE.AND UP0, UPT, UR4, UR48, UPT ;  /* 0x000000300400728c */ /* 0x000fe2000bf06270 */
[----:B-1----:R-:W4:Y:S01]  /*128d0*/  LDL R7, [R1+0x934] ;  /* 0x0009340001077983 */ /* 0x002f220000100800 */
[----:B--2---:R-:W-:-:S03]  /*128e0*/  WARPGROUP.ARRIVE ;  /* 0x00000000000079c5 */ /* 0x004fc60000000000 */
[----:B------:R-:W2:Y:S01]  /*128f0*/  LDL R3, [R1+0x83c] ;  /* 0x00083c0001037983 */ /* 0x000ea20000100800 */
[----:B------:R-:W-:Y:S02]  /*12900*/  USEL UR14, URZ, 0x4, !UP1 ;  /* 0x000000043f0e7887 */ /* 0x000fe4000c800000 */
[----:B------:R-:W-:Y:S01]  /*12910*/  USEL UR15, URZ, 0x4, !UP2 ;  /* 0x000000043f0f7887 */ /* 0x000fe2000d000000 */
[----:B------:R-:W-:Y:S01]  /*12920*/  HGMMA.64x256x8.F32.TF32 R24, gdesc[UR28], R24, gsb0 ;  /* 0x07e000001c1879f0 */ /* 0x000fe20008002818 */
[----:B------:R-:W-:Y:S02]  /*12930*/  USEL UR14, UR14, URZ, !UP0 ;  /* 0x0000003f0e0e7287 */ /* 0x000fe4000c000000 */
[----:B------:R-:W-:Y:S02]  /*12940*/  USEL UR15, UR15, URZ, !UP0 ;  /* 0x0000003f0f0f7287 */ /* 0x000fe4000c000000 */
[----:B------:R-:W-:Y:S01]  /*12950*/  UIADD3 UR5, UR5, 0x1, URZ ;  /* 0x0000000105057890 */ /* 0x000fe2000fffe03f */
[----:B------:R-:W-:-:S02]  /*12960*/  WARPGROUP.DEPBAR.LE gsb0, 0x0 ;  /* 0x00008000000079c5 */ /* 0x000fc40000010000 */
[----:B------:R-:W-:Y:S01]  /*12970*/  WARPGROUP.ARRIVE ;  /* 0x00000000000079c5 */ /* 0x000fe20000000000 */
[----:B------:R-:W-:Y:S01]  /*12980*/  ISETP.NE.U32.AND P0, PT, RZ, UR14, PT ;  /* 0x0000000eff007c0c */ /* 0x000fe2000bf05070 */
[----:B---3--:R-:W-:Y:S01]  /*12990*/  IMAD.SHL.U32 R5, R252, 0x10, RZ ;  /* 0x00000010fc057824 */ /* 0x008fe200078e00ff */
[----:B------:R-:W-:Y:S01]  /*129a0*/  ISETP.NE.U32.AND P1, PT, RZ, UR15, PT ;  /* 0x0000000fff007c0c */ /* 0x000fe2000bf25070 */
[----:B------:R-:W-:-:S15]  /*129b0*/  UISETP.GT.AND UP1, UPT, UR5, 0x1, UPT ;  /* 0x000000010500788c */ /* 0x000fde000bf24270 */
[----:B------:R-:W-:-:S01]  /*129c0*/  NOP ;  /* 0x0000000000007918 */ /* 0x000fc20000000000 */
[----:B------:R-:W-:Y:S01]  /*129d0*/  HGMMA.64x256x8.F32.TF32 R24, gdesc[UR24], R24, gsb0 ;  /* 0x07e00000181879f0 */ /* 0x000fe20008002818 */
[----:B------:R-:W-:Y:S01]  /*129e0*/  UMOV UR14, UR18 ;  /* 0x00000012000e7c82 */ /* 0x000fe20008000000 */
[----:B------:R-:W-:Y:S01]  /*129f0*/  UMOV UR15, UR19 ;  /* 0x00000013000f7c82 */ /* 0x000fe20008000000 */
[----:B------:R-:W-:Y:S01]  /*12a00*/  LOP3.LUT R252, R252, 0x7f, RZ, 0xc0, !PT ;  /* 0x0000007ffcfc7812 */ /* 0x000fe200078ec0ff */
[----:B------:R-:W-:Y:S01]  /*12a10*/  USEL UR5, UR5, URZ, !UP1 ;  /* 0x0000003f05057287 */ /* 0x000fe2000c800000 */
[----:B--2---:R-:W-:Y:S01]  /*12a20*/  IADD3 R6, P2, R3, R4, RZ ;  /* 0x0000000403067210 */ /* 0x004fe20007f5e0ff */
[----:B------:R-:W-:Y:S02]  /*12a30*/  WARPGROUP.DEPBAR.LE gsb0, 0x0 ;  /* 0x00008000000079c5 */ /* 0x000fe40000010000 */
[----:B------:R-:W-:-:S15]  /*12a40*/  WARPGROUP.ARRIVE ;  /* 0x00000000000079c5 */ /* 0x000fde0000000000 */
[----:B------:R-:W-:-:S05]  /*12a50*/  NOP ;  /* 0x0000000000007918 */ /* 0x000fca0000000000 */
[----:B------:R-:W-:Y:S01]  /*12a60*/  HGMMA.64x256x8.F32.TF32 R24, gdesc[UR20], R24, gsb0 ;  /* 0x07e00000141879f0 */ /* 0x000fe20008002818 */
[----:B------:R-:W-:-:S05]  /*12a70*/  LOP3.LUT R5, R5, 0x70, RZ, 0xc0, !PT ;  /* 0x0000007005057812 */ /* 0x000fca00078ec0ff */
[----:B------:R-:W-:Y:S02]  /*12a80*/  IMAD R5, R252, 0x80, R5 ;  /* 0x00000080fc057824 */ /* 0x000fe400078e0205 */
[----:B------:R-:W2:Y:S01]  /*12a90*/  LDL R252, [R1+0x924] ;  /* 0x0009240001fc7983 */ /* 0x000ea20000100800 */
[----:B------:R-:W-:Y:S02]  /*12aa0*/  WARPGROUP.DEPBAR.LE gsb0, 0x0 ;  /* 0x00008000000079c5 */ /* 0x000fe40000010000 */
[----:B------:R-:W-:-:S15]  /*12ab0*/  WARPGROUP.ARRIVE ;  /* 0x00000000000079c5 */ /* 0x000fde0000000000 */
[----:B------:R-:W-:-:S02]  /*12ac0*/  NOP ;  /* 0x0000000000007918 */ /* 0x000fc40000000000 */
[----:B------:R-:W-:Y:S03]  /*12ad0*/  HGMMA.64x256x8.F32.TF32 R24, gdesc[UR12], R24, gsb0 ;  /* 0x07e000000c1879f0 */ /* 0x000fe60008002818 */
[----:B------:R-:W-:Y:S02]  /*12ae0*/  WARPGROUP.DEPBAR.LE gsb0, 0x0 ;  /* 0x00008000000079c5 */ /* 0x000fe40000010000 */
[----:B------:R1:W-:Y:S04]  /*12af0*/  STL.64 [R1+0x1960], R84 ;  /* 0x0019605401007387 */ /* 0x0003e80000100a00 */
[----:B-1----:R-:W3:Y:S04]  /*12b00*/  LDL R84, [R1+0x8b4] ;  /* 0x0008b40001547983 */ /* 0x002ee80000100800 */
[----:B------:R-:W2:Y:S04]  /*12b10*/  LDL R85, [R1+0x92c] ;  /* 0x00092c0001557983 */ /* 0x000ea80000100800 */
[----:B------:R1:W-:Y:S04]  /*12b20*/  STL.64 [R1+0x1958], R86 ;  /* 0x0019585601007387 */ /* 0x0003e80000100a00 */
[----:B-1----:R-:W3:Y:S04]  /*12b30*/  LDL R86, [R1+0x930] ;  /* 0x0009300001567983 */ /* 0x002ee80000100800 */
[----:B------:R-:W2:Y:S04]  /*12b40*/  LDL R87, [R1+0x8b0] ;  /* 0x0008b00001577983 */ /* 0x000ea80000100800 */
[----:B------:R1:W-:Y:S04]  /*12b50*/  STL.64 [R1+0x1950], R88 ;  /* 0x0019505801007387 */ /* 0x0003e80000100a00 */
[----:B-1----:R-:W3:Y:S04]  /*12b60*/  LDL R89, [R1+0x8b8] ;  /* 0x0008b80001597983 */ /* 0x002ee80000100800 */
[----:B------:R1:W-:Y:S04]  /*12b70*/  STL.64 [R1+0x1948], R90 ;  /* 0x0019485a01007387 */ /* 0x0003e80000100a00 */
[----:B-1----:R-:W2:Y:S04]  /*12b80*/  LDL R91, [R1+0x928] ;  /* 0x00092800015b7983 */ /* 0x002ea80000100800 */
        /* <DEDUP_REMOVED lines=18> */
[----:B------:R-:W-:Y:S01]  /*12cb0*/  STL.64 [R1+0x18b0], R128 ;  /* 0x0018b08001007387 */ /* 0x000fe20000100a00 */
[----:B------:R-:W-:-:S03]  /*12cc0*/  UISETP.GT.AND UP1, UPT, UR8, 0x2, UPT ;  /* 0x000000020800788c */ /* 0x000fc6000bf24270 */
[----:B------:R-:W-:Y:S04]  /*12cd0*/  STL.64 [R1+0x18a8], R130 ;  /* 0x0018a88201007387 */ /* 0x000fe80000100a00 */
[----:B------:R-:W-:Y:S01]  /*12ce0*/  STL.64 [R1+0x18a0], R132 ;  /* 0x0018a08401007387 */ /* 0x000fe20000100a00 */
[----:B------:R-:W-:-:S03]  /*12cf0*/  ULEA UR16, UR5, UR6, 0xe ;  /* 0x0000000605107291 */ /* 0x000fc6000f8e703f */
[----:B------:R-:W-:Y:S04]  /*12d00*/  STL.64 [R1+0x1898], R134 ;  /* 0x0018988601007387 */ /* 0x000fe80000100a00 */
[----:B------:R-:W-:Y:S01]  /*12d10*/  STL.64 [R1+0x1890], R136 ;  /* 0x0018908801007387 */ /* 0x000fe20000100a00 */
[----:B------:R-:W-:-:S03]  /*12d20*/  USEL UR12, URZ, 0x4, !UP1 ;  /* 0x000000043f0c7887 */ /* 0x000fc6000c800000 */
[----:B------:R-:W-:Y:S04]  /*12d30*/  STL.64 [R1+0x1888], R138 ;  /* 0x0018888a01007387 */ /* 0x000fe80000100a00 */
[----:B------:R-:W-:Y:S04]  /*12d40*/  STL.64 [R1+0x1880], R140 ;  /* 0x0018808c01007387 */ /* 0x000fe80000100a00 */
[----:B------:R-:W-:Y:S04]  /*12d50*/  STL.64 [R1+0x1878], R142 ;  /* 0x0018788e01007387 */ /* 0x000fe80000100a00 */
[----:B------:R-:W-:Y:S01]  /*12d60*/  STL.64 [R1+0x1870], R144 ;  /* 0x0018709001007387 */ /* 0x000fe20000100a00 */
[----:B------:R-:W-:-:S03]  /*12d70*/  VIADD R5, R5, UR16 ;  /* 0x0000001005057c36 */ /* 0x000fc60008000000 */
[----:B------:R-:W-:Y:S01]  /*12d80*/  STL.64 [R1+0x1868], R146 ;  /* 0x0018689201007387 */ /* 0x000fe20000100a00 */
[----:B------:R-:W-:-:S03]  /*12d90*/  USEL UR12, UR12, URZ, !UP0 ;  /* 0x0000003f0c0c7287 */ /* 0x000fc6000c000000 */
[----:B------:R-:W-:Y:S04]  /*12da0*/  STL.64 [R1+0x1860], R148 ;  /* 0x0018609401007387 */ /* 0x000fe80000100a00 */
[----:B------:R1:W-:Y:S01]  /*12db0*/  STL.64 [R1+0x1858], R150 ;  /* 0x0018589601007387 */ /* 0x0003e20000100a00 */
[----:B----4-:R-:W-:Y:S02]  /*12dc0*/  IMAD.X R7, R2, 0x1, R7, P2 ;  /* 0x0000000102077824 */ /* 0x010fe400010e0607 */
[----:B-1----:R-:W-:Y:S02]  /*12dd0*/  IMAD.MOV.U32 R150, RZ, RZ, R4 ;  /* 0x000000ffff967224 */ /* 0x002fe400078e0004 */
[----:B------:R-:W-:Y:S01]  /*12de0*/  IMAD.MOV.U32 R151, RZ, RZ, R2 ;  /* 0x000000ffff977224 */ /* 0x000fe200078e0002 */
[----:B------:R-:W-:Y:S06]  /*12df0*/  BAR.SYNC.DEFER_BLOCKING 0x0 ;  /* 0x0000000000007b1d */ /* 0x000fec0000010000 */
[----:B------:R-:W-:Y:S01]  /*12e00*/  @!PT LDS RZ, [RZ] ;  /* 0x00000000fffff984 */ /* 0x000fe20000000800 */
[----:B------:R-:W-:Y:S01]  /*12e10*/  @!PT LDS RZ, [RZ] ;  /* 0x00000000fffff984 */ /* 0x000fe20000000800 */
[----:B------:R-:W-:Y:S01]  /*12e20*/  @!PT LDS RZ, [RZ] ;  /* 0x00000000fffff984 */ /* 0x000fe20000000800 */
[----:B------:R-:W-:Y:S01]  /*12e30*/  LDGSTS.E [R5+0x20000], desc[UR10][R150.64], P0 ;  /* 0x2000000096057fae */ /* 0x000fe2000812184a */
[----:B------:R-:W-:-:S03]  /*12e40*/  ISETP.NE.U32.AND P0, PT, RZ, UR12, PT ;  /* 0x0000000cff007c0c */ /* 0x000fc6000bf05070 */
[----:B------:R3:W-:Y:S02]  /*12e50*/  LDGSTS.E [R5+0x20004], desc[UR10][R6.64], P1 ;  /* 0x2000400006057fae */ /* 0x0007e4000892184a */
[-C--:B---3--:R-:W-:Y:S02]  /*12e60*/  LEA R6, P1, R89, R4.reuse, 0x2 ;  /* 0x0000000459067211 */ /* 0x088fe400078210ff */
[----:B------:R-:W3:Y:S03]  /*12e70*/  LDL R89, [R1+0x8ac] ;  /* 0x0008ac0001597983 */ /* 0x000ee60000100800 */
[----:B------:R-:W-:Y:S02]  /*12e80*/  IMAD.X R7, R2, 0x1, R86, P1 ;  /* 0x0000000102077824 */ /* 0x000fe400008e0656 */
[----:B------:R-:W4:Y:S04]  /*12e90*/  LDL R86, [R1+0x920] ;  /* 0x0009200001567983 */ /* 0x000f280000100800 */
[----:B------:R1:W-:Y:S02]  /*12ea0*/  LDGSTS.E [R5+0x20008], desc[UR10][R6.64], P0 ;  /* 0x2000800006057fae */ /* 0x0003e4000812184a */
[----:B-1----:R-:W-:-:S02]  /*12eb0*/  LEA R6, P1, R84, R4, 0x2 ;  /* 0x0000000454067211 */ /* 0x002fc400078210ff */
[----:B------:R-:W4:Y:S03]  /*12ec0*/  LDL R84, [R1+0x91c] ;  /* 0x00091c0001547983 */ /* 0x000f260000100800 */
[----:B--2---:R-:W-:Y:S02]  /*12ed0*/  IMAD.X R7, R2, 0x1, R85, P1 ;  /* 0x0000000102077824 */ /* 0x004fe400008e0655 */
[----:B------:R-:W2:Y:S01]  /*12ee0*/  LDL R85, [R1+0x8a8] ;  /* 0x0008a80001557983 */ /* 0x000ea20000100800 */
[----:B------:R-:W1:Y:S01]  /*12ef0*/  S2R R90, SR_TID.X ;  /* 0x00000000005a7919 */ /* 0x000e620000002100 */
[----:B------:R-:W-:-:S04]  /*12f00*/  UISETP.GT.AND UP1, UPT, UR8, 0x3, UPT ;  /* 0x000000030800788c */ /* 0x000fc8000bf24270 */
[----:B------:R-:W-:-:S04]  /*12f10*/  USEL UR12, URZ, 0x4, !UP1 ;  /* 0x000000043f0c7887 */ /* 0x000fc8000c800000 */
[----:B------:R-:W-:Y:S02]  /*12f20*/  USEL UR12, UR12, URZ, !UP0 ;  /* 0x0000003f0c0c7287 */ /* 0x000fe4000c000000 */
[----:B------:R-:W-:-:S04]  /*12f30*/  UISETP.GT.AND UP1, UPT, UR8, 0x4, UPT ;  /* 0x000000040800788c */ /* 0x000fc8000bf24270 */
[----:B------:R-:W-:Y:S01]  /*12f40*/  ISETP.NE.U32.AND P0, PT, RZ, UR12, PT ;  /* 0x0000000cff007c0c */ /* 0x000fe2000bf05070 */
[----:B------:R-:W-:-:S04]  /*12f50*/  USEL UR12, URZ, 0x4, !UP1 ;  /* 0x000000043f0c7887 */ /* 0x000fc8000c800000 */
[----:B------:R-:W-:Y:S01]  /*12f60*/  USEL UR12, UR12, URZ, !UP0 ;  /* 0x0000003f0c0c7287 */ /* 0x000fe2000c000000 */
[C---:B-1----:R-:W-:Y:S01]  /*12f70*/  IMAD.SHL.U32 R88, R90.reuse, 0x10, RZ ;  /* 0x000000105a587824 */ /* 0x042fe200078e00ff */
[----:B------:R-:W-:-:S06]  /*12f80*/  LOP3.LUT R90, R90, 0x7f, RZ, 0xc0, !PT ;  /* 0x0000007f5a5a7812 */ /* 0x000fcc00078ec0ff */
[----:B------:R1:W-:Y:S01]  /*12f90*/  LDGSTS.E [R5+0x2000c], desc[UR10][R6.64], P0 ;  /* 0x2000c00006057fae */ /* 0x0003e2000812184a */
[----:B------:R-:W-:Y:S01]  /*12fa0*/  LOP3.LUT R88, R88, 0x70, RZ, 0xc0, !PT ;  /* 0x0000007058587812 */ /* 0x000fe200078ec0ff */
[----:B------:R-:W-:Y:S01]  /*12fb0*/  UISETP.GT.AND UP1, UPT, UR8, 0x5, UPT ;  /* 0x000000050800788c */ /* 0x000fe2000bf24270 */
[----:B------:R-:W-:-:S03]  /*12fc0*/  ISETP.NE.U32.AND P0, PT, RZ, UR12, PT ;  /* 0x0000000cff007c0c */ /* 0x000fc6000bf05070 */
[----:B------:R-:W-:Y:S01]  /*12fd0*/  IMAD R88, R90, 0x80, R88 ;  /* 0x000000805a587824 */ /* 0x000fe200078e0258 */
[----:B------:R-:W-:Y:S01]  /*12fe0*/  USEL UR12, URZ, 0x4, !UP1 ;  /* 0x000000043f0c7887 */ /* 0x000fe2000c800000 */
[----:B-1----:R-:W-:-:S03]  /*12ff0*/  LEA R6, P1, R3, R4, 0x2 ;  /* 0x0000000403067211 */ /* 0x002fc600078210ff */
[----:B------:R-:W-:Y:S01]  /*13000*/  LOP3.LUT R88, R88, 0x10, RZ, 0x3c, !PT ;  /* 0x0000001058587812 */ /* 0x000fe200078e3cff */
[----:B------:R-:W5:Y:S04]  /*13010*/  LDL.LU R3, [R1+0x1968] ;  /* 0x0019680001037983 */ /* 0x000f680000300800 */
[----:B------:R-:W2:Y:S01]  /*13020*/  LDL R92, [R1+0x8a4] ;  /* 0x0008a400015c7983 */ /* 0x000ea20000100800 */
[----:B------:R-:W-:Y:S01]  /*13030*/  USEL UR12, UR12, URZ, !UP0 ;  /* 0x0000003f0c0c7287 */ /* 0x000fe2000c000000 */
[----:B------:R-:W-:Y:S02]  /*13040*/  IMAD.X R7, R2, 0x1, R91, P1 ;  /* 0x0000000102077824 */ /* 0x000fe400008e065b */
[----:B------:R-:W-:Y:S01]  /*13050*/  VIADD R5, R88, UR16 ;  /* 0x0000001058057c36 */ /* 0x000fe20008000000 */
[----:B------:R-:W2:Y:S01]  /*13060*/  LDL R91, [R1+0x918] ;  /* 0x00091800015b7983 */ /* 0x000ea20000100800 */
[----:B------:R-:W-:-:S03]  /*13070*/  UISETP.GT.AND UP1, UPT, UR8, 0x6, UPT ;  /* 0x000000060800788c */ /* 0x000fc6000bf24270 */
[----:B------:R1:W-:Y:S01]  /*13080*/  LDGSTS.E [R5+0x20000], desc[UR10][R6.64], P0 ;  /* 0x2000000006057fae */ /* 0x0003e2000812184a */
[----:B------:R-:W-:Y:S01]  /*13090*/  ISETP.NE.U32.AND P0, PT, RZ, UR12, PT ;  /* 0x0000000cff007c0c */ /* 0x000fe2000bf05070 */
[----:B------:R-:W-:Y:S02]  /*130a0*/  USEL UR12, URZ, 0x4, !UP1 ;  /* 0x000000043f0c7887 */ /* 0x000fe4000c800000 */
[----:B------:R-:W2:Y:S02]  /*130b0*/  LDL R88, [R1+0x8a0] ;  /* 0x0008a00001587983 */ /* 0x000ea40000100800 */
[----:B------:R-:W-:Y:S01]  /*130c0*/  USEL UR12, UR12, URZ, !UP0 ;  /* 0x0000003f0c0c7287 */ /* 0x000fe2000c000000 */
[----:B-1----:R-:W-:Y:S02]  /*130d0*/  LEA R6, P1, R87, R4, 0x2 ;  /* 0x0000000457067211 */ /* 0x002fe400078210ff */
[----:B------:R-:W2:Y:S03]  /*130e0*/  LDL R87, [R1+0x914] ;  /* 0x0009140001577983 */ /* 0x000ea60000100800 */
[----:B------:R-:W-:-:S05]  /*130f0*/  IMAD.X R7, R2, 0x1, R252, P1 ;  /* 0x0000000102077824 */ /* 0x000fca00008e06fc */
[----:B------:R3:W-:Y:S01]  /*13100*/  LDGSTS.E [R5+0x20004], desc[UR10][R6.64], P0 ;  /* 0x2000400006057fae */ /* 0x0007e2000812184a */
[----:B------:R-:W-:Y:S02]  /*13110*/  ISETP.NE.U32.AND P0, PT, RZ, UR12, PT ;  /* 0x0000000cff007c0c */ /* 0x000fe4000bf05070 */
[-C--:B---3--:R-:W-:Y:S02]  /*13120*/  LEA R6, P1, R89, R4.reuse, 0x2 ;  /* 0x0000000459067211 */ /* 0x088fe400078210ff */
[----:B------:R-:W3:Y:S03]  /*13130*/  LDL R89, [R1+0x89c] ;  /* 0x00089c0001597983 */ /* 0x000ee60000100800 */
[----:B----4-:R-:W-:Y:S02]  /*13140*/  IMAD.X R7, R2, 0x1, R86, P1 ;  /* 0x0000000102077824 */ /* 0x010fe400008e0656 */
[----:B------:R-:W4:Y:S04]  /*13150*/  LDL R86, [R1+0x910] ;  /* 0x0009100001567983 */ /* 0x000f280000100800 */
[----:B------:R2:W-:Y:S02]  /*13160*/  LDGSTS.E [R5+0x20008], desc[UR10][R6.64], P0 ;  /* 0x2000800006057fae */ /* 0x0005e4000812184a */
[----:B--2---:R-:W-:-:S02]  /*13170*/  LEA R6, P1, R85, R4, 0x2 ;  /* 0x0000000455067211 */ /* 0x004fc400078210ff */
[----:B------:R-:W2:Y:S03]  /*13180*/  LDL R85, [R1+0x898] ;  /* 0x0008980001557983 */ /* 0x000ea60000100800 */
[----:B------:R-:W-:Y:S02]  /*13190*/  IMAD.X R7, R2, 0x1, R84, P1 ;  /* 0x0000000102077824 */ /* 0x000fe400008e0654 */
        /* <DEDUP_REMOVED lines=27> */
[----:B------:R-:W-:-:S04]  /*13350*/  USEL UR12, URZ, 0x4, !UP1 ;  /* 0x000000043f0c7887 */ /* 0x000fc8000c800000 */
[----:B------:R-:W-:Y:S01]  /*13360*/  USEL UR12, UR12, URZ, !UP0 ;  /* 0x0000003f0c0c7287 */ /* 0x000fe2000c000000 */
[----:B-1----:R-:W-:Y:S02]  /*13370*/  LEA R6, P1, R88, R4, 0x2 ;  /* 0x0000000458067211 */ /* 0x002fe400078210ff */
[----:B------:R-:W2:Y:S03]  /*13380*/  LDL R88, [R1+0x894] ;  /* 0x0008940001587983 */ /* 0x000ea60000100800 */
[----:B------:R-:W-:Y:S02]  /*13390*/  IMAD.X R7, R2, 0x1, R87, P1 ;  /* 0x0000000102077824 */ /* 0x000fe400008e0657 */
[----:B------:R-:W2:Y:S04]  /*133a0*/  LDL R87, [R1+0x904] ;  /* 0x0009040001577983 */ /* 0x000ea80000100800 */
[----:B------:R3:W-:Y:S01]  /*133b0*/  LDGSTS.E [R5+0x20004], desc[UR10][R6.64], P0 ;  /* 0x2000400006057fae */ /* 0x0007e2000812184a */
[----:B------:R-:W-:-:S02]  /*133c0*/  ISETP.NE.U32.AND P0, PT, RZ, UR12, PT ;  /* 0x0000000cff007c0c */ /* 0x000fc4000bf05070 */
        /* <DEDUP_REMOVED lines=24> */
[----:B------:R-:W-:-:S04]  /*13550*/  USEL UR12, URZ, 0x4, !UP1 ;  /* 0x000000043f0c7887 */ /* 0x000fc8000c800000 */
[----:B------:R-:W-:Y:S02]  /*13560*/  LOP3.LUT R90, R90, 0x30, RZ, 0x3c, !PT ;  /* 0x000000305a5a7812 */ /* 0x000fe400078e3cff */
[----:B-1----:R-:W-:Y:S02]  /*13570*/  LEA R6, P1, R92, R4, 0x2 ;  /* 0x000000045c067211 */ /* 0x002fe400078210ff */
[----:B------:R-:W2:Y:S01]  /*13580*/  LDL R92, [R1+0x888] ;  /* 0x00088800015c7983 */ /* 0x000ea20000100800 */
[----:B------:R-:W-:Y:S01]  /*13590*/  USEL UR12, UR12, URZ, !UP0 ;  /* 0x0000003f0c0c7287 */ /* 0x000fe2000c000000 */
[----:B------:R-:W-:Y:S02]  /*135a0*/  VIADD R5, R90, UR16 ;  /* 0x000000105a057c36 */ /* 0x000fe40008000000 */
[----:B------:R-:W-:Y:S02]  /*135b0*/  IMAD.X R7, R2, 0x1, R91, P1 ;  /* 0x0000000102077824 */ /* 0x000fe400008e065b */
        /* <DEDUP_REMOVED lines=38> */
[----:B-1----:R-:W-:Y:S01]  /*13820*/  LEA R6, P1, R92, R4, 0x2 ;  /* 0x000000045c067211 */ /* 0x002fe200078210ff */
[----:B------:R-:W-:Y:S01]  /*13830*/  USEL UR12, UR12, URZ, !UP0 ;  /* 0x0000003f0c0c7287 */ /* 0x000fe2000c000000 */
[----:B------:R-:W2:Y:S01]  /*13840*/  LDL R92, [R1+0x85c] ;  /* 0x00085c00015c7983 */ /* 0x000ea20000100800 */
[----:B------:R-:W-:Y:S02]  /*13850*/  VIADD R5, R90, UR16 ;  /* 0x000000105a057c36 */ /* 0x000fe40008000000 */
[----:B------:R-:W-:Y:S01]  /*13860*/  IMAD.X R7, R2, 0x1, R91, P1 ;  /* 0x0000000102077824 */ /* 0x000fe200008e065b */
[----:B------:R-:W-:Y:S01]  /*13870*/  UISETP.GT.AND UP1, UPT, UR8, 0x12, UPT ;  /* 0x000000120800788c */ /* 0x000fe2000bf24270 */
[----:B------:R-:W2:Y:S04]  /*13880*/  LDL R91, [R1+0x8e8] ;  /* 0x0008e800015b7983 */ /* 0x000ea80000100800 */
        /* <DEDUP_REMOVED lines=36> */
[-C--:B-1----:R-:W-:Y:S01]  /*13ad0*/  LEA R6, P1, R92, R4.reuse, 0x2 ;  /* 0x000000045c067211 */ /* 0x082fe200078210ff */
        /* <DEDUP_REMOVED lines=8> */
[----:B------:R-:W-:Y:S01]  /*13b60*/  USEL UR12, URZ, 0x4, !UP1 ;  /* 0x000000043f0c7887 */ /* 0x000fe2000c800000 */
[----:B------:R-:W2:Y:S03]  /*13b70*/  S2R R252, SR_TID.X ;  /* 0x0000000000fc7919 */ /* 0x000ea60000002100 */
[----:B------:R-:W-:Y:S01]  /*13b80*/  USEL UR12, UR12, URZ, !UP0 ;  /* 0x0000003f0c0c7287 */ /* 0x000fe2000c000000 */
[----:B------:R-:W2:Y:S01]  /*13b90*/  LDL R90, [R1+0x8cc] ;  /* 0x0008cc00015a7983 */ /* 0x000ea20000100800 */
[----:B-1----:R-:W-:-:S03]  /*13ba0*/  LEA R6, P1, R88, R4, 0x2 ;  /* 0x0000000458067211 */ /* 0x002fc600078210ff */
[----:B------:R-:W2:Y:S02]  /*13bb0*/  LDL R88, [R1+0x86c] ;  /* 0x00086c0001587983 */ /* 0x000ea40000100800 */
[----:B------:R-:W-:Y:S02]  /*13bc0*/  IMAD.X R7, R2, 0x1, R87, P1 ;  /* 0x0000000102077824 */ /* 0x000fe400008e0657 */
[----:B------:R-:W2:Y:S04]  /*13bd0*/  LDL R87, [R1+0x8d4] ;  /* 0x0008d40001577983 */ /* 0x000ea80000100800 */
[----:B------:R3:W-:Y:S01]  /*13be0*/  LDGSTS.E [R5+0x20004], desc[UR10][R6.64], P0 ;  /* 0x2000400006057fae */ /* 0x0007e2000812184a */
[----:B------:R-:W-:Y:S02]  /*13bf0*/  ISETP.NE.U32.AND P0, PT, RZ, UR12, PT ;  /* 0x0000000cff007c0c */ /* 0x000fe4000bf05070 */
[----:B---3--:R-:W-:-:S05]  /*13c00*/  LEA R6, P1, R89, R4, 0x2 ;  /* 0x0000000459067211 */ /* 0x008fca00078210ff */
[----:B----4-:R-:W-:Y:S02]  /*13c10*/  IMAD.X R7, R2, 0x1, R86, P1 ;  /* 0x0000000102077824 */ /* 0x010fe400008e0656 */
[----:B------:R-:W3:Y:S04]  /*13c20*/  LDL R86, [R1+0x8d0] ;  /* 0x0008d00001567983 */ /* 0x000ee80000100800 */
[----:B------:R2:W-:Y:S02]  /*13c30*/  LDGSTS.E [R5+0x20008], desc[UR10][R6.64], P0 ;  /* 0x2000800006057fae */ /* 0x0005e4000812184a */
[----:B--2---:R-:W-:Y:S02]  /*13c40*/  LEA R6, P1, R84, R4, 0x2 ;  /* 0x0000000454067211 */ /* 0x004fe400078210ff */
[----:B------:R-:W2:Y:S03]  /*13c50*/  LDL R84, [R1+0x868] ;  /* 0x0008680001547983 */ /* 0x000ea60000100800 */
[----:B------:R-:W-:-:S02]  /*13c60*/  IMAD.X R7, R2, 0x1, R85, P1 ;  /* 0x0000000102077824 */ /* 0x000fc400008e0655 */
[----:B------:R-:W4:Y:S01]  /*13c70*/  LDL R85, [R1+0x864] ;  /* 0x0008640001557983 */ /* 0x000f220000100800 */
[----:B------:R-:W-:-:S04]  /*13c80*/  UISETP.GT.AND UP1, UPT, UR8, 0x17, UPT ;  /* 0x000000170800788c */ /* 0x000fc8000bf24270 */
[----:B------:R-:W-:-:S04]  /*13c90*/  USEL UR12, URZ, 0x4, !UP1 ;  /* 0x000000043f0c7887 */ /* 0x000fc8000c800000 */
[----:B------:R-:W-:Y:S02]  /*13ca0*/  USEL UR12, UR12, URZ, !UP0 ;  /* 0x0000003f0c0c7287 */ /* 0x000fe4000c000000 */
[----:B------:R-:W-:Y:S01]  /*13cb0*/  UISETP.GT.AND UP1, UPT, UR8, 0x18, UPT ;  /* 0x000000180800788c */ /* 0x000fe2000bf24270 */
[----:B------:R-:W-:-:S03]  /*13cc0*/  IMAD.SHL.U32 R89, R252, 0x10, RZ ;  /* 0x00000010fc597824 */ /* 0x000fc600078e00ff */
[----:B------:R-:W-:Y:S01]  /*13cd0*/  ISETP.NE.U32.AND P0, PT, RZ, UR12, PT ;  /* 0x0000000cff007c0c */ /* 0x000fe2000bf05070 */
[----:B------:R-:W-:Y:S01]  /*13ce0*/  USEL UR12, URZ, 0x4, !UP1 ;  /* 0x000000043f0c7887 */ /* 0x000fe2000c800000 */
[----:B------:R-:W-:Y:S02]  /*13cf0*/  LOP3.LUT R252, R252, 0x7f, RZ, 0xc0, !PT ;  /* 0x0000007ffcfc7812 */ /* 0x000fe400078ec0ff */
[----:B------:R-:W-:Y:S01]  /*13d00*/  LOP3.LUT R89, R89, 0x70, RZ, 0xc0, !PT ;  /* 0x0000007059597812 */ /* 0x000fe200078ec0ff */
[----:B------:R-:W-:Y:S02]  /*13d10*/  USEL UR12, UR12, URZ, !UP0 ;  /* 0x0000003f0c0c7287 */ /* 0x000fe4000c000000 */
[----:B------:R-:W-:Y:S02]  /*13d20*/  UISETP.GT.AND UP1, UPT, UR8, 0x19, UPT ;  /* 0x000000190800788c */ /* 0x000fe4000bf24270 */
[----:B------:R-:W-:-:S04]  /*13d30*/  IMAD R89, R252, 0x80, R89 ;  /* 0x00000080fc597824 */ /* 0x000fc800078e0259 */
[----:B------:R1:W-:Y:S01]  /*13d40*/  LDGSTS.E [R5+0x2000c], desc[UR10][R6.64], P0 ;  /* 0x2000c00006057fae */ /* 0x0003e2000812184a */
[----:B------:R-:W-:Y:S01]  /*13d50*/  ISETP.NE.U32.AND P0, PT, RZ, UR12, PT ;  /* 0x0000000cff007c0c */ /* 0x000fe2000bf05070 */
[----:B------:R-:W-:Y:S01]  /*13d60*/  USEL UR12, URZ, 0x4, !UP1 ;  /* 0x000000043f0c7887 */ /* 0x000fe2000c800000 */
[----:B------:R-:W-:-:S03]  /*13d70*/  LOP3.LUT R89, R89, 0x60, RZ, 0x3c, !PT ;  /* 0x0000006059597812 */ /* 0x000fc600078e3cff */
[----:B------:R-:W-:Y:S02]  /*13d80*/  USEL UR12, UR12, URZ, !UP0 ;  /* 0x0000003f0c0c7287 */ /* 0x000fe4000c000000 */
[----:B-1----:R-:W-:Y:S02]  /*13d90*/  VIADD R5, R89, UR16 ;  /* 0x0000001059057c36 */ /* 0x002fe40008000000 */
[----:B------:R-:W4:Y:S01]  /*13da0*/  LDL R89, [R1+0x850] ;  /* 0x0008500001597983 */ /* 0x000f220000100800 */
[----:B------:R-:W-:-:S03]  /*13db0*/  LEA R6, P1, R92, R4, 0x2 ;  /* 0x000000045c067211 */ /* 0x000fc600078210ff */
[----:B------:R-:W4:Y:S02]  /*13dc0*/  LDL R92, [R1+0x854] ;  /* 0x00085400015c7983 */ /* 0x000f240000100800 */
[----:B------:R-:W-:Y:S02]  /*13dd0*/  IMAD.X R7, R2, 0x1, R91, P1 ;  /* 0x0000000102077824 */ /* 0x000fe400008e065b */
[----:B------:R-:W4:Y:S04]  /*13de0*/  LDL R91, [R1+0x8c8] ;  /* 0x0008c800015b7983 */ /* 0x000f280000100800 */
[----:B------:R1:W-:Y:S01]  /*13df0*/  LDGSTS.E [R5+0x20000], desc[UR10][R6.64], P0 ;  /* 0x2000000006057fae */ /* 0x0003e2000812184a */
[----:B------:R-:W-:Y:S01]  /*13e00*/  ISETP.NE.U32.AND P0, PT, RZ, UR12, PT ;  /* 0x0000000cff007c0c */ /* 0x000fe2000bf05070 */
[----:B------:R-:W-:-:S04]  /*13e10*/  UISETP.GT.AND UP1, UPT, UR8, 0x1a, UPT ;  /* 0x0000001a0800788c */ /* 0x000fc8000bf24270 */
[----:B------:R-:W-:Y:S01]  /*13e20*/  USEL UR12, URZ, 0x4, !UP1 ;  /* 0x000000043f0c7887 */ /* 0x000fe2000c800000 */
[----:B-1----:R-:W-:Y:S02]  /*13e30*/  LEA R6, P1, R88, R4, 0x2 ;  /* 0x0000000458067211 */ /* 0x002fe400078210ff */
[----:B------:R-:W4:Y:S03]  /*13e40*/  LDL R88, [R1+0x8c4] ;  /* 0x0008c40001587983 */ /* 0x000f260000100800 */
[----:B------:R-:W-:Y:S01]  /*13e50*/  IMAD.X R7, R2, 0x1, R87, P1 ;  /* 0x0000000102077824 */ /* 0x000fe200008e0657 */
[----:B------:R-:W-:Y:S01]  /*13e60*/  USEL UR12, UR12, URZ, !UP0 ;  /* 0x0000003f0c0c7287 */ /* 0x000fe2000c000000 */
[----:B------:R-:W4:Y:S04]  /*13e70*/  LDL R87, [R1+0x8c0] ;  /* 0x0008c00001577983 */ /* 0x000f280000100800 */
[----:B------:R2:W-:Y:S01]  /*13e80*/  LDGSTS.E [R5+0x20004], desc[UR10][R6.64], P0 ;  /* 0x2000400006057fae */ /* 0x0005e2000812184a */
[----:B------:R-:W-:-:S02]  /*13e90*/  ISETP.NE.U32.AND P0, PT, RZ, UR12, PT ;  /* 0x0000000cff007c0c */ /* 0x000fc4000bf05070 */
[-C--:B--2---:R-:W-:Y:S02]  /*13ea0*/  LEA R6, P1, R84, R4.reuse, 0x2 ;  /* 0x0000000454067211 */ /* 0x084fe400078210ff */
[----:B------:R-:W2:Y:S03]  /*13eb0*/  LDL R84, [R1+0x84c] ;  /* 0x00084c0001547983 */ /* 0x000ea60000100800 */
[----:B---3--:R-:W-:Y:S02]  /*13ec0*/  IMAD.X R7, R2, 0x1, R86, P1 ;  /* 0x0000000102077824 */ /* 0x008fe400008e0656 */
[----:B------:R-:W3:Y:S04]  /*13ed0*/  LDL R86, [R1+0x848] ;  /* 0x0008480001567983 */ /* 0x000ee80000100800 */
[----:B------:R4:W-:Y:S02]  /*13ee0*/  LDGSTS.E [R5+0x20008], desc[UR10][R6.64], P0 ;  /* 0x2000800006057fae */ /* 0x0009e4000812184a */
[----:B----4-:R-:W-:-:S02]  /*13ef0*/  LEA R6, P1, R85, R4, 0x2 ;  /* 0x0000000455067211 */ /* 0x010fc400078210ff */
[----:B------:R-:W4:Y:S01]  /*13f00*/  LDL R85, [R1+0x8bc] ;  /* 0x0008bc0001557983 */ /* 0x000f220000100800 */
[----:B------:R-:W1:Y:S01]  /*13f10*/  S2R R252, SR_TID.X ;  /* 0x0000000000fc7919 */ /* 0x000e620000002100 */
[----:B------:R-:W-:-:S04]  /*13f20*/  UISETP.GT.AND UP1, UPT, UR8, 0x1b, UPT ;  /* 0x0000001b0800788c */ /* 0x000fc8000bf24270 */
[----:B------:R-:W-:-:S04]  /*13f30*/  USEL UR12, URZ, 0x4, !UP1 ;  /* 0x000000043f0c7887 */ /* 0x000fc8000c800000 */
[----:B------:R-:W-:Y:S01]  /*13f40*/  USEL UR12, UR12, URZ, !UP0 ;  /* 0x0000003f0c0c7287 */ /* 0x000fe2000c000000 */
[----:B------:R-:W-:Y:S01]  /*13f50*/  IMAD.X R7, R2, 0x1, R90, P1 ;  /* 0x0000000102077824 */ /* 0x000fe200008e065a */
        /* <DEDUP_REMOVED lines=14> */
[----:B------:R-:W-:Y:S01]  /*14040*/  USEL UR12, UR12, URZ, !UP0 ;  /* 0x0000003f0c0c7287 */ /* 0x000fe2000c000000 */
[----:B------:R-:W-:-:S03]  /*14050*/  IMAD.X R7, R2, 0x1, R91, P1 ;  /* 0x0000000102077824 */ /* 0x000fc600008e065b */
[----:B------:R-:W-:Y:S01]  /*14060*/  VIADD R252, R90, UR16 ;  /* 0x000000105afc7c36 */ /* 0x000fe20008000000 */
[----:B------:R-:W-:-:S04]  /*14070*/  UISETP.GT.AND UP1, UPT, UR8, 0x1e, UPT ;  /* 0x0000001e0800788c */ /* 0x000fc8000bf24270 */
[----:B------:R1:W-:Y:S01]  /*14080*/  LDGSTS.E [R252+0x20000], desc[UR10][R6.64], P0 ;  /* 0x2000000006fc7fae */ /* 0x0003e2000812184a */
[----:B------:R-:W-:Y:S01]  /*14090*/  ISETP.NE.U32.AND P0, PT, RZ, UR12, PT ;  /* 0x0000000cff007c0c */ /* 0x000fe2000bf05070 */
[----:B------:R-:W-:-:S04]  /*140a0*/  USEL UR12, URZ, 0x4, !UP1 ;  /* 0x000000043f0c7887 */ /* 0x000fc8000c800000 */
[----:B------:R-:W-:Y:S01]  /*140b0*/  USEL UR12, UR12, URZ, !UP0 ;  /* 0x0000003f0c0c7287 */ /* 0x000fe2000c000000 */
[----:B-1----:R-:W-:-:S05]  /*140c0*/  LEA R6, P1, R89, R4, 0x2 ;  /* 0x0000000459067211 */ /* 0x002fca00078210ff */
[----:B------:R-:W-:Y:S01]  /*140d0*/  IMAD.X R7, R2, 0x1, R88, P1 ;  /* 0x0000000102077824 */ /* 0x000fe200008e0658 */
[----:B------:R-:W-:-:S04]  /*140e0*/  UISETP.GT.AND UP1, UPT, UR8, 0x1f, UPT ;  /* 0x0000001f0800788c */ /* 0x000fc8000bf24270 */
[----:B------:R2:W-:Y:S01]  /*140f0*/  LDGSTS.E [R252+0x20004], desc[UR10][R6.64], P0 ;  /* 0x2000400006fc7fae */ /* 0x0005e2000812184a */
[----:B------:R-:W-:Y:S01]  /*14100*/  ISETP.NE.U32.AND P0, PT, RZ, UR12, PT ;  /* 0x0000000cff007c0c */ /* 0x000fe2000bf05070 */
[----:B------:R-:W-:-:S04]  /*14110*/  USEL UR12, URZ, 0x4, !UP1 ;  /* 0x000000043f0c7887 */ /* 0x000fc8000c800000 */
[----:B------:R-:W-:Y:S01]  /*14120*/  USEL UR12, UR12, URZ, !UP0 ;  /* 0x0000003f0c0c7287 */ /* 0x000fe2000c000000 */
[----:B--2---:R-:W-:-:S05]  /*14130*/  LEA R6, P1, R84, R4, 0x2 ;  /* 0x0000000454067211 */ /* 0x004fca00078210ff */
[----:B------:R-:W-:Y:S01]  /*14140*/  IMAD.X R7, R2, 0x1, R87, P1 ;  /* 0x0000000102077824 */ /* 0x000fe200008e0657 */
[----:B---3--:R-:W-:-:S04]  /*14150*/  LEA R4, P1, R86, R4, 0x2 ;  /* 0x0000000456047211 */ /* 0x008fc800078210ff */
[----:B------:R1:W-:Y:S01]  /*14160*/  LDGSTS.E [R252+0x20008], desc[UR10][R6.64], P0 ;  /* 0x2000800006fc7fae */ /* 0x0003e2000812184a */
[----:B------:R-:W-:Y:S01]  /*14170*/  ISETP.NE.U32.AND P0, PT, RZ, UR12, PT ;  /* 0x0000000cff007c0c */ /* 0x000fe2000bf05070 */
[----:B------:R-:W2:Y:S01]  /*14180*/  S2R R84, SR_TID.X ;  /* 0x0000000000547919 */ /* 0x000ea20000002100 */
[----:B----4-:R-:W-:-:S11]  /*14190*/  IMAD.X R5, R2, 0x1, R85, P1 ;  /* 0x0000000102057824 */ /* 0x010fd600008e0655 */
[----:B------:R3:W-:Y:S01]  /*141a0*/  LDGSTS.E [R252+0x2000c], desc[UR10][R4.64], P0 ;  /* 0x2000c00004fc7fae */ /* 0x0007e2000812184a */
[----:B--2---:R-:W-:-:S03]  /*141b0*/  LOP3.LUT R84, R84, 0x1f, RZ, 0xc0, !PT ;  /* 0x0000001f54547812 */ /* 0x004fc600078ec0ff */
[----:B------:R-:W2:Y:S04]  /*141c0*/  LDL R252, [R1+0x840] ;  /* 0x0008400001fc7983 */ /* 0x000ea80000100800 */
[----:B------:R-:W4:Y:S04]  /*141d0*/  LDL.LU.64 R148, [R1+0x828] ;  /* 0x0008280001947983 */ /* 0x000f280000300a00 */
        /* <DEDUP_REMOVED lines=27> */
[----:B------:R-:W-:-:S03]  /*14390*/  ISETP.GE.AND P0, PT, R84, UR8, PT ;  /* 0x0000000854007c0c */ /* 0x000fc6000bf06270 */
[----:B------:R-:W3:Y:S04]  /*143a0*/  LDL.LU.64 R92, [R1+0x668] ;  /* 0x00066800015c7983 */ /* 0x000ee80000300a00 */
[----:B------:R-:W3:Y:S04]  /*143b0*/  LDL.LU.64 R90, [R1+0x658] ;  /* 0x00065800015a7983 */ /* 0x000ee80000300a00 */
[----:B------:R-:W3:Y:S04]  /*143c0*/  LDL.LU.64 R88, [R1+0x648] ;  /* 0x0006480001587983 */ /* 0x000ee80000300a00 */
[----:B------:R-:W3:Y:S04]  /*143d0*/  LDL.LU.64 R86, [R1+0x638] ;  /* 0x0006380001567983 */ /* 0x000ee80000300a00 */
[----:B------:R-:W3:Y:S04]  /*143e0*/  LDL.LU.64 R84, [R1+0x628] ;  /* 0x0006280001547983 */ /* 0x000ee80000300a00 */
[----:B------:R-:W1:Y:S04]  /*143f0*/  LDL.LU.64 R6, [R1+0x618] ;  /* 0x0006180001067983 */ /* 0x000e680000300a00 */
[----:B------:R-:W3:Y:S01]  /*14400*/  LDL.LU.64 R4, [R1+0x608] ;  /* 0x0006080001047983 */ /* 0x000ee20000300a00 */
[----:B------:R-:W-:-:S02]  /*14410*/  PLOP3.LUT P1, PT, PT, PT, UP0, 0x40, 0x0 ;  /* 0x000000000000781c */ /* 0x000fc40003f2e808 */
[----:B------:R-:W-:Y:S01]  /*14420*/  SEL R2, RZ, 0x4, P0 ;  /* 0x00000004ff027807 */ /* 0x000fe20000000000 */
[----:B------:R-:W-:Y:S01]  /*14430*/  ULEA UR12, UR5, UR6, 0x10 ;  /* 0x00000006050c7291 */ /* 0x000fe2000f8e803f */
[----:B------:R-:W0:Y:S02]  /*14440*/  LDGDEPBAR ;  /* 0x00000000000079af */ /* 0x000e240000000000 */
[----:B------:R-:W-:-:S04]  /*14450*/  SEL R2, R2, RZ, P1 ;  /* 0x000000ff02027207 */ /* 0x000fc80000800000 */
[----:B------:R-:W-:Y:S01]  /*14460*/  ISETP.NE.U32.AND P0, PT, R2, RZ, PT ;  /* 0x000000ff0200720c */ /* 0x000fe20003f05070 */
[----:B--2---:R-:W-:Y:S02]  /*14470*/  VIADD R2, R252, UR12 ;  /* 0x0000000cfc027c36 */ /* 0x004fe40008000000 */
[----:B----4-:R-:W-:-:S04]  /*14480*/  IMAD.WIDE R148, R0, 0x4, R148 ;  /* 0x0000000400947825 */ /* 0x010fc800078e0294 */
[C---:B---3--:R-:W-:Y:S01]  /*14490*/  IMAD.WIDE R146, R0.reuse, 0x4, R146 ;  /* 0x0000000400927825 */ /* 0x048fe200078e0292 */
[----:B------:R-:W-:Y:S03]  /*144a0*/  STL.64 [R1+0x828], R148 ;  /* 0x0008289401007387 */ /* 0x000fe60000100a00 */
[C---:B------:R-:W-:Y:S01]  /*144b0*/  IMAD.WIDE R144, R0.reuse, 0x4, R144 ;  /* 0x0000000400907825 */ /* 0x040fe200078e0290 */
[----:B------:R-:W-:Y:S03]  /*144c0*/  STL.64 [R1+0x818], R146 ;  /* 0x0008189201007387 */ /* 0x000fe60000100a00 */
[C---:B------:R-:W-:Y:S01]  /*144d0*/  IMAD.WIDE R142, R0.reuse, 0x4, R142 ;  /* 0x00000004008e7825 */ /* 0x040fe200078e028e */
[----:B------:R-:W-:Y:S03]  /*144e0*/  STL.64 [R1+0x808], R144 ;  /* 0x0008089001007387 */ /* 0x000fe60000100a00 */
[C---:B------:R-:W-:Y:S01]  /*144f0*/  IMAD.WIDE R140, R0.reuse, 0x4, R140 ;  /* 0x00000004008c7825 */ /* 0x040fe200078e028c */
[----:B------:R-:W-:Y:S03]  /*14500*/  STL.64 [R1+0x7f8], R142 ;  /* 0x0007f88e01007387 */ /* 0x000fe60000100a00 */
[C---:B------:R-:W-:Y:S01]  /*14510*/  IMAD.WIDE R138, R0.reuse, 0x4, R138 ;  /* 0x00000004008a7825 */ /* 0x040fe200078e028a */
[----:B------:R-:W-:Y:S03]  /*14520*/  LDGSTS.E [R2], desc[UR10][R148.64], P0 ;  /* 0x0000000094027fae */ /* 0x000fe6000812184a */
[C---:B------:R-:W-:Y:S01]  /*14530*/  IMAD.WIDE R136, R0.reuse, 0x4, R136 ;  /* 0x0000000400887825 */ /* 0x040fe200078e0288 */
[----:B------:R-:W-:Y:S03]  /*14540*/  STL.64 [R1+0x7e8], R140 ;  /* 0x0007e88c01007387 */ /* 0x000fe60000100a00 */
[C---:B------:R-:W-:Y:S01]  /*14550*/  IMAD.WIDE R134, R0.reuse, 0x4, R134 ;  /* 0x0000000400867825 */ /* 0x040fe200078e0286 */
[----:B------:R-:W-:Y:S03]  /*14560*/  LDGSTS.E [R2+0x400], desc[UR10][R146.64], P0 ;  /* 0x0040000092027fae */ /* 0x000fe6000812184a */
        /* <DEDUP_REMOVED lines=13> */
[----:B------:R-:W-:Y:S04]  /*14640*/  STL.64 [R1+0x7a8], R132 ;  /* 0x0007a88401007387 */ /* 0x000fe80000100a00 */
[----:B------:R-:W-:Y:S01]  /*14650*/  LDGSTS.E [R2+0x1400], desc[UR10][R138.64], P0 ;  /* 0x014000008a027fae */ /* 0x000fe2000812184a */
[----:B------:R-:W-:-:S03]  /*14660*/  IMAD.WIDE R118, R0, 0x4, R118 ;  /* 0x0000000400767825 */ /* 0x000fc600078e0276 */
[----:B------:R-:W-:Y:S01]  /*14670*/  STL.64 [R1+0x798], R130 ;  /* 0x0007988201007387 */ /* 0x000fe20000100a00 */
[----:B------:R-:W-:-:S03]  /*14680*/  IMAD.WIDE R116, R0, 0x4, R116 ;  /* 0x0000000400747825 */ /* 0x000fc600078e0274 */
[----:B------:R-:W-:Y:S01]  /*14690*/  LDGSTS.E [R2+0x1800], desc[UR10][R136.64], P0 ;  /* 0x0180000088027fae */ /* 0x000fe2000812184a */
[----:B------:R-:W-:-:S03]  /*146a0*/  IMAD.WIDE R114, R0, 0x4, R114 ;  /* 0x0000000400727825 */ /* 0x000fc600078e0272 */
[----:B------:R-:W-:Y:S01]  /*146b0*/  STL.64 [R1+0x788], R128 ;  /* 0x0007888001007387 */ /* 0x000fe20000100a00 */
[----:B------:R-:W-:-:S03]  /*146c0*/  IMAD.WIDE R112, R0, 0x4, R112 ;  /* 0x0000000400707825 */ /* 0x000fc600078e0270 */
[----:B------:R-:W-:Y:S01]  /*146d0*/  LDGSTS.E [R2+0x1c00], desc[UR10][R134.64], P0 ;  /* 0x01c0000086027fae */ /* 0x000fe2000812184a */
[----:B------:R-:W-:-:S03]  /*146e0*/  IMAD.WIDE R110, R0, 0x4, R110 ;  /* 0x00000004006e7825 */ /* 0x000fc600078e026e */
[----:B------:R-:W-:Y:S04]  /*146f0*/  STL.64 [R1+0x778], R126 ;  /* 0x0007787e01007387 */ /* 0x000fe80000100a00 */
        /* <DEDUP_REMOVED lines=40> */
[----:B-1----:R-:W-:-:S03]  /*14980*/  IMAD.WIDE R6, R0, 0x4, R6 ;  /* 0x0000000400067825 */ /* 0x002fc600078e0206 */
[----:B------:R-:W-:Y:S04]  /*14990*/  STL.64 [R1+0x698], R98 ;  /* 0x0006986201007387 */ /* 0x000fe80000100a00 */
[----:B------:R-:W-:Y:S01]  /*149a0*/  LDGSTS.E [R2+0x5800], desc[UR10][R104.64], P0 ;  /* 0x0580000068027fae */ /* 0x000fe2000812184a */
[----:B------:R-:W-:-:S03]  /*149b0*/  IMAD.WIDE R4, R0, 0x4, R4 ;  /* 0x0000000400047825 */ /* 0x000fc600078e0204 */
[----:B------:R-:W-:Y:S04]  /*149c0*/  STL.64 [R1+0x688], R96 ;  /* 0x0006886001007387 */ /* 0x000fe80000100a00 */
[----:B------:R-:W-:Y:S04]  /*149d0*/  LDGSTS.E [R2+0x5c00], desc[UR10][R102.64], P0 ;  /* 0x05c0000066027fae */ /* 0x000fe8000812184a */
        /* <DEDUP_REMOVED lines=10> */
[----:B------:R1:W-:Y:S04]  /*14a80*/  STL.64 [R1+0x628], R84 ;  /* 0x0006285401007387 */ /* 0x0003e80000100a00 */
[----:B------:R-:W-:Y:S04]  /*14a90*/  LDGSTS.E [R2+0x7400], desc[UR10][R90.64], P0 ;  /* 0x074000005a027fae */ /* 0x000fe8000812184a */
[----:B------:R2:W-:Y:S04]  /*14aa0*/  STL.64 [R1+0x618], R6 ;  /* 0x0006180601007387 */ /* 0x0005e80000100a00 */
[----:B------:R-:W-:Y:S04]  /*14ab0*/  LDGSTS.E [R2+0x7800], desc[UR10][R88.64], P0 ;  /* 0x0780000058027fae */ /* 0x000fe8000812184a */
[----:B------:R3:W-:Y:S04]  /*14ac0*/  STL.64 [R1+0x608], R4 ;  /* 0x0006080401007387 */ /* 0x0007e80000100a00 */
[----:B------:R-:W-:Y:S04]  /*14ad0*/  LDGSTS.E [R2+0x7c00], desc[UR10][R86.64], P0 ;  /* 0x07c0000056027fae */ /* 0x000fe8000812184a */
[----:B------:R4:W-:Y:S04]  /*14ae0*/  LDGSTS.E [R2+0x8000], desc[UR10][R84.64], P0 ;  /* 0x0800000054027fae */ /* 0x0009e8000812184a */
[----:B------:R-:W4:Y:S04]  /*14af0*/  LDL R252, [R1+0xad0] ;  /* 0x000ad00001fc7983 */ /* 0x000f280000100800 */
[----:B------:R-:W-:Y:S04]  /*14b00*/  LDGSTS.E [R2+0x8400], desc[UR10][R6.64], P0 ;  /* 0x0840000006027fae */ /* 0x000fe8000812184a */
[----:B-1----:R-:W4:Y:S04]  /*14b10*/  LDL.LU.64 R84, [R1+0x820] ;  /* 0x0008200001547983 */ /* 0x002f280000300a00 */
        /* <DEDUP_REMOVED lines=32> */
[----:B------:R-:W-:Y:S04]  /*14d20*/  LDGSTS.E [R2+0x8800], desc[UR10][R4.64], P0 ;  /* 0x0880000004027fae */ /* 0x000fe8000812184a */
[----:B--2---:R-:W2:Y:S04]  /*14d30*/  LDL.LU.64 R6, [R1+0x610] ;  /* 0x0006100001067983 */ /* 0x004ea80000300a00 */
[----:B---3--:R-:W3:Y:S01]  /*14d40*/  LDL.LU.64 R4, [R1+0x600] ;  /* 0x0006000001047983 */ /* 0x008ee20000300a00 */
[----:B------:R-:W-:-:S04]  /*14d50*/  IMAD.WIDE R250, R0, 0x4, R250 ;  /* 0x0000000400fa7825 */ /* 0x000fc800078e02fa */
[C---:B------:R-:W-:Y:S01]  /*14d60*/  IMAD.WIDE R246, R0.reuse, 0x4, R246 ;  /* 0x0000000400f67825 */ /* 0x040fe200078e02f6 */
[----:B------:R-:W-:Y:S03]  /*14d70*/  LDGSTS.E [R2+0x8c00], desc[UR10][R250.64], P0 ;  /* 0x08c00000fa027fae */ /* 0x000fe6000812184a */
        /* <DEDUP_REMOVED lines=53> */
[----:B------:R-:W-:Y:S04]  /*150d0*/  LDGSTS.E [R2+0xf800], desc[UR10][R14.64], P0 ;  /* 0x0f8000000e027fae */ /* 0x000fe8000812184a */
[----:B------:R1:W-:Y:S01]  /*150e0*/  LDGSTS.E [R2+0xfc00], desc[UR10][R10.64], P0 ;  /* 0x0fc000000a027fae */ /* 0x0003e2000812184a */
[----:B----4-:R-:W-:-:S04]  /*150f0*/  IMAD.WIDE R84, R0, 0x4, R84 ;  /* 0x0000000400547825 */ /* 0x010fc800078e0254 */
[C---:B------:R-:W-:Y:S01]  /*15100*/  IMAD.WIDE R86, R0.reuse, 0x4, R86 ;  /* 0x0000000400567825 */ /* 0x040fe200078e0256 */
[----:B------:R4:W-:Y:S03]  /*15110*/  STL.64 [R1+0x820], R84 ;  /* 0x0008205401007387 */ /* 0x0009e60000100a00 */
        /* <DEDUP_REMOVED lines=60> */
[----:B------:R-:W-:Y:S01]  /*154e0*/  IMAD.WIDE R148, R0, 0x4, R148 ;  /* 0x0000000400947825 */ /* 0x000fe200078e0294 */
[----:B------:R4:W-:Y:S03]  /*154f0*/  STL.64 [R1+0x630], R146 ;  /* 0x0006309201007387 */ /* 0x0009e60000100a00 */
[----:B-1----:R-:W-:-:S02]  /*15500*/  VIADD R2, R252, UR12 ;  /* 0x0000000cfc027c36 */ /* 0x002fc40008000000 */
[C---:B--2---:R-:W-:Y:S01]  /*15510*/  IMAD.WIDE R6, R0.reuse, 0x4, R6 ;  /* 0x0000000400067825 */ /* 0x044fe200078e0206 */
[----:B------:R1:W-:Y:S03]  /*15520*/  STL.64 [R1+0x620], R148 ;  /* 0x0006209401007387 */ /* 0x0003e60000100a00 */
[C---:B---3--:R-:W-:Y:S01]  /*15530*/  IMAD.WIDE R4, R0.reuse, 0x4, R4 ;  /* 0x0000000400047825 */ /* 0x048fe200078e0204 */
[----:B------:R-:W-:Y:S04]  /*15540*/  STL.64 [R1+0x610], R6 ;  /* 0x0006100601007387 */ /* 0x000fe80000100a00 */
[----:B------:R-:W-:Y:S04]  /*15550*/  LDGSTS.E [R2+0x200], desc[UR10][R84.64], P0 ;  /* 0x0020000054027fae */ /* 0x000fe8000812184a */
[----:B------:R2:W-:Y:S04]  /*15560*/  STL.64 [R1+0x600], R4 ;  /* 0x0006000401007387 */ /* 0x0005e80000100a00 */
[----:B------:R-:W-:Y:S04]  /*15570*/  LDGSTS.E [R2+0x600], desc[UR10][R86.64], P0 ;  /* 0x0060000056027fae */ /* 0x000fe8000812184a */
[----:B----4-:R-:W5:Y:S04]  /*15580*/  LDL.LU.64 R84, [R1+0x1960] ;  /* 0x0019600001547983 */ /* 0x010f680000300a00 */
[----:B------:R-:W-:Y:S04]  /*15590*/  LDGSTS.E [R2+0xa00], desc[UR10][R88.64], P0 ;  /* 0x00a0000058027fae */ /* 0x000fe8000812184a */
[----:B------:R-:W5:Y:S04]  /*155a0*/  LDL.LU.64 R86, [R1+0x1958] ;  /* 0x0019580001567983 */ /* 0x000f680000300a00 */
        /* <DEDUP_REMOVED lines=61> */
[----:B-1----:R-:W5:Y:S04]  /*15980*/  LDL.LU.64 R148, [R1+0x1860] ;  /* 0x0018600001947983 */ /* 0x002f680000300a00 */
[----:B------:R1:W-:Y:S04]  /*15990*/  LDGSTS.E [R2+0x8a00], desc[UR10][R4.64], P0 ;  /* 0x08a0000004027fae */ /* 0x0003e8000812184a */
[----:B--2---:R-:W1:Y:S01]  /*159a0*/  LDL R4, [R1+0x938] ;  /* 0x0009380001047983 */ /* 0x004e620000100800 */
        /* <DEDUP_REMOVED lines=42> */
[----:B------:R-:W-:Y:S01]  /*15c50*/  UIADD3 UR4, UR4, 0x1, URZ ;  /* 0x0000000104047890 */ /* 0x000fe2000fffe03f */
[----:B------:R-:W-:Y:S02]  /*15c60*/  LDGSTS.E [R2+0xde00], desc[UR10][R168.64], P0 ;  /* 0x0de00000a8027fae */ /* 0x000fe4000812184a */
[----:B------:R-:W-:-:S02]  /*15c70*/  IMAD.WIDE R160, R0, 0x4, R160 ;  /* 0x0000000400a07825 */ /* 0x000fc400078e02a0 */
[----:B------:R-:W-:Y:S02]  /*15c80*/  LDGSTS.E [R2+0xe200], desc[UR10][R164.64], P0 ;  /* 0x0e200000a4027fae */ /* 0x000fe4000812184a */
[----:B-1----:R-:W-:Y:S02]  /*15c90*/  IMAD.WIDE R4, R4, 0x4, R150 ;  /* 0x0000000404047825 */ /* 0x002fe400078e0296 */
[----:B------:R-:W-:Y:S04]  /*15ca0*/  LDGSTS.E [R2+0xe600], desc[UR10][R160.64], P0 ;  /* 0x0e600000a0027fae */ /* 0x000fe8000812184a */
[----:B------:R-:W5:Y:S01]  /*15cb0*/  LDL.LU.64 R150, [R1+0x1858] ;  /* 0x0018580001967983 */ /* 0x000f620000300a00 */
[----:B------:R-:W-:-:S04]  /*15cc0*/  IMAD.WIDE R156, R0, 0x4, R156 ;  /* 0x00000004009c7825 */ /* 0x000fc800078e029c */
[C---:B------:R-:W-:Y:S01]  /*15cd0*/  IMAD.WIDE R152, R0.reuse, 0x4, R152 ;  /* 0x0000000400987825 */ /* 0x040fe200078e0298 */
[----:B------:R-:W-:Y:S03]  /*15ce0*/  LDGSTS.E [R2+0xea00], desc[UR10][R156.64], P0 ;  /* 0x0ea000009c027fae */ /* 0x000fe6000812184a */
[C---:B------:R-:W-:Y:S01]  /*15cf0*/  IMAD.WIDE R20, R0.reuse, 0x4, R20 ;  /* 0x0000000400147825 */ /* 0x040fe200078e0214 */
[----:B------:R-:W-:Y:S01]  /*15d00*/  UISETP.NE.U32.AND UP0, UPT, UR9, UR4, UPT ;  /* 0x000000040900728c */ /* 0x000fe2000bf05070 */
[----:B------:R-:W-:Y:S02]  /*15d10*/  LDGSTS.E [R2+0xee00], desc[UR10][R152.64], P0 ;  /* 0x0ee0000098027fae */ /* 0x000fe4000812184a */
[C---:B------:R-:W-:Y:S02]  /*15d20*/  IMAD.WIDE R16, R0.reuse, 0x4, R16 ;  /* 0x0000000400107825 */ /* 0x040fe400078e0210 */
[----:B------:R-:W-:Y:S02]  /*15d30*/  LDGSTS.E [R2+0xf200], desc[UR10][R20.64], P0 ;  /* 0x0f20000014027fae */ /* 0x000fe4000812184a */
[----:B------:R-:W-:-:S02]  /*15d40*/  IMAD.WIDE R12, R0, 0x4, R12 ;  /* 0x00000004000c7825 */ /* 0x000fc400078e020c */
[----:B------:R-:W-:Y:S02]  /*15d50*/  LDGSTS.E [R2+0xf600], desc[UR10][R16.64], P0 ;  /* 0x0f60000010027fae */ /* 0x000fe4000812184a */
[----:B------:R-:W-:Y:S02]  /*15d60*/  IMAD.WIDE R8, R0, 0x4, R8 ;  /* 0x0000000400087825 */ /* 0x000fe400078e0208 */
[----:B------:R-:W-:Y:S04]  /*15d70*/  LDGSTS.E [R2+0xfa00], desc[UR10][R12.64], P0 ;  /* 0x0fa000000c027fae */ /* 0x000fe8000812184a */
[----:B------:R1:W-:Y:S01]  /*15d80*/  LDGSTS.E [R2+0xfe00], desc[UR10][R8.64], P0 ;  /* 0x0fe0000008027fae */ /* 0x0003e2000812184a */
[----:B------:R-:W-:Y:S01]  /*15d90*/  PLOP3.LUT P0, PT, PT, PT, UP0, 0x80, 0x0 ;  /* 0x000000000000781c */ /* 0x000fe20003f0f008 */
[----:B------:R-:W-:-:S02]  /*15da0*/  UIADD3 UR8, UR8, -0x20, URZ ;  /* 0xffffffe008087890 */ /* 0x000fc4000fffe03f */
[----:B------:R-:W0:Y:S01]  /*15db0*/  LDGDEPBAR ;  /* 0x00000000000079af */ /* 0x000e220000000000 */
[----:B-1----:R-:W-:-:S09]  /*15dc0*/  IMAD.MOV.U32 R2, RZ, RZ, R5 ;  /* 0x000000ffff027224 */ /* 0x002fd200078e0005 */
[----:B------:R-:W-:Y:S05]  /*15dd0*/  @P0 BRA `(.L_x_1) ;  /* 0xffffff9400380947 */ /* 0x000fea000383ffff */
.L_x_0:
[----:B------:R-:W2:Y:S01]  /*15de0*/  LDL.LU R11, [R1] ;  /* 0x00000000010b7983 */ /* 0x000ea20000300800 */
[----:B------:R-:W-:Y:S01]  /*15df0*/  ULDC UR4, c[0x0][0x248] ;  /* 0x0000920000047ab9 */ /* 0x000fe20000000800 */
[----:B------:R-:W-:Y:S01]  /*15e00*/  ULDC UR5, c[0x0][0x22c] ;  /* 0x00008b0000057ab9 */ /* 0x000fe20000000800 */
[----:B------:R-:W-:Y:S01]  /*15e10*/  LOP3.LUT R4, R4, 0xfffffeff, RZ, 0xc0, !PT ;  /* 0xfffffeff04047812 */ /* 0x000fe200078ec0ff */
[----:B------:R-:W3:Y:S01]  /*15e20*/  LDL.LU R8, [R1+0x8] ;  /* 0x0000080001087983 */ /* 0x000ee20000300800 */
[----:B------:R-:W-:Y:S01]  /*15e30*/  ULDC UR8, c[0x0][0x22c] ;  /* 0x00008b0000087ab9 */ /* 0x000fe20000000800 */
[----:B------:R-:W-:Y:S01]  /*15e40*/  ULDC UR7, c[0x0][0x248] ;  /* 0x0000920000077ab9 */ /* 0x000fe20000000800 */
[----:B------:R-:W-:Y:S01]  /*15e50*/  ULDC UR9, c[0x0][0x248] ;  /* 0x0000920000097ab9 */ /* 0x000fe20000000800 */
[----:B------:R-:W4:Y:S01]  /*15e60*/  LDL.LU R9, [R1+0x414] ;  /* 0x0004140001097983 */ /* 0x000f220000300800 */
        /* <DEDUP_REMOVED lines=15> */
[----:B------:R-:W-:Y:S01]  /*15f60*/  STL.64 [R1+0x1a40], R48 ;  /* 0x001a403001007387 */ /* 0x000fe20000100a00 */
        /* <DEDUP_REMOVED lines=11> */
[----:B------:R1:W-:Y:S01]  /*16020*/  STL.64 [R1+0x1a28], R54 ;  /* 0x001a283601007387 */ /* 0x0003e20000100a00 */
[----:B------:R-:W-:Y:S01]  /*16030*/  ULDC UR35, c[0x0][0x248] ;  /* 0x0000920000237ab9 */ /* 0x000fe20000000800 */
        /* <DEDUP_REMOVED lines=10> */
[----:B-1----:R-:W4:Y:S01]  /*160e0*/  LDL.LU R54, [R1+0xac8] ;  /* 0x000ac80001367983 */ /* 0x002f220000300800 */
[----:B------:R-:W-:Y:S01]  /*160f0*/  ULDC UR46, c[0x0][0x248] ;  /* 0x00009200002e7ab9 */ /* 0x000fe20000000800 */
[----:B------:R-:W-:Y:S01]  /*16100*/  ULDC UR47, c[0x0][0x248] ;  /* 0x00009200002f7ab9 */ /* 0x000fe20000000800 */
[----:B------:R-:W-:Y:S01]  /*16110*/  ULDC UR48, c[0x0][0x248] ;  /* 0x0000920000307ab9 */ /* 0x000fe20000000800 */
[----:B------:R-:W-:Y:S01]  /*16120*/  STL [R1+0x1a24], R57 ;  /* 0x001a243901007387 */ /* 0x000fe20000100800 */
        /* <DEDUP_REMOVED lines=18> */
[----:B------:R-:W-:-:S04]  /*16250*/  DEPBAR.LE SB0, 0x0 ;  /* 0x000080000000791a */ /* 0x000fc80000000000 */
[----:B------:R-:W-:Y:S04]  /*16260*/  STL [R1+0x1a10], R63 ;  /* 0x001a103f01007387 */ /* 0x000fe80000100800 */
        /* <DEDUP_REMOVED lines=20> */
[----:B-----5:R-:W-:Y:S04]  /*163b0*/  STL [R1+0x19bc], R84 ;  /* 0x0019bc5401007387 */ /* 0x020fe80000100800 */
        /* <DEDUP_REMOVED lines=14> */
[----:B------:R1:W-:Y:S02]  /*164a0*/  STL [R1+0x194c], R23 ;  /* 0x00194c1701007387 */ /* 0x0003e40000100800 */
[----:B-1----:R-:W-:Y:S01]  /*164b0*/  IMAD R23, R3, UR4, RZ ;  /* 0x0000000403177c24 */ /* 0x002fe2000f8e02ff */
[----:B------:R-:W-:-:S03]  /*164c0*/  ULDC UR4, c[0x0][0x248] ;  /* 0x0000920000047ab9 */ /* 0x000fc60000000800 */
[----:B------:R-:W-:Y:S01]  /*164d0*/  VIADD R52, R23, UR4 ;  /* 0x0000000417347c36 */ /* 0x000fe20008000000 */
        /* <DEDUP_REMOVED lines=32> */
[----:B------:R-:W-:Y:S01]  /*166e0*/  ULDC UR4, c[0x0][0x248] ;  /* 0x0000920000047ab9 */ /* 0x000fe20000000800 */
[----:B--2---:R-:W-:Y:S02]  /*166f0*/  IMAD.MOV.U32 R55, RZ, RZ, R11 ;  /* 0x000000ffff377224 */ /* 0x004fe400078e000b */
[----:B------:R-:W-:Y:S01]  /*16700*/  VIADD R192, R193, UR4 ;  /* 0x00000004c1c07c36 */ /* 0x000fe20008000000 */
[----:B------:R-:W-:Y:S01]  /*16710*/  ULDC UR4, c[0x0][0x248] ;  /* 0x0000920000047ab9 */ /* 0x000fe20000000800 */
[----:B---3--:R-:W-:Y:S02]  /*16720*/  IMAD.MOV.U32 R50, RZ, RZ, R8 ;  /* 0x000000ffff327224 */ /* 0x008fe400078e0008 */
[----:B------:R-:W-:Y:S01]  /*16730*/  VIADD R191, R192, UR4 ;  /* 0x00000004c0bf7c36 */ /* 0x000fe20008000000 */
[----:B------:R-:W-:Y:S01]  /*16740*/  ULDC UR4, c[0x0][0x248] ;  /* 0x0000920000047ab9 */ /* 0x000fe20000000800 */
[----:B----4-:R-:W-:-:S02]  /*16750*/  IMAD.MOV.U32 R49, RZ, RZ, R9 ;  /* 0x000000ffff317224 */ /* 0x010fc400078e0009 */
[----:B------:R-:W-:Y:S01]  /*16760*/  VIADD R190, R191, UR4 ;  /* 0x00000004bfbe7c36 */ /* 0x000fe20008000000 */
[----:B------:R-:W-:Y:S01]  /*16770*/  ULDC UR4, c[0x0][0x248] ;  /* 0x0000920000047ab9 */ /* 0x000fe20000000800 */
[----:B------:R-:W-:Y:S02]  /*16780*/  IMAD.MOV.U32 R51, RZ, RZ, R252 ;  /* 0x000000ffff337224 */ /* 0x000fe400078e00fc */
[----:B------:R-:W-:Y:S01]  /*16790*/  VIADD R189, R190, UR4 ;  /* 0x00000004bebd7c36 */ /* 0x000fe20008000000 */
[----:B------:R-:W-:Y:S01]  /*167a0*/  ULDC UR4, c[0x0][0x248] ;  /* 0x0000920000047ab9 */ /* 0x000fe20000000800 */
[----:B------:R-:W-:Y:S02]  /*167b0*/  IMAD.MOV.U32 R48, RZ, RZ, R5 ;  /* 0x000000ffff307224 */ /* 0x000fe400078e0005 */
        /* <DEDUP_REMOVED lines=154> */
[----:B------:R-:W-:Y:S02]  /*17160*/  STL [R1+0x1948], R151 ;  /* 0x0019489701007387 */ /* 0x000fe40000100800 */
[----:B------:R-:W-:Y:S01]  /*17170*/  VIADD R241, R238, UR4 ;  /* 0x00000004eef17c36 */ /* 0x000fe20008000000 */
[----:B------:R-:W-:Y:S01]  /*17180*/  ULDC UR4, c[0x0][0x248] ;  /* 0x0000920000047ab9 */ /* 0x000fe20000000800 */
[----:B------:R-:W-:Y:S02]  /*17190*/  STL [R1+0x1944], R150 ;  /* 0x0019449601007387 */ /* 0x000fe40000100800 */
[----:B------:R-:W-:Y:S01]  /*171a0*/  VIADD R240, R241, UR4 ;  /* 0x00000004f1f07c36 */ /* 0x000fe20008000000 */
[----:B------:R-:W-:Y:S01]  /*171b0*/  ULDC UR4, c[0x0][0x248] ;  /* 0x0000920000047ab9 */ /* 0x000fe20000000800 */
[----:B------:R-:W-:Y:S04]  /*171c0*/  STL [R1+0x1940], R149 ;  /* 0x0019409501007387 */ /* 0x000fe80000100800 */
[----:B------:R-:W-:Y:S01]  /*171d0*/  STL [R1+0x193c], R148 ;  /* 0x00193c9401007387 */ /* 0x000fe20000100800 */
[----:B------:R-:W-:Y:S01]  /*171e0*/  VIADD R243, R240, UR4 ;  /* 0x00000004f0f37c36 */ /* 0x000fe20008000000 */
[----:B------:R-:W-:-:S02]  /*171f0*/  ULDC UR4, c[0x0][0x248] ;  /* 0x0000920000047ab9 */ /* 0x000fc40000000800 */
[----:B------:R-:W-:Y:S04]  /*17200*/  STL [R1+0x1938], R147 ;  /* 0x0019389301007387 */ /* 0x000fe80000100800 */
[----:B------:R-:W-:Y:S04]  /*17210*/  STL [R1+0x1934], R146 ;  /* 0x0019349201007387 */ /* 0x000fe80000100800 */
        /* <DEDUP_REMOVED lines=55> */
[----:B------:R-:W-:Y:S04]  /*17590*/  STL [R1+0x189c], R108 ;  /* 0x00189c6c01007387 */ /* 0x000fe80000100800 */
[----:B------:R-:W-:Y:S04]  /*175a0*/  STL [R1+0x1898], R107 ;  /* 0x0018986b01007387 */ /* 0x000fe80000100800 */
[----:B------:R-:W-:Y:S04]  /*175b0*/  STL [R1+0x1894], R106 ;  /* 0x0018946a01007387 */ /* 0x000fe80000100800 */
[----:B------:R1:W-:Y:S02]  /*175c0*/  STL [R1+0x1890], R105 ;  /* 0x0018906901007387 */ /* 0x0003e40000100800 */
[----:B-1----:R-:W-:Y:S01]  /*175d0*/  VIADD R105, R250, UR4 ;  /* 0x00000004fa697c36 */ /* 0x002fe20008000000 */
        /* <DEDUP_REMOVED lines=8> */
[----:B------:R-:W-:Y:S04]  /*17660*/  STL [R1+0x1888], R103 ;  /* 0x0018886701007387 */ /* 0x000fe80000100800 */
[----:B------:R-:W-:Y:S04]  /*17670*/  STL [R1+0x1884], R102 ;  /* 0x0018846601007387 */ /* 0x000fe80000100800 */
[----:B------:R1:W-:Y:S04]  /*17680*/  STL [R1+0x1880], R101 ;  /* 0x0018806501007387 */ /* 0x0003e80000100800 */
[----:B------:R-:W-:Y:S01]  /*17690*/  STL [R1+0x187c], R100 ;  /* 0x00187c6401007387 */ /* 0x000fe20000100800 */
[----:B-1----:R-:W-:Y:S01]  /*176a0*/  VIADD R101, R112, UR4 ;  /* 0x0000000470657c36 */ /* 0x002fe20008000000 */
[----:B------:R-:W-:-:S03]  /*176b0*/  ULDC UR4, c[0x0][0x248] ;  /* 0x0000920000047ab9 */ /* 0x000fc60000000800 */
[----:B------:R-:W-:Y:S01]  /*176c0*/  VIADD R111, R101, UR4 ;  /* 0x00000004656f7c36 */ /* 0x000fe20008000000 */
[----:B------:R-:W-:Y:S01]  /*176d0*/  ULDC UR4, c[0x0][0x248] ;  /* 0x0000920000047ab9 */ /* 0x000fe20000000800 */
[----:B------:R1:W-:Y:S04]  /*176e0*/  STL [R1+0x1878], R99 ;  /* 0x0018786301007387 */ /* 0x0003e80000100800 */
[----:B------:R-:W-:Y:S01]  /*176f0*/  STL [R1+0x1874], R98 ;  /* 0x0018746201007387 */ /* 0x000fe20000100800 */
[----:B-1----:R-:W-:Y:S01]  /*17700*/  VIADD R99, R111, UR4 ;  /* 0x000000046f637c36 */ /* 0x002fe20008000000 */
[----:B------:R-:W-:-:S03]  /*17710*/  ULDC UR4, c[0x0][0x248] ;  /* 0x0000920000047ab9 */ /* 0x000fc60000000800 */
[----:B------:R-:W-:Y:S01]  /*17720*/  VIADD R104, R99, UR4 ;  /* 0x0000000463687c36 */ /* 0x000fe20008000000 */
[----:B------:R-:W-:Y:S01]  /*17730*/  ULDC UR4, c[0x0][0x248] ;  /* 0x0000920000047ab9 */ /* 0x000fe20000000800 */
[----:B------:R-:W-:Y:S02]  /*17740*/  STL [R1+0x1870], R97 ;  /* 0x0018706101007387 */ /* 0x000fe40000100800 */
[----:B------:R-:W-:Y:S01]  /*17750*/  VIADD R60, R104, UR4 ;  /* 0x00000004683c7c36 */ /* 0x000fe20008000000 */
[----:B------:R-:W-:Y:S01]  /*17760*/  ULDC UR4, c[0x0][0x248] ;  /* 0x0000920000047ab9 */ /* 0x000fe20000000800 */
[----:B------:R1:W-:Y:S04]  /*17770*/  STL [R1+0x186c], R96 ;  /* 0x00186c6001007387 */ /* 0x0003e80000100800 */
[----:B------:R-:W-:Y:S01]  /*17780*/  STL [R1+0x1868], R95 ;  /* 0x0018685f01007387 */ /* 0x000fe20000100800 */
[----:B------:R-:W-:Y:S01]  /*17790*/  VIADD R103, R60, UR4 ;  /* 0x000000043c677c36 */ /* 0x000fe20008000000 */
[----:B------:R-:W-:-:S02]  /*177a0*/  ULDC UR4, c[0x0][0x248] ;  /* 0x0000920000047ab9 */ /* 0x000fc40000000800 */
[----:B------:R-:W-:Y:S01]  /*177b0*/  STL [R1+0x1864], R94 ;  /* 0x0018645e01007387 */ /* 0x000fe20000100800 */
[----:B-1----:R-:W-:Y:S02]  /*177c0*/  MOV R96, UR11 ;  /* 0x0000000b00607c02 */ /* 0x002fe40008000f00 */
[----:B------:R-:W-:Y:S01]  /*177d0*/  ISETP.GE.AND P0, PT, R2, R54, PT ;  /* 0x000000360200720c */ /* 0x000fe20003f06270 */
[----:B------:R-:W-:Y:S01]  /*177e0*/  STL [R1+0x1860], R93 ;  /* 0x0018605d01007387 */ /* 0x000fe20000100800 */
[----:B------:R-:W-:Y:S01]  /*177f0*/  VIADD R6, R3, 0x7 ;  /* 0x0000000703067836 */ /* 0x000fe20000000000 */
[----:B------:R-:W-:Y:S02]  /*17800*/  ULDC UR11, c[0x0][0x22c] ;  /* 0x00008b00000b7ab9 */ /* 0x000fe40000000800 */
        /* <DEDUP_REMOVED lines=16> */
[----:B------:R-:W-:Y:S01]  /*17910*/  MOV R94, UR10 ;  /* 0x0000000a005e7c02 */ /* 0x000fe20008000f00 */
[----:B------:R-:W1:Y:S01]  /*17920*/  S2R R5, SR_TID.X ;  /* 0x0000000000057919 */ /* 0x000e620000002100 */
[----:B------:R-:W-:Y:S01]  /*17930*/  VIADD R95, R117, UR4 ;  /* 0x00000004755f7c36 */ /* 0x000fe20008000000 */
[----:B------:R-:W-:Y:S01]  /*17940*/  ULDC UR4, c[0x0][0x248] ;  /* 0x0000920000047ab9 */ /* 0x000fe20000000800 */
[----:B------:R-:W2:Y:S02]  /*17950*/  S2R R125, SR_TID.X ;  /* 0x00000000007d7919 */ /* 0x000ea40000002100 */
[----:B------:R-:W-:Y:S01]  /*17960*/  VIADD R118, R95, UR4 ;  /* 0x000000045f767c36 */ /* 0x000fe20008000000 */
[----:B------:R-:W-:Y:S01]  /*17970*/  ULDC UR4, c[0x0][0x248] ;  /* 0x0000920000047ab9 */ /* 0x000fe20000000800 */
[----:B------:R-:W-:Y:S01]  /*17980*/  ISETP.LT.AND P2, PT, R6, UR8, !P0 ;  /* 0x0000000806007c0c */ /* 0x000fe2000c741270 */
[----:B------:R3:W-:Y:S01]  /*17990*/  STL [R1+0x1960], R94 ;  /* 0x0019605e01007387 */ /* 0x0007e20000100800 */
[----:B------:R-:W-:Y:S01]  /*179a0*/  IMAD.MOV.U32 R22, RZ, RZ, R50 ;  /* 0x000000ffff167224 */ /* 0x000fe200078e0032 */
[----:B------:R-:W-:Y:S01]  /*179b0*/  ULDC UR8, c[0x0][0x248] ;  /* 0x0000920000087ab9 */ /* 0x000fe20000000800 */
[----:B------:R-:W-:Y:S01]  /*179c0*/  IMAD.MOV.U32 R54, RZ, RZ, R51 ;  /* 0x000000ffff367224 */ /* 0x000fe200078e0033 */
[----:B------:R-:W-:Y:S01]  /*179d0*/  ULDC UR10, c[0x0][0x22c] ;  /* 0x00008b00000a7ab9 */ /* 0x000fe20000000800 */
[----:B---3--:R-:W-:Y:S01]  /*179e0*/  VIADD R94, R118, UR4 ;  /* 0x00000004765e7c36 */ /* 0x008fe20008000000 */
        /* <DEDUP_REMOVED lines=57> */
[----:B-1----:R-:W-:Y:S02]  /*17d80*/  IMAD.SHL.U32 R0, R5, 0x10, RZ ;  /* 0x0000001005007824 */ /* 0x002fe400078e00ff */
[----:B------:R-:W-:Y:S01]  /*17d90*/  VIADD R65, R61, UR4 ;  /* 0x000000043d417c36 */ /* 0x000fe20008000000 */
[----:B------:R-:W-:Y:S01]  /*17da0*/  ULDC UR4, c[0x0][0x248] ;  /* 0x0000920000047ab9 */ /* 0x000fe20000000800 */
[----:B--2---:R-:W-:Y:S02]  /*17db0*/  IMAD.SHL.U32 R5, R125, 0x40, RZ ;  /* 0x000000407d057824 */ /* 0x004fe400078e00ff */
[----:B------:R-:W-:Y:S01]  /*17dc0*/  VIADD R145, R65, UR4 ;  /* 0x0000000441917c36 */ /* 0x000fe20008000000 */
[----:B------:R-:W-:Y:S01]  /*17dd0*/  ULDC UR4, c[0x0][0x248] ;  /* 0x0000920000047ab9 */ /* 0x000fe20000000800 */
[----:B------:R-:W-:-:S02]  /*17de0*/  LOP3.LUT R0, R0, 0xf0, RZ, 0xc0, !PT ;  /* 0x000000f000007812 */ /* 0x000fc400078ec0ff */
[----:B------:R-:W-:Y:S01]  /*17df0*/  LOP3.LUT R5, R5, 0x400, RZ, 0xc0, !PT ;  /* 0x0000040005057812 */ /* 0x000fe200078ec0ff */
[----:B------:R-:W-:Y:S01]  /*17e00*/  VIADD R144, R145, UR4 ;  /* 0x0000000491907c36 */ /* 0x000fe20008000000 */
[----:B------:R-:W-:Y:S02]  /*17e10*/  ULDC UR4, c[0x0][0x248] ;  /* 0x0000920000047ab9 */ /* 0x000fe40000000800 */
[----:B------:R-:W-:Y:S01]  /*17e20*/  IADD3 R5, R5, UR6, R0 ;  /* 0x0000000605057c10 */ /* 0x000fe2000fffe000 */
[----:B------:R-:W-:Y:S01]  /*17e30*/  VIADD R68, R144, UR4 ;  /* 0x0000000490447c36 */ /* 0x000fe20008000000 */
[----:B------:R-:W-:Y:S01]  /*17e40*/  ULDC UR4, c[0x0][0x248] ;  /* 0x0000920000047ab9 */ /* 0x000fe20000000800 */
[----:B------:R-:W-:Y:S01]  /*17e50*/  IMAD.U32 R0, RZ, RZ, UR49 ;  /* 0x00000031ff007e24 */ /* 0x000fe2000f8e00ff */
[----:B------:R-:W-:Y:S01]  /*17e60*/  ULDC UR49, c[0x0][0x248] ;  /* 0x0000920000317ab9 */ /* 0x000fe20000000800 */
[----:B------:R-:W-:Y:S01]  /*17e70*/  VIADD R148, R68, UR4 ;  /* 0x0000000444947c36 */ /* 0x000fe20008000000 */
[----:B------:R-:W-:Y:S01]  /*17e80*/  ULDC UR4, c[0x0][0x248] ;  /* 0x0000920000047ab9 */ /* 0x000fe20000000800 */
[----:B------:R-:W-:-:S02]  /*17e90*/  IMAD R5, R0, 0x8, R5 ;  /* 0x0000000800057824 */ /* 0x000fc400078e0205 */
[----:B------:R-:W-:Y:S02]  /*17ea0*/  VIADD R0, R3, 0xa ;  /* 0x0000000a03007836 */ /* 0x000fe40000000000 */
[----:B------:R-:W-:Y:S01]  /*17eb0*/  VIADD R77, R148, UR4 ;  /* 0x00000004944d7c36 */ /* 0x000fe20008000000 */
[----:B------:R-:W-:Y:S01]  /*17ec0*/  ULDC UR4, c[0x0][0x248] ;  /* 0x0000920000047ab9 */ /* 0x000fe20000000800 */
[----:B------:R-:W-:Y:S01]  /*17ed0*/  BAR.SYNC.DEFER_BLOCKING 0x0 ;  /* 0x0000000000007b1d */ /* 0x000fe20000010000 */
[----:B------:R-:W-:Y:S01]  /*17ee0*/  ISETP.LT.AND P1, PT, R0, UR5, !P0 ;  /* 0x0000000500007c0c */ /* 0x000fe2000c721270 */
[----:B------:R-:W-:-:S04]  /*17ef0*/  VIADD R83, R77, UR4 ;  /* 0x000000044d537c36 */ /* 0x000fc80008000000 */
[----:B------:R-:W-:Y:S01]  /*17f00*/  ULDC UR4, c[0x0][0x248] ;  /* 0x0000920000047ab9 */ /* 0x000fe20000000800 */
[----:B------:R-:W-:Y:S01]  /*17f10*/  VIADD R0, R3, 0x9 ;  /* 0x0000000903007836 */ /* 0x000fe20000000000 */
[----:B------:R-:W-:Y:S01]  /*17f20*/  ULDC UR5, c[0x0][0x22c] ;  /* 0x00008b0000057ab9 */ /* 0x000fe20000000800 */
[----:B------:R-:W-:Y:S01]  /*17f30*/  VIADD R82, R83, UR4 ;  /* 0x0000000453527c36 */ /* 0x000fe20008000000 */
[----:B------:R-:W-:-:S03]  /*17f40*/  ULDC UR4, c[0x0][0x248] ;  /* 0x0000920000047ab9 */ /* 0x000fc60000000800 */
[----:B------:R-:W-:Y:S01]  /*17f50*/  VIADD R86, R82, UR4 ;  /* 0x0000000452567c36 */ /* 0x000fe20008000000 */
[----:B------:R-:W-:Y:S01]  /*17f60*/  ULDC UR4, c[0x0][0x248] ;  /* 0x0000920000047ab9 */ /* 0x000fe20000000800 */
[----:B------:R-:W-:Y:S02]  /*17f70*/  @P1 LOP3.LUT R4, R4, 0x100, RZ, 0xfc, !PT ;  /* 0x0000010004041812 */ /* 0x000fe400078efcff */
[----:B------:R-:W-:Y:S01]  /*17f80*/  VIADD R143, R86, UR4 ;  /* 0x00000004568f7c36 */ /* 0x000fe20008000000 */
[----:B------:R-:W-:Y:S01]  /*17f90*/  ISETP.LT.AND P1, PT, R0, UR5, !P0 ;  /* 0x0000000500007c0c */ /* 0x000fe2000c721270 */
[----:B------:R-:W-:Y:S01]  /*17fa0*/  ULDC UR4, c[0x0][0x248] ;  /* 0x0000920000047ab9 */ /* 0x000fe20000000800 */
[----:B------:R-:W-:Y:S01]  /*17fb0*/  VIADD R0, R3, 0x8 ;  /* 0x0000000803007836 */ /* 0x000fe20000000000 */
[----:B------:R-:W-:Y:S01]  /*17fc0*/  LOP3.LUT R4, R4, 0xffffff7f, RZ, 0xc0, !PT ;  /* 0xffffff7f04047812 */ /* 0x000fe200078ec0ff */
[----:B------:R-:W-:Y:S01]  /*17fd0*/  VIADD R146, R143, UR4 ;  /* 0x000000048f927c36 */ /* 0x000fe20008000000 */
[----:B------:R-:W-:Y:S01]  /*17fe0*/  ULDC UR4, c[0x0][0x248] ;  /* 0x0000920000047ab9 */ /* 0x000fe20000000800 */
[----:B------:R-:W-:-:S02]  /*17ff0*/  ULDC UR5, c[0x0][0x22c] ;  /* 0x00008b0000057ab9 */ /* 0x000fc40000000800 */
[----:B------:R-:W-:Y:S01]  /*18000*/  VIADD R81, R146, UR4 ;  /* 0x0000000492517c36 */ /* 0x000fe20008000000 */
[----:B------:R-:W-:-:S03]  /*18010*/  ULDC UR4, c[0x0][0x248] ;  /* 0x0000920000047ab9 */ /* 0x000fc60000000800 */
[----:B------:R-:W-:Y:S01]  /*18020*/  VIADD R142, R81, UR4 ;  /* 0x00000004518e7c36 */ /* 0x000fe20008000000 */
[----:B------:R-:W-:Y:S01]  /*18030*/  @P1 LOP3.LUT R4, R4, 0x80, RZ, 0xfc, !PT ;  /* 0x0000008004041812 */ /* 0x000fe200078efcff */
[----:B------:R-:W-:Y:S01]  /*18040*/  ULDC UR4, c[0x0][0x248] ;  /* 0x0000920000047ab9 */ /* 0x000fe20000000800 */
[----:B------:R-:W-:Y:S01]  /*18050*/  ISETP.LT.AND P1, PT, R0, UR5, !P0 ;  /* 0x0000000500007c0c */ /* 0x000fe2000c721270 */
[----:B------:R-:W-:Y:S01]  /*18060*/  VIADD R84, R142, UR4 ;  /* 0x000000048e547c36 */ /* 0x000fe20008000000 */
[----:B------:R-:W-:Y:S01]  /*18070*/  ULDC UR4, c[0x0][0x248] ;  /* 0x0000920000047ab9 */ /* 0x000fe20000000800 */
[----:B------:R-:W-:Y:S01]  /*18080*/  LOP3.LUT R4, R4, 0xffffffbf, RZ, 0xc0, !PT ;  /* 0xffffffbf04047812 */ /* 0x000fe200078ec0ff */
[----:B------:R-:W-:Y:S01]  /*18090*/  ULDC UR5, c[0x0][0x248] ;  /* 0x0000920000057ab9 */ /* 0x000fe20000000800 */
[----:B------:R-:W-:Y:S01]  /*180a0*/  VIADD R85, R84, UR4 ;  /* 0x0000000454557c36 */ /* 0x000fe20008000000 */
[----:B------:R-:W-:-:S03]  /*180b0*/  ULDC UR4, c[0x0][0x248] ;  /* 0x0000920000047ab9 */ /* 0x000fc60000000800 */
[----:B------:R-:W-:Y:S01]  /*180c0*/  VIADD R136, R85, UR4 ;  /* 0x0000000455887c36 */ /* 0x000fe20008000000 */
[----:B------:R-:W-:Y:S02]  /*180d0*/  ULDC UR4, c[0x0][0x244] ;  /* 0x0000910000047ab9 */ /* 0x000fe40000000800 */
[----:B------:R-:W-:Y:S01]  /*180e0*/  IMAD R0, R2, UR4, RZ ;  /* 0x0000000402007c24 */ /* 0x000fe2000f8e02ff */
[----:B------:R-:W-:Y:S01]  /*180f0*/  @P1 LOP3.LUT R4, R4, 0x40, RZ, 0xfc, !PT ;  /* 0x0000004004041812 */ /* 0x000fe200078efcff */
[----:B------:R-:W-:Y:S01]  /*18100*/  VIADD R108, R136, UR5 ;  /* 0x00000005886c7c36 */ /* 0x000fe20008000000 */
[----:B------:R-:W-:Y:S02]  /*18110*/  ULDC.64 UR4, c[0x0][0x220] ;  /* 0x0000880000047ab9 */ /* 0x000fe40000000a00 */
[----:B------:R-:W-:Y:S02]  /*18120*/  LOP3.LUT R4, R4, 0xffffffdf, RZ, 0xc0, !PT ;  /* 0xffffffdf04047812 */ /* 0x000fe400078ec0ff */
[----:B------:R-:W-:Y:S01]  /*18130*/  LEA R2, P1, R0, UR4, 0x2 ;  /* 0x0000000400027c11 */ /* 0x000fe2000f8210ff */
[----:B------:R-:W-:Y:S01]  /*18140*/  IMAD.MOV.U32 R21, RZ, RZ, R55 ;  /* 0x000000ffff157224 */ /* 0x000fe200078e0037 */
[----:B------:R-:W-:Y:S01]  /*18150*/  @P2 LOP3.LUT R4, R4, 0x20, RZ, 0xfc, !PT ;  /* 0x0000002004042812 */ /* 0x000fe200078efcff */
[----:B------:R-:W-:Y:S01]  /*18160*/  IMAD.MOV.U32 R16, RZ, RZ, R49 ;  /* 0x000000ffff107224 */ /* 0x000fe200078e0031 */
[----:B------:R-:W-:Y:S01]  /*18170*/  LEA.HI.X.SX32 R0, R0, UR5, 0x2, P1 ;  /* 0x0000000500007c11 */ /* 0x000fe200088f16ff */
[----:B------:R-:W-:Y:S01]  /*18180*/  IMAD.MOV.U32 R55, RZ, RZ, R48 ;  /* 0x000000ffff377224 */ /* 0x000fe200078e0030 */
[C---:B------:R-:W-:Y:S01]  /*18190*/  LEA R50, P2, R23.reuse, R2, 0x2 ;  /* 0x0000000217327211 */ /* 0x040fe200078410ff */
[----:B------:R-:W-:Y:S01]  /*181a0*/  IMAD.MOV.U32 R151, RZ, RZ, R54 ;  /* 0x000000ffff977224 */ /* 0x000fe200078e0036 */
[----:B------:R-:W-:Y:S01]  /*181b0*/  ULDC UR4, c[0x0][0x248] ;  /* 0x0000920000047ab9 */ /* 0x000fe20000000800 */
[----:B------:R-:W-:Y:S01]  /*181c0*/  VIADD R79, R108, UR7 ;  /* 0x000000076c4f7c36 */ /* 0x000fe20008000000 */
[----:B------:R-:W-:Y:S01]  /*181d0*/  LEA.HI.X.SX32 R51, R23, R0, 0x2, P2 ;  /* 0x0000000017337211 */ /* 0x000fe200010f16ff */
[----:B------:R-:W-:Y:S01]  /*181e0*/  ULDC UR5, c[0x0][0x248] ;  /* 0x0000920000057ab9 */ /* 0x000fe20000000800 */
[----:B------:R-:W-:Y:S01]  /*181f0*/  LEA R48, P1, R52, R2, 0x2 ;  /* 0x0000000234307211 */ /* 0x000fe200078210ff */
[----:B------:R-:W-:-:S02]  /*18200*/  ULDC UR7, c[0x0][0x248] ;  /* 0x0000920000077ab9 */ /* 0x000fc40000000800 */
[----:B------:R1:W-:Y:S01]  /*18210*/  STL.64 [R1+0x17e0], R50 ;  /* 0x0017e03201007387 */ /* 0x0003e20000100a00 */
[----:B------:R-:W-:Y:S02]  /*18220*/  LEA.HI.X.SX32 R49, R52, R0, 0x2, P1 ;  /* 0x0000000034317211 */ /* 0x000fe400008f16ff */
[----:B-1----:R-:W-:-:S03]  /*18230*/  LEA R50, P2, R53, R2, 0x2 ;  /* 0x0000000235327211 */ /* 0x002fc600078410ff */
[----:B------:R1:W-:Y:S01]  /*18240*/  STL.64 [R1+0x17e8], R48 ;  /* 0x0017e83001007387 */ /* 0x0003e20000100a00 */
[----:B------:R-:W-:Y:S02]  /*18250*/  LEA.HI.X.SX32 R51, R53, R0, 0x2, P2 ;  /* 0x0000000035337211 */ /* 0x000fe400010f16ff */
[C---:B------:R-:W-:Y:S01]  /*18260*/  LEA R52, P2, R206.reuse, R2, 0x2 ;  /* 0x00000002ce347211 */ /* 0x040fe200078410ff */
[----:B-1----:R-:W2:Y:S04]  /*18270*/  LDL.LU.64 R48, [R1+0x1a40] ;  /* 0x001a400001307983 */ /* 0x002ea80000300a00 */
[----:B------:R1:W-:Y:S01]  /*18280*/  STL.64 [R1+0x17d8], R50 ;  /* 0x0017d83201007387 */ /* 0x0003e20000100a00 */
[----:B------:R-:W-:Y:S02]  /*18290*/  LEA.HI.X.SX32 R53, R206, R0, 0x2, P2 ;  /* 0x00000000ce357211 */ /* 0x000fe400010f16ff */
[-C--:B------:R-:W-:Y:S01]  /*182a0*/  LEA R206, P2, R204, R2.reuse, 0x2 ;  /* 0x00000002ccce7211 */ /* 0x080fe200078410ff */
[----:B------:R-:W-:Y:S01]  /*182b0*/  IMAD.MOV.U32 R23, RZ, RZ, R55 ;  /* 0x000000ffff177224 */ /* 0x000fe200078e0037 */
[----:B-1----:R-:W-:-:S04]  /*182c0*/  LEA R50, P1, R207, R2, 0x2 ;  /* 0x00000002cf327211 */ /* 0x002fc800078210ff */
[----:B------:R-:W-:Y:S02]  /*182d0*/  LEA.HI.X.SX32 R51, R207, R0, 0x2, P1 ;  /* 0x00000000cf337211 */ /* 0x000fe400008f16ff */
[C---:B------:R-:W-:Y:S02]  /*182e0*/  LEA R54, P1, R205.reuse, R2, 0x2 ;  /* 0x00000002cd367211 */ /* 0x040fe400078210ff */
[-C--:B------:R-:W-:Y:S02]  /*182f0*/  LEA.HI.X.SX32 R207, R204, R0.reuse, 0x2, P2 ;  /* 0x00000000cccf7211 */ /* 0x080fe400010f16ff */
[----:B------:R-:W-:Y:S02]  /*18300*/  LEA.HI.X.SX32 R55, R205, R0, 0x2, P1 ;  /* 0x00000000cd377211 */ /* 0x000fe400008f16ff */
[-C--:B------:R-:W-:Y:S01]  /*18310*/  LEA R204, P1, R203, R2.reuse, 0x2 ;  /* 0x00000002cbcc7211 */ /* 0x080fe200078210ff */
[----:B------:R1:W-:Y:S01]  /*18320*/  STL.64 [R1+0x17d0], R50 ;  /* 0x0017d03201007387 */ /* 0x0003e20000100a00 */
[----:B------:R-:W-:-:S02]  /*18330*/  LEA R116, P2, R202, R2, 0x2 ;  /* 0x00000002ca747211 */ /* 0x000fc400078410ff */
[-C--:B------:R-:W-:Y:S01]  /*18340*/  LEA.HI.X.SX32 R205, R203, R0.reuse, 0x2, P1 ;  /* 0x00000000cbcd7211 */ /* 0x080fe200008f16ff */
[----:B-1----:R-:W3:Y:S04]  /*18350*/  LDL.LU.64 R50, [R1+0x1a38] ;  /* 0x001a380001327983 */ /* 0x002ee80000300a00 */
[----:B------:R1:W-:Y:S04]  /*18360*/  STL.64 [R1+0x17c8], R52 ;  /* 0x0017c83401007387 */ /* 0x0003e80000100a00 */
[----:B-1----:R-:W4:Y:S04]  /*18370*/  LDL.LU.64 R52, [R1+0x1a30] ;  /* 0x001a300001347983 */ /* 0x002f280000300a00 */
[----:B------:R1:W-:Y:S04]  /*18380*/  STL.64 [R1+0x17c0], R54 ;  /* 0x0017c03601007387 */ /* 0x0003e80000100a00 */
[----:B-1----:R-:W4:Y:S04]  /*18390*/  LDL.LU.64 R54, [R1+0x1a28] ;  /* 0x001a280001367983 */ /* 0x002f280000300a00 */
[----:B------:R1:W-:Y:S04]  /*183a0*/  STL.64 [R1+0x17b8], R206 ;  /* 0x0017b8ce01007387 */ /* 0x0003e80000100a00 */
[----:B------:R1:W-:Y:S02]  /*183b0*/  STL.64 [R1+0x17b0], R204 ;  /* 0x0017b0cc01007387 */ /* 0x0003e40000100a00 */
[----:B-1----:R-:W-:Y:S01]  /*183c0*/  IMAD.MOV.U32 R206, RZ, RZ, R117 ;  /* 0x000000ffffce7224 */ /* 0x002fe200078e0075 */
[----:B------:R-:W-:-:S02]  /*183d0*/  LEA.HI.X.SX32 R117, R202, R0, 0x2, P2 ;  /* 0x00000000ca757211 */ /* 0x000fc400010f16ff */
[CC--:B------:R-:W-:Y:S02]  /*183e0*/  LEA R202, P2, R200.reuse, R2.reuse, 0x2 ;  /* 0x00000002c8ca7211 */ /* 0x0c0fe400078410ff */
[C---:B------:R-:W-:Y:S02]  /*183f0*/  LEA R204, P1, R201.reuse, R2, 0x2 ;  /* 0x00000002c9cc7211 */ /* 0x040fe400078210ff */
[-C--:B------:R-:W-:Y:S02]  /*18400*/  LEA.HI.X.SX32 R203, R200, R0.reuse, 0x2, P2 ;  /* 0x00000000c8cb7211 */ /* 0x080fe400010f16ff */
[----:B------:R-:W-:Y:S01]  /*18410*/  LEA.HI.X.SX32 R205, R201, R0, 0x2, P1 ;  /* 0x00000000c9cd7211 */ /* 0x000fe200008f16ff */
[----:B------:R-:W-:Y:S04]  /*18420*/  STL.64 [R1+0x17a8], R116 ;  /* 0x0017a87401007387 */ /* 0x000fe80000100a00 */
[----:B------:R1:W-:Y:S04]  /*18430*/  STL.64 [R1+0x17a0], R204 ;  /* 0x0017a0cc01007387 */ /* 0x0003e80000100a00 */
[----:B------:R1:W-:Y:S02]  /*18440*/  STL.64 [R1+0x1798], R202 ;  /* 0x001798ca01007387 */ /* 0x0003e40000100a00 */
[----:B-1----:R-:W-:-:S02]  /*18450*/  LEA R204, P1, R199, R2, 0x2 ;  /* 0x00000002c7cc7211 */ /* 0x002fc400078210ff */
[C---:B------:R-:W-:Y:S02]  /*18460*/  LEA R202, P2, R198.reuse, R2, 0x2 ;  /* 0x00000002c6ca7211 */ /* 0x040fe400078410ff */
[-C--:B------:R-:W-:Y:S02]  /*18470*/  LEA.HI.X.SX32 R205, R199, R0.reuse, 0x2, P1 ;  /* 0x00000000c7cd7211 */ /* 0x080fe400008f16ff */
[----:B------:R-:W-:Y:S02]  /*18480*/  LEA.HI.X.SX32 R203, R198, R0, 0x2, P2 ;  /* 0x00000000c6cb7211 */ /* 0x000fe400010f16ff */
[CC--:B------:R-:W-:Y:S02]  /*18490*/  LEA R200, P1, R197.reuse, R2.reuse, 0x2 ;  /* 0x00000002c5c87211 */ /* 0x0c0fe400078210ff */
[----:B------:R-:W-:Y:S02]  /*184a0*/  LEA R198, P2, R196, R2, 0x2 ;  /* 0x00000002c4c67211 */ /* 0x000fe400078410ff */
[----:B------:R-:W-:-:S02]  /*184b0*/  LEA.HI.X.SX32 R201, R197, R0, 0x2, P1 ;  /* 0x00000000c5c97211 */ /* 0x000fc400008f16ff */
[----:B------:R-:W-:Y:S02]  /*184c0*/  LEA.HI.X.SX32 R199, R196, R0, 0x2, P2 ;  /* 0x00000000c4c77211 */ /* 0x000fe400010f16ff */
[C---:B------:R-:W-:Y:S01]  /*184d0*/  LEA R196, P1, R195.reuse, R2, 0x2 ;  /* 0x00000002c3c47211 */ /* 0x040fe200078210ff */
[----:B------:R-:W-:Y:S01]  /*184e0*/  IMAD.MOV.U32 R207, RZ, RZ, R118 ;  /* 0x000000ffffcf7224 */ /* 0x000fe200078e0076 */
[----:B------:R1:W-:Y:S02]  /*184f0*/  STL.64 [R1+0x1790], R204 ;  /* 0x001790cc01007387 */ /* 0x0003e40000100a00 */
[----:B------:R-:W-:Y:S02]  /*18500*/  LEA.HI.X.SX32 R197, R195, R0, 0x2, P1 ;  /* 0x00000000c3c57211 */ /* 0x000fe400008f16ff */
[----:B------:R1:W-:Y:S04]  /*18510*/  STL.64 [R1+0x1788], R202 ;  /* 0x001788ca01007387 */ /* 0x0003e80000100a00 */
[----:B------:R-:W-:Y:S01]  /*18520*/  STL.64 [R1+0x1780], R200 ;  /* 0x001780c801007387 */ /* 0x000fe20000100a00 */
[----:B-1----:R-:W-:Y:S01]  /*18530*/  IMAD.MOV.U32 R204, RZ, RZ, R112 ;  /* 0x000000ffffcc7224 */ /* 0x002fe200078e0070 */
[----:B------:R-:W-:-:S02]  /*18540*/  LEA R112, P2, R194, R2, 0x2 ;  /* 0x00000002c2707211 */ /* 0x000fc400078410ff */
[----:B------:R-:W-:Y:S01]  /*18550*/  STL.64 [R1+0x1778], R198 ;  /* 0x001778c601007387 */ /* 0x000fe20000100a00 */
[----:B------:R-:W-:Y:S02]  /*18560*/  IMAD.MOV.U32 R203, RZ, RZ, R207 ;  /* 0x000000ffffcb7224 */ /* 0x000fe400078e00cf */
[----:B------:R-:W-:Y:S01]  /*18570*/  IMAD.MOV.U32 R207, RZ, RZ, R113 ;  /* 0x000000ffffcf7224 */ /* 0x000fe200078e0071 */
[----:B------:R1:W-:Y:S01]  /*18580*/  STL.64 [R1+0x1770], R196 ;  /* 0x001770c401007387 */ /* 0x0003e20000100a00 */
[----:B------:R-:W-:Y:S02]  /*18590*/  LEA.HI.X.SX32 R113, R194, R0, 0x2, P2 ;  /* 0x00000000c2717211 */ /* 0x000fe400010f16ff */
[----:B------:R-:W-:-:S04]  /*185a0*/  LEA R194, P2, R192, R2, 0x2 ;  /* 0x00000002c0c27211 */ /* 0x000fc800078410ff */
[----:B------:R-:W-:Y:S02]  /*185b0*/  LEA.HI.X.SX32 R195, R192, R0, 0x2, P2 ;  /* 0x00000000c0c37211 */ /* 0x000fe400010f16ff */
[----:B-1----:R-:W-:-:S04]  /*185c0*/  LEA R196, P1, R193, R2, 0x2 ;  /* 0x00000002c1c47211 */ /* 0x002fc800078210ff */
        /* <DEDUP_REMOVED lines=9> */
[----:B------:R-:W-:Y:S01]  /*18660*/  LEA R190, P2, R188, R2, 0x2 ;  /* 0x00000002bcbe7211 */ /* 0x000fe200078410ff */
[----:B------:R-:W-:Y:S01]  /*18670*/  IMAD.MOV.U32 R202, RZ, RZ, R111 ;  /* 0x000000ffffca7224 */ /* 0x000fe200078e006f */
[----:B------:R-:W-:-:S02]  /*18680*/  LEA.HI.X.SX32 R193, R189, R0, 0x2, P1 ;  /* 0x00000000bdc17211 */ /* 0x000fc400008f16ff */
[----:B------:R-:W-:Y:S02]  /*18690*/  LEA.HI.X.SX32 R191, R188, R0, 0x2, P2 ;  /* 0x00000000bcbf7211 */ /* 0x000fe400010f16ff */
[C---:B------:R-:W-:Y:S01]  /*186a0*/  LEA R188, P1, R187.reuse, R2, 0x2 ;  /* 0x00000002bbbc7211 */ /* 0x040fe200078210ff */
[----:B------:R-:W-:Y:S02]  /*186b0*/  IMAD.MOV.U32 R201, RZ, RZ, R202 ;  /* 0x000000ffffc97224 */ /* 0x000fe400078e00ca */
[----:B------:R-:W-:Y:S01]  /*186c0*/  IMAD.MOV.U32 R202, RZ, RZ, R206 ;  /* 0x000000ffffca7224 */ /* 0x000fe200078e00ce */
[----:B------:R-:W-:Y:S01]  /*186d0*/  LEA.HI.X.SX32 R189, R187, R0, 0x2, P1 ;  /* 0x00000000bbbd7211 */ /* 0x000fe200008f16ff */
[----:B------:R-:W-:Y:S01]  /*186e0*/  IMAD.MOV.U32 R206, RZ, RZ, R108 ;  /* 0x000000ffffce7224 */ /* 0x000fe200078e006c */
[----:B------:R-:W-:Y:S01]  /*186f0*/  STL.64 [R1+0x1750], R196 ;  /* 0x001750c401007387 */ /* 0x000fe20000100a00 */
[----:B------:R-:W-:Y:S01]  /*18700*/  LEA R108, P2, R186, R2, 0x2 ;  /* 0x00000002ba6c7211 */ /* 0x000fe200078410ff */
[----:B------:R-:W-:-:S02]  /*18710*/  IMAD.MOV.U32 R199, RZ, RZ, R109 ;  /* 0x000000ffffc77224 */ /* 0x000fc400078e006d */
[----:B------:R-:W-:Y:S01]  /*18720*/  STL.64 [R1+0x1748], R194 ;  /* 0x001748c201007387 */ /* 0x000fe20000100a00 */
[----:B------:R-:W-:-:S03]  /*18730*/  LEA.HI.X.SX32 R109, R186, R0, 0x2, P2 ;  /* 0x00000000ba6d7211 */ /* 0x000fc600010f16ff */
        /* <DEDUP_REMOVED lines=8> */
[C---:B------:R-:W-:Y:S02]  /*187c0*/  LEA R184, P2, R182.reuse, R2, 0x2 ;  /* 0x00000002b6b87211 */ /* 0x040fe400078410ff */
[-C--:B------:R-:W-:Y:S01]  /*187d0*/  LEA.HI.X.SX32 R187, R183, R0.reuse, 0x2, P1 ;  /* 0x00000000b7bb7211 */ /* 0x080fe200008f16ff */
[----:B------:R-:W-:Y:S01]  /*187e0*/  STL.64 [R1+0x1728], R108 ;  /* 0x0017286c01007387 */ /* 0x000fe20000100a00 */
[----:B------:R-:W-:-:S03]  /*187f0*/  LEA.HI.X.SX32 R185, R182, R0, 0x2, P2 ;  /* 0x00000000b6b97211 */ /* 0x000fc600010f16ff */
[----:B------:R-:W-:Y:S04]  /*18800*/  STL.64 [R1+0x1720], R190 ;  /* 0x001720be01007387 */ /* 0x000fe80000100a00 */
[----:B------:R-:W-:Y:S01]  /*18810*/  STL.64 [R1+0x1718], R188 ;  /* 0x001718bc01007387 */ /* 0x000fe20000100a00 */
[----:B------:R-:W-:-:S03]  /*18820*/  LEA R182, P2, R180, R2, 0x2 ;  /* 0x00000002b4b67211 */ /* 0x000fc600078410ff */
[----:B------:R-:W-:Y:S04]  /*18830*/  STL.64 [R1+0x1710], R186 ;  /* 0x001710ba01007387 */ /* 0x000fe80000100a00 */
[----:B------:R1:W-:Y:S01]  /*18840*/  STL.64 [R1+0x1708], R184 ;  /* 0x001708b801007387 */ /* 0x0003e20000100a00 */
[----:B------:R-:W-:Y:S02]  /*18850*/  LEA.HI.X.SX32 R183, R180, R0, 0x2, P2 ;  /* 0x00000000b4b77211 */ /* 0x000fe400010f16ff */
[----:B-1----:R-:W-:-:S04]  /*18860*/  LEA R184, P1, R181, R2, 0x2 ;  /* 0x00000002b5b87211 */ /* 0x002fc800078210ff */
[----:B------:R-:W-:-:S05]  /*18870*/  LEA.HI.X.SX32 R185, R181, R0, 0x2, P1 ;  /* 0x00000000b5b97211 */ /* 0x000fca00008f16ff */
[----:B------:R1:W-:Y:S04]  /*18880*/  STL.64 [R1+0x1700], R184 ;  /* 0x001700b801007387 */ /* 0x0003e80000100a00 */
[----:B------:R2:W-:Y:S01]  /*18890*/  STL.64 [R1+0x16f8], R182 ;  /* 0x0016f8b601007387 */ /* 0x0005e20000100a00 */
[CC--:B-1----:R-:W-:Y:S02]  /*188a0*/  LEA R184, P1, R179.reuse, R2.reuse, 0x2 ;  /* 0x00000002b3b87211 */ /* 0x0c2fe400078210ff */
[C---:B--2---:R-:W-:Y:S02]  /*188b0*/  LEA R182, P2, R178.reuse, R2, 0x2 ;  /* 0x00000002b2b67211 */ /* 0x044fe400078410ff */
[-C--:B------:R-:W-:Y:S02]  /*188c0*/  LEA.HI.X.SX32 R185, R179, R0.reuse, 0x2, P1 ;  /* 0x00000000b3b97211 */ /* 0x080fe400008f16ff */
[----:B------:R-:W-:-:S02]  /*188d0*/  LEA.HI.X.SX32 R183, R178, R0, 0x2, P2 ;  /* 0x00000000b2b77211 */ /* 0x000fc400010f16ff */
[CC--:B------:R-:W-:Y:S02]  /*188e0*/  LEA R180, P1, R177.reuse, R2.reuse, 0x2 ;  /* 0x00000002b1b47211 */ /* 0x0c0fe400078210ff */
[C---:B------:R-:W-:Y:S02]  /*188f0*/  LEA R178, P2, R176.reuse, R2, 0x2 ;  /* 0x00000002b0b27211 */ /* 0x040fe400078410ff */
[-C--:B------:R-:W-:Y:S02]  /*18900*/  LEA.HI.X.SX32 R181, R177, R0.reuse, 0x2, P1 ;  /* 0x00000000b1b57211 */ /* 0x080fe400008f16ff */
[----:B------:R-:W-:Y:S01]  /*18910*/  LEA.HI.X.SX32 R179, R176, R0, 0x2, P2 ;  /* 0x00000000b0b37211 */ /* 0x000fe200010f16ff */
[----:B------:R-:W-:Y:S04]  /*18920*/  STL.64 [R1+0x16f0], R184 ;  /* 0x0016f0b801007387 */ /* 0x000fe80000100a00 */
[----:B------:R-:W-:Y:S01]  /*18930*/  STL.64 [R1+0x16e8], R182 ;  /* 0x0016e8b601007387 */ /* 0x000fe20000100a00 */
[----:B------:R-:W-:-:S03]  /*18940*/  LEA R176, P2, R174, R2, 0x2 ;  /* 0x00000002aeb07211 */ /* 0x000fc600078410ff */
[----:B------:R-:W-:Y:S04]  /*18950*/  STL.64 [R1+0x16e0], R180 ;  /* 0x0016e0b401007387 */ /* 0x000fe80000100a00 */
[----:B------:R1:W-:Y:S01]  /*18960*/  STL.64 [R1+0x16d8], R178 ;  /* 0x0016d8b201007387 */ /* 0x0003e20000100a00 */
[----:B------:R-:W-:Y:S02]  /*18970*/  LEA.HI.X.SX32 R177, R174, R0, 0x2, P2 ;  /* 0x00000000aeb17211 */ /* 0x000fe400010f16ff */
[----:B-1----:R-:W-:-:S04]  /*18980*/  LEA R178, P1, R175, R2, 0x2 ;  /* 0x00000002afb27211 */ /* 0x002fc800078210ff */
[----:B------:R-:W-:Y:S02]  /*18990*/  LEA.HI.X.SX32 R179, R175, R0, 0x2, P1 ;  /* 0x00000000afb37211 */ /* 0x000fe400008f16ff */
        /* <DEDUP_REMOVED lines=72> */
[C---:B------:R-:W-:Y:S01]  /*18e20*/  LEA R14, P1, R13.reuse, R2, 0x2 ;  /* 0x000000020d0e7211 */ /* 0x040fe200078210ff */
[----:B------:R1:W-:Y:S03]  /*18e30*/  STL.64 [R1+0x1610], R152 ;  /* 0x0016109801007387 */ /* 0x0003e60000100a00 */
[----:B------:R-:W-:Y:S01]  /*18e40*/  LEA.HI.X.SX32 R15, R13, R0, 0x2, P1 ;  /* 0x000000000d0f7211 */ /* 0x000fe200008f16ff */
[----:B------:R-:W-:Y:S01]  /*18e50*/  STL.64 [R1+0x1608], R154 ;  /* 0x0016089a01007387 */ /* 0x000fe20000100a00 */
[----:B-1----:R-:W-:-:S03]  /*18e60*/  LEA R152, P2, R12, R2, 0x2 ;  /* 0x000000020c987211 */ /* 0x002fc600078410ff */
[----:B------:R1:W-:Y:S01]  /*18e70*/  STL.64 [R1+0x1600], R14 ;  /* 0x0016000e01007387 */ /* 0x0003e20000100a00 */
[----:B------:R-:W-:Y:S02]  /*18e80*/  LEA.HI.X.SX32 R153, R12, R0, 0x2, P2 ;  /* 0x000000000c997211 */ /* 0x000fe400010f16ff */
[----:B------:R-:W-:-:S04]  /*18e90*/  LEA R12, P1, R11, R2, 0x2 ;  /* 0x000000020b0c7211 */ /* 0x000fc800078210ff */
[----:B------:R-:W-:Y:S02]  /*18ea0*/  LEA.HI.X.SX32 R13, R11, R0, 0x2, P1 ;  /* 0x000000000b0d7211 */ /* 0x000fe400008f16ff */
[C---:B-1----:R-:W-:Y:S01]  /*18eb0*/  LEA R14, P2, R10.reuse, R2, 0x2 ;  /* 0x000000020a0e7211 */ /* 0x042fe200078410ff */
[----:B------:R-:W-:Y:S03]  /*18ec0*/  STL.64 [R1+0x15f8], R152 ;  /* 0x0015f89801007387 */ /* 0x000fe60000100a00 */
        /* <DEDUP_REMOVED lines=12> */
[----:B------:R-:W-:Y:S01]  /*18f90*/  LEA.HI.X.SX32 R11, R208, R0, 0x2, P2 ;  /* 0x00000000d00b7211 */ /* 0x000fe200010f16ff */
[----:B------:R1:W-:Y:S04]  /*18fa0*/  STL.64 [R1+0x15d0], R8 ;  /* 0x0015d00801007387 */ /* 0x0003e80000100a00 */
[----:B------:R2:W-:Y:S01]  /*18fb0*/  STL.64 [R1+0x15c8], R10 ;  /* 0x0015c80a01007387 */ /* 0x0005e20000100a00 */
[----:B-1----:R-:W-:-:S02]  /*18fc0*/  LEA R8, P2, R210, R2, 0x2 ;  /* 0x00000002d2087211 */ /* 0x002fc400078410ff */
[C---:B--2---:R-:W-:Y:S02]  /*18fd0*/  LEA R10, P1, R211.reuse, R2, 0x2 ;  /* 0x00000002d30a7211 */ /* 0x044fe400078210ff */
[-C--:B------:R-:W-:Y:S02]  /*18fe0*/  LEA.HI.X.SX32 R9, R210, R0.reuse, 0x2, P2 ;  /* 0x00000000d2097211 */ /* 0x080fe400010f16ff */
[----:B------:R-:W-:-:S05]  /*18ff0*/  LEA.HI.X.SX32 R11, R211, R0, 0x2, P1 ;  /* 0x00000000d30b7211 */ /* 0x000fca00008f16ff */
[----:B------:R1:W-:Y:S04]  /*19000*/  STL.64 [R1+0x15c0], R10 ;  /* 0x0015c00a01007387 */ /* 0x0003e80000100a00 */
[----:B------:R2:W-:Y:S01]  /*19010*/  STL.64 [R1+0x15b8], R8 ;  /* 0x0015b80801007387 */ /* 0x0005e20000100a00 */
[CC--:B-1----:R-:W-:Y:S02]  /*19020*/  LEA R10, P1, R213.reuse, R2.reuse, 0x2 ;  /* 0x00000002d50a7211 */ /* 0x0c2fe400078210ff */
[C---:B--2---:R-:W-:Y:S02]  /*19030*/  LEA R8, P2, R212.reuse, R2, 0x2 ;  /* 0x00000002d4087211 */ /* 0x044fe400078410ff */
[-C--:B------:R-:W-:Y:S02]  /*19040*/  LEA.HI.X.SX32 R11, R213, R0.reuse, 0x2, P1 ;  /* 0x00000000d50b7211 */ /* 0x080fe400008f16ff */
[----:B------:R-:W-:-:S03]  /*19050*/  LEA.HI.X.SX32 R9, R212, R0, 0x2, P2 ;  /* 0x00000000d4097211 */ /* 0x000fc600010f16ff */
        /* <DEDUP_REMOVED lines=65> */
[----:B------:R-:W-:Y:S01]  /*19470*/  LEA.HI.X.SX32 R9, R234, R0, 0x2, P2 ;  /* 0x00000000ea097211 */ /* 0x000fe200010f16ff */
[----:B------:R-:W-:-:S02]  /*19480*/  IMAD.MOV.U32 R194, RZ, RZ, R204 ;  /* 0x000000ffffc27224 */ /* 0x000fc400078e00cc */
[----:B------:R1:W-:Y:S01]  /*19490*/  STL.64 [R1+0x1500], R10 ;  /* 0x0015000a01007387 */ /* 0x0003e20000100a00 */
[----:B------:R-:W-:-:S03]  /*194a0*/  IMAD.MOV.U32 R204, RZ, RZ, R103 ;  /* 0x000000ffffcc7224 */ /* 0x000fc600078e0067 */
[----:B------:R2:W-:Y:S01]  /*194b0*/  STL.64 [R1+0x14f8], R8 ;  /* 0x0014f80801007387 */ /* 0x0005e20000100a00 */
[----:B------:R-:W-:Y:S02]  /*194c0*/  IMAD.MOV.U32 R192, RZ, RZ, R194 ;  /* 0x000000ffffc07224 */ /* 0x000fe400078e00c2 */
[----:B------:R-:W-:Y:S01]  /*194d0*/  IMAD.MOV.U32 R193, RZ, RZ, R204 ;  /* 0x000000ffffc17224 */ /* 0x000fe200078e00cc */
[CC--:B-1----:R-:W-:Y:S02]  /*194e0*/  LEA R10, P1, R237.reuse, R2.reuse, 0x2 ;  /* 0x00000002ed0a7211 */ /* 0x0c2fe400078210ff */
[C---:B--2---:R-:W-:Y:S02]  /*194f0*/  LEA R8, P2, R236.reuse, R2, 0x2 ;  /* 0x00000002ec087211 */ /* 0x044fe400078410ff */
[-C--:B------:R-:W-:Y:S02]  /*19500*/  LEA.HI.X.SX32 R11, R237, R0.reuse, 0x2, P1 ;  /* 0x00000000ed0b7211 */ /* 0x080fe400008f16ff */
[----:B------:R-:W-:Y:S01]  /*19510*/  LEA.HI.X.SX32 R9, R236, R0, 0x2, P2 ;  /* 0x00000000ec097211 */ /* 0x000fe200010f16ff */
[----:B------:R-:W-:-:S02]  /*19520*/  IMAD.MOV.U32 R190, RZ, RZ, R192 ;  /* 0x000000ffffbe7224 */ /* 0x000fc400078e00c0 */
[----:B------:R-:W-:Y:S01]  /*19530*/  IMAD.MOV.U32 R191, RZ, RZ, R193 ;  /* 0x000000ffffbf7224 */ /* 0x000fe200078e00c1 */
[----:B------:R1:W-:Y:S01]  /*19540*/  STL.64 [R1+0x14f0], R10 ;  /* 0x0014f00a01007387 */ /* 0x0003e20000100a00 */
[----:B------:R-:W-:-:S03]  /*19550*/  IMAD.MOV.U32 R189, RZ, RZ, R190 ;  /* 0x000000ffffbd7224 */ /* 0x000fc600078e00be */
[----:B------:R2:W-:Y:S01]  /*19560*/  STL.64 [R1+0x14e8], R8 ;  /* 0x0014e80801007387 */ /* 0x0005e20000100a00 */
[----:B------:R-:W-:Y:S02]  /*19570*/  IMAD.MOV.U32 R194, RZ, RZ, R101 ;  /* 0x000000ffffc27224 */ /* 0x000fe400078e0065 */
[----:B------:R-:W-:Y:S01]  /*19580*/  IMAD.MOV.U32 R190, RZ, RZ, R191 ;  /* 0x000000ffffbe7224 */ /* 0x000fe200078e00bf */
[CC--:B-1----:R-:W-:Y:S01]  /*19590*/  LEA R10, P1, R239.reuse, R2.reuse, 0x2 ;  /* 0x00000002ef0a7211 */ /* 0x0c2fe200078210ff */
[----:B------:R-:W-:Y:S01]  /*195a0*/  IMAD.MOV.U32 R196, RZ, RZ, R199 ;  /* 0x000000ffffc47224 */ /* 0x000fe200078e00c7 */
[C---:B--2---:R-:W-:Y:S02]  /*195b0*/  LEA R8, P2, R238.reuse, R2, 0x2 ;  /* 0x00000002ee087211 */ /* 0x044fe400078410ff */
[-C--:B------:R-:W-:Y:S01]  /*195c0*/  LEA.HI.X.SX32 R11, R239, R0.reuse, 0x2, P1 ;  /* 0x00000000ef0b7211 */ /* 0x080fe200008f16ff */
[----:B------:R-:W-:Y:S01]  /*195d0*/  IMAD.MOV.U32 R188, RZ, RZ, R189 ;  /* 0x000000ffffbc7224 */ /* 0x000fe200078e00bd */
[----:B------:R-:W-:Y:S01]  /*195e0*/  LEA.HI.X.SX32 R9, R238, R0, 0x2, P2 ;  /* 0x00000000ee097211 */ /* 0x000fe200010f16ff */
[----:B------:R-:W-:-:S02]  /*195f0*/  IMAD.MOV.U32 R192, RZ, RZ, R194 ;  /* 0x000000ffffc07224 */ /* 0x000fc400078e00c2 */
[----:B------:R-:W-:Y:S01]  /*19600*/  IMAD.MOV.U32 R189, RZ, RZ, R190 ;  /* 0x000000ffffbd7224 */ /* 0x000fe200078e00be */
[----:B------:R1:W-:Y:S01]  /*19610*/  STL.64 [R1+0x14e0], R10 ;  /* 0x0014e00a01007387 */ /* 0x0003e20000100a00 */
[----:B------:R-:W-:Y:S02]  /*19620*/  IMAD.MOV.U32 R200, RZ, RZ, R110 ;  /* 0x000000ffffc87224 */ /* 0x000fe400078e006e */
[----:B------:R-:W-:Y:S01]  /*19630*/  IMAD.MOV.U32 R193, RZ, RZ, R196 ;  /* 0x000000ffffc17224 */ /* 0x000fe200078e00c4 */
[----:B------:R2:W-:Y:S01]  /*19640*/  STL.64 [R1+0x14d8], R8 ;  /* 0x0014d80801007387 */ /* 0x0005e20000100a00 */
[----:B------:R-:W-:Y:S02]  /*19650*/  IMAD.MOV.U32 R194, RZ, RZ, R99 ;  /* 0x000000ffffc27224 */ /* 0x000fe400078e0063 */
[----:B------:R-:W-:Y:S02]  /*19660*/  IMAD.MOV.U32 R196, RZ, RZ, R100 ;  /* 0x000000ffffc47224 */ /* 0x000fe400078e0064 */
[----:B------:R-:W-:-:S02]  /*19670*/  IMAD.MOV.U32 R187, RZ, RZ, R188 ;  /* 0x000000ffffbb7224 */ /* 0x000fc400078e00bc */
[----:B------:R-:W-:Y:S01]  /*19680*/  IMAD.MOV.U32 R197, RZ, RZ, R207 ;  /* 0x000000ffffc57224 */ /* 0x000fe200078e00cf */
[CC--:B-1----:R-:W-:Y:S01]  /*19690*/  LEA R10, P1, R241.reuse, R2.reuse, 0x2 ;  /* 0x00000002f10a7211 */ /* 0x0c2fe200078210ff */
[----:B------:R-:W-:Y:S02]  /*196a0*/  IMAD.MOV.U32 R191, RZ, RZ, R192 ;  /* 0x000000ffffbf7224 */ /* 0x000fe400078e00c0 */
[----:B------:R-:W-:Y:S01]  /*196b0*/  IMAD.MOV.U32 R188, RZ, RZ, R189 ;  /* 0x000000ffffbc7224 */ /* 0x000fe200078e00bd */
[C---:B--2---:R-:W-:Y:S01]  /*196c0*/  LEA R8, P2, R240.reuse, R2, 0x2 ;  /* 0x00000002f0087211 */ /* 0x044fe200078410ff */
[----:B------:R-:W-:Y:S02]  /*196d0*/  IMAD.MOV.U32 R198, RZ, RZ, R200 ;  /* 0x000000ffffc67224 */ /* 0x000fe400078e00c8 */
[----:B------:R-:W-:Y:S01]  /*196e0*/  IMAD.MOV.U32 R192, RZ, RZ, R193 ;  /* 0x000000ffffc07224 */ /* 0x000fe200078e00c1 */
[-C--:B------:R-:W-:Y:S01]  /*196f0*/  LEA.HI.X.SX32 R11, R241, R0.reuse, 0x2, P1 ;  /* 0x00000000f10b7211 */ /* 0x080fe200008f16ff */
[----:B------:R-:W-:Y:S01]  /*19700*/  IMAD.MOV.U32 R193, RZ, RZ, R194 ;  /* 0x000000ffffc17224 */ /* 0x000fe200078e00c2 */
[----:B------:R-:W-:Y:S01]  /*19710*/  LEA.HI.X.SX32 R9, R240, R0, 0x2, P2 ;  /* 0x00000000f0097211 */ /* 0x000fe200010f16ff */
[----:B------:R-:W-:-:S02]  /*19720*/  IMAD.MOV.U32 R194, RZ, RZ, R196 ;  /* 0x000000ffffc27224 */ /* 0x000fc400078e00c4 */
[----:B------:R-:W-:Y:S02]  /*19730*/  IMAD.MOV.U32 R186, RZ, RZ, R187 ;  /* 0x000000ffffba7224 */ /* 0x000fe400078e00bb */
[----:B------:R-:W-:Y:S02]  /*19740*/  IMAD.MOV.U32 R196, RZ, RZ, R197 ;  /* 0x000000ffffc47224 */ /* 0x000fe400078e00c5 */
[----:B------:R-:W-:Y:S02]  /*19750*/  IMAD.MOV.U32 R187, RZ, RZ, R188 ;  /* 0x000000ffffbb7224 */ /* 0x000fe400078e00bc */
[----:B------:R-:W-:Y:S02]  /*19760*/  IMAD.MOV.U32 R197, RZ, RZ, R198 ;  /* 0x000000ffffc57224 */ /* 0x000fe400078e00c6 */
[----:B------:R-:W-:Y:S01]  /*19770*/  IMAD.MOV.U32 R198, RZ, RZ, R98 ;  /* 0x000000ffffc67224 */ /* 0x000fe200078e0062 */
[----:B------:R1:W-:Y:S01]  /*19780*/  STL.64 [R1+0x14d0], R10 ;  /* 0x0014d00a01007387 */ /* 0x0003e20000100a00 */
[----:B------:R-:W-:-:S02]  /*19790*/  IMAD.MOV.U32 R190, RZ, RZ, R192 ;  /* 0x000000ffffbe7224 */ /* 0x000fc400078e00c0 */
[----:B------:R-:W-:Y:S01]  /*197a0*/  IMAD.MOV.U32 R192, RZ, RZ, R194 ;  /* 0x000000ffffc07224 */ /* 0x000fe200078e00c2 */
[----:B------:R2:W-:Y:S01]  /*197b0*/  STL.64 [R1+0x14c8], R8 ;  /* 0x0014c80801007387 */ /* 0x0005e20000100a00 */
[----:B------:R-:W-:Y:S02]  /*197c0*/  IMAD.MOV.U32 R185, RZ, RZ, R187 ;  /* 0x000000ffffb97224 */ /* 0x000fe400078e00bb */
[----:B------:R-:W-:Y:S02]  /*197d0*/  IMAD.MOV.U32 R194, RZ, RZ, R196 ;  /* 0x000000ffffc27224 */ /* 0x000fe400078e00c4 */
[----:B------:R-:W-:Y:S02]  /*197e0*/  IMAD.MOV.U32 R205, RZ, RZ, R114 ;  /* 0x000000ffffcd7224 */ /* 0x000fe400078e0072 */
[----:B------:R-:W-:Y:S01]  /*197f0*/  IMAD.MOV.U32 R196, RZ, RZ, R198 ;  /* 0x000000ffffc47224 */ /* 0x000fe200078e00c6 */
[CC--:B-1----:R-:W-:Y:S01]  /*19800*/  LEA R10, P1, R243.reuse, R2.reuse, 0x2 ;  /* 0x00000002f30a7211 */ /* 0x0c2fe200078210ff */
[----:B------:R-:W-:Y:S01]  /*19810*/  IMAD.MOV.U32 R198, RZ, RZ, R97 ;  /* 0x000000ffffc67224 */ /* 0x000fe200078e0061 */
[C---:B--2---:R-:W-:Y:S01]  /*19820*/  LEA R8, P2, R242.reuse, R2, 0x2 ;  /* 0x00000002f2087211 */ /* 0x044fe200078410ff */
        /* <DEDUP_REMOVED lines=9> */
[----:B------:R-:W-:Y:S02]  /*198c0*/  IMAD.MOV.U32 R205, RZ, RZ, R104 ;  /* 0x000000ffffcd7224 */ /* 0x000fe400078e0068 */
[----:B------:R-:W-:-:S02]  /*198d0*/  IMAD.MOV.U32 R196, RZ, RZ, R198 ;  /* 0x000000ffffc47224 */ /* 0x000fc400078e00c6 */
[----:B------:R-:W-:Y:S02]  /*198e0*/  IMAD.MOV.U32 R198, RZ, RZ, R96 ;  /* 0x000000ffffc67224 */ /* 0x000fe400078e0060 */
[----:B------:R-:W-:Y:S01]  /*198f0*/  IMAD.MOV.U32 R182, RZ, RZ, R183 ;  /* 0x000000ffffb67224 */ /* 0x000fe200078e00b7 */
[----:B------:R1:W-:Y:S01]  /*19900*/  STL.64 [R1+0x14c0], R10 ;  /* 0x0014c00a01007387 */ /* 0x0003e20000100a00 */
[----:B------:R-:W-:Y:S02]  /*19910*/  IMAD.MOV.U32 R207, RZ, RZ, R105 ;  /* 0x000000ffffcf7224 */ /* 0x000fe400078e0069 */
[----:B------:R-:W-:Y:S01]  /*19920*/  IMAD.MOV.U32 R183, RZ, RZ, R185 ;  /* 0x000000ffffb77224 */ /* 0x000fe200078e00b9 */
[----:B------:R2:W-:Y:S01]  /*19930*/  STL.64 [R1+0x14b8], R8 ;  /* 0x0014b80801007387 */ /* 0x0005e20000100a00 */
[----:B------:R-:W-:Y:S02]  /*19940*/  IMAD.MOV.U32 R185, RZ, RZ, R186 ;  /* 0x000000ffffb97224 */ /* 0x000fe400078e00ba */
[----:B------:R-:W-:-:S02]  /*19950*/  IMAD.MOV.U32 R188, RZ, RZ, R189 ;  /* 0x000000ffffbc7224 */ /* 0x000fc400078e00bd */
        /* <DEDUP_REMOVED lines=33> */
[----:B------:R-:W2:Y:S01]  /*19b70*/  LDL.LU R57, [R1+0x1a24] ;  /* 0x001a240001397983 */ /* 0x000ea20000300800 */
[----:B------:R-:W-:Y:S02]  /*19b80*/  IMAD.MOV.U32 R177, RZ, RZ, R180 ;  /* 0x000000ffffb17224 */ /* 0x000fe400078e00b4 */
[----:B------:R-:W-:Y:S01]  /*19b90*/  IMAD.MOV.U32 R180, RZ, RZ, R181 ;  /* 0x000000ffffb47224 */ /* 0x000fe200078e00b5 */
[----:B------:R1:W-:Y:S01]  /*19ba0*/  STL.64 [R1+0x14a0], R10 ;  /* 0x0014a00a01007387 */ /* 0x0003e20000100a00 */
[----:B------:R-:W-:-:S03]  /*19bb0*/  IMAD.MOV.U32 R181, RZ, RZ, R182 ;  /* 0x000000ffffb57224 */ /* 0x000fc600078e00b6 */
[----:B------:R3:W-:Y:S01]  /*19bc0*/  STL.64 [R1+0x1498], R8 ;  /* 0x0014980801007387 */ /* 0x0007e20000100a00 */
[----:B------:R-:W-:Y:S02]  /*19bd0*/  IMAD.MOV.U32 R201, RZ, RZ, R89 ;  /* 0x000000ffffc97224 */ /* 0x000fe400078e0059 */
[----:B------:R-:W-:Y:S02]  /*19be0*/  IMAD.MOV.U32 R182, RZ, RZ, R183 ;  /* 0x000000ffffb67224 */ /* 0x000fe400078e00b7 */
[----:B------:R-:W-:Y:S01]  /*19bf0*/  IMAD.MOV.U32 R183, RZ, RZ, R184 ;  /* 0x000000ffffb77224 */ /* 0x000fe200078e00b8 */
[CC--:B-1----:R-:W-:Y:S01]  /*19c00*/  LEA R10, P1, R249.reuse, R2.reuse, 0x2 ;  /* 0x00000002f90a7211 */ /* 0x0c2fe200078210ff */
[----:B------:R-:W-:Y:S01]  /*19c10*/  IMAD.MOV.U32 R186, RZ, RZ, R193 ;  /* 0x000000ffffba7224 */ /* 0x000fe200078e00c1 */
[C---:B---3--:R-:W-:Y:S01]  /*19c20*/  LEA R8, P2, R248.reuse, R2, 0x2 ;  /* 0x00000002f8087211 */ /* 0x048fe200078410ff */
[----:B------:R-:W-:Y:S01]  /*19c30*/  IMAD.MOV.U32 R184, RZ, RZ, R191 ;  /* 0x000000ffffb87224 */ /* 0x000fe200078e00bf */
[-C--:B------:R-:W-:Y:S01]  /*19c40*/  LEA.HI.X.SX32 R11, R249, R0.reuse, 0x2, P1 ;  /* 0x00000000f90b7211 */ /* 0x080fe200008f16ff */
[----:B------:R-:W-:Y:S01]  /*19c50*/  IMAD.MOV.U32 R193, RZ, RZ, R202 ;  /* 0x000000ffffc17224 */ /* 0x000fe200078e00ca */
[----:B------:R-:W-:Y:S01]  /*19c60*/  LEA.HI.X.SX32 R9, R248, R0, 0x2, P2 ;  /* 0x00000000f8097211 */ /* 0x000fe200010f16ff */
[----:B------:R-:W-:Y:S01]  /*19c70*/  IMAD.MOV.U32 R191, RZ, RZ, R196 ;  /* 0x000000ffffbf7224 */ /* 0x000fe200078e00c4 */
[----:B------:R-:W-:Y:S01]  /*19c80*/  LEA R170, P1, R251, R2, 0x2 ;  /* 0x00000002fbaa7211 */ /* 0x000fe200078210ff */
[----:B------:R-:W-:-:S02]  /*19c90*/  IMAD.MOV.U32 R178, RZ, RZ, R180 ;  /* 0x000000ffffb27224 */ /* 0x000fc400078e00b4 */
[----:B------:R-:W-:Y:S02]  /*19ca0*/  IMAD.MOV.U32 R200, RZ, RZ, R94 ;  /* 0x000000ffffc87224 */ /* 0x000fe400078e005e */
[----:B------:R-:W-:Y:S02]  /*19cb0*/  IMAD.MOV.U32 R196, RZ, RZ, R201 ;  /* 0x000000ffffc47224 */ /* 0x000fe400078e00c9 */
[----:B------:R-:W-:Y:S02]  /*19cc0*/  IMAD.MOV.U32 R180, RZ, RZ, R181 ;  /* 0x000000ffffb47224 */ /* 0x000fe400078e00b5 */
[----:B------:R-:W-:Y:S02]  /*19cd0*/  IMAD.MOV.U32 R201, RZ, RZ, R59 ;  /* 0x000000ffffc97224 */ /* 0x000fe400078e003b */
[----:B------:R-:W-:Y:S01]  /*19ce0*/  IMAD.MOV.U32 R181, RZ, RZ, R182 ;  /* 0x000000ffffb57224 */ /* 0x000fe200078e00b6 */
[----:B------:R-:W3:Y:S01]  /*19cf0*/  LDL.LU R59, [R1+0x1a20] ;  /* 0x001a2000013b7983 */ /* 0x000ee20000300800 */
[----:B------:R-:W-:Y:S01]  /*19d00*/  IMAD.MOV.U32 R185, RZ, RZ, R193 ;  /* 0x000000ffffb97224 */ /* 0x000fe200078e00c1 */
[----:B------:R-:W-:Y:S01]  /*19d10*/  LEA.HI.X.SX32 R171, R251, R0, 0x2, P1 ;  /* 0x00000000fbab7211 */ /* 0x000fe200008f16ff */
[----:B------:R-:W-:Y:S01]  /*19d20*/  IMAD.MOV.U32 R199, RZ, RZ, R200 ;  /* 0x000000ffffc77224 */ /* 0x000fe200078e00c8 */
[----:B------:R-:W-:Y:S01]  /*19d30*/  STL.64 [R1+0x1490], R10 ;  /* 0x0014900a01007387 */ /* 0x000fe20000100a00 */
[----:B------:R-:W-:-:S02]  /*19d40*/  IMAD.MOV.U32 R200, RZ, RZ, R203 ;  /* 0x000000ffffc87224 */ /* 0x000fc400078e00cb */
[----:B------:R-:W-:Y:S01]  /*19d50*/  IMAD.MOV.U32 R182, RZ, RZ, R183 ;  /* 0x000000ffffb67224 */ /* 0x000fe200078e00b7 */
[----:B------:R1:W-:Y:S01]  /*19d60*/  STL.64 [R1+0x1488], R8 ;  /* 0x0014880801007387 */ /* 0x0003e20000100a00 */
[----:B------:R-:W-:Y:S02]  /*19d70*/  IMAD.MOV.U32 R175, RZ, RZ, R181 ;  /* 0x000000ffffaf7224 */ /* 0x000fe400078e00b5 */
[----:B------:R-:W-:Y:S02]  /*19d80*/  IMAD.MOV.U32 R203, RZ, RZ, R91 ;  /* 0x000000ffffcb7224 */ /* 0x000fe400078e005b */
[----:B------:R-:W-:Y:S02]  /*19d90*/  IMAD.MOV.U32 R183, RZ, RZ, R184 ;  /* 0x000000ffffb77224 */ /* 0x000fe400078e00b8 */
[----:B------:R-:W-:Y:S01]  /*19da0*/  IMAD.MOV.U32 R184, RZ, RZ, R185 ;  /* 0x000000ffffb87224 */ /* 0x000fe200078e00b9 */
[----:B------:R4:W-:Y:S01]  /*19db0*/  STL.64 [R1+0x1480], R170 ;  /* 0x001480aa01007387 */ /* 0x0009e20000100a00 */
[----:B------:R-:W-:Y:S01]  /*19dc0*/  IMAD.MOV.U32 R185, RZ, RZ, R186 ;  /* 0x000000ffffb97224 */ /* 0x000fe200078e00ba */
[----:B-1----:R-:W-:Y:S01]  /*19dd0*/  LEA R8, P2, R250, R2, 0x2 ;  /* 0x00000002fa087211 */ /* 0x002fe200078410ff */
[----:B------:R-:W-:-:S02]  /*19de0*/  IMAD.MOV.U32 R186, RZ, RZ, R200 ;  /* 0x000000ffffba7224 */ /* 0x000fc400078e00c8 */
[----:B------:R-:W-:Y:S01]  /*19df0*/  IMAD.MOV.U32 R200, RZ, RZ, R203 ;  /* 0x000000ffffc87224 */ /* 0x000fe200078e00cb */
[----:B------:R-:W-:Y:S01]  /*19e00*/  LEA.HI.X.SX32 R9, R250, R0, 0x2, P2 ;  /* 0x00000000fa097211 */ /* 0x000fe200010f16ff */
[----:B------:R-:W-:Y:S02]  /*19e10*/  IMAD.MOV.U32 R203, RZ, RZ, R60 ;  /* 0x000000ffffcb7224 */ /* 0x000fe400078e003c */
[----:B------:R-:W-:Y:S01]  /*19e20*/  IMAD.MOV.U32 R176, RZ, RZ, R182 ;  /* 0x000000ffffb07224 */ /* 0x000fe200078e00b6 */
[C---:B----4-:R-:W-:Y:S01]  /*19e30*/  LEA R170, P1, R175.reuse, R2, 0x2 ;  /* 0x00000002afaa7211 */ /* 0x050fe200078210ff */
[----:B------:R-:W4:Y:S01]  /*19e40*/  LDL.LU R60, [R1+0x1a1c] ;  /* 0x001a1c00013c7983 */ /* 0x000f220000300800 */
[----:B------:R-:W-:Y:S02]  /*19e50*/  IMAD.MOV.U32 R182, RZ, RZ, R184 ;  /* 0x000000ffffb67224 */ /* 0x000fe400078e00b8 */
[----:B------:R-:W-:Y:S01]  /*19e60*/  IMAD.MOV.U32 R181, RZ, RZ, R183 ;  /* 0x000000ffffb57224 */ /* 0x000fe200078e00b7 */
[----:B------:R1:W-:Y:S01]  /*19e70*/  STL.64 [R1+0x1478], R8 ;  /* 0x0014780801007387 */ /* 0x0003e20000100a00 */
[----:B------:R-:W-:Y:S01]  /*19e80*/  IMAD.MOV.U32 R184, RZ, RZ, R186 ;  /* 0x000000ffffb87224 */ /* 0x000fe200078e00ba */
[----:B------:R-:W-:Y:S01]  /*19e90*/  LEA.HI.X.SX32 R171, R175, R0, 0x2, P1 ;  /* 0x00000000afab7211 */ /* 0x000fe200008f16ff */
[----:B------:R-:W-:-:S02]  /*19ea0*/  IMAD.MOV.U32 R183, RZ, RZ, R185 ;  /* 0x000000ffffb77224 */ /* 0x000fc400078e00b9 */
[----:B------:R-:W-:Y:S02]  /*19eb0*/  IMAD.MOV.U32 R186, RZ, RZ, R203 ;  /* 0x000000ffffba7224 */ /* 0x000fe400078e00cb */
[----:B------:R-:W-:Y:S02]  /*19ec0*/  IMAD.MOV.U32 R185, RZ, RZ, R200 ;  /* 0x000000ffffb97224 */ /* 0x000fe400078e00c8 */
[----:B------:R-:W-:Y:S02]  /*19ed0*/  IMAD.MOV.U32 R203, RZ, RZ, R62 ;  /* 0x000000ffffcb7224 */ /* 0x000fe400078e003e */
[----:B------:R-:W4:Y:S01]  /*19ee0*/  LDL.LU R62, [R1+0x1a18] ;  /* 0x001a1800013e7983 */ /* 0x000f220000300800 */
[C---:B-1----:R-:W-:Y:S01]  /*19ef0*/  LEA R8, P2, R252.reuse, R2, 0x2 ;  /* 0x00000002fc087211 */ /* 0x042fe200078410ff */
[----:B------:R-:W-:Y:S02]  /*19f00*/  IMAD.MOV.U32 R200, RZ, RZ, R61 ;  /* 0x000000ffffc87224 */ /* 0x000fe400078e003d */
[----:B------:R-:W4:Y:S01]  /*19f10*/  LDL.LU R61, [R1+0x1a14] ;  /* 0x001a1400013d7983 */ /* 0x000f220000300800 */
[----:B------:R-:W-:-:S03]  /*19f20*/  LEA.HI.X.SX32 R9, R252, R0, 0x2, P2 ;  /* 0x00000000fc097211 */ /* 0x000fc600010f16ff */
[----:B------:R1:W-:Y:S01]  /*19f30*/  STL.64 [R1+0x1470], R170 ;  /* 0x001470aa01007387 */ /* 0x0003e20000100a00 */
[----:B------:R-:W-:Y:S02]  /*19f40*/  IMAD.MOV.U32 R175, RZ, RZ, R63 ;  /* 0x000000ffffaf7224 */ /* 0x000fe400078e003f */
[----:B------:R-:W-:Y:S01]  /*19f50*/  IMAD.MOV.U32 R204, RZ, RZ, R102 ;  /* 0x000000ffffcc7224 */ /* 0x000fe200078e0066 */
[----:B------:R-:W4:Y:S01]  /*19f60*/  LDL.LU R63, [R1+0x1a10] ;  /* 0x001a1000013f7983 */ /* 0x000f220000300800 */
[----:B-1----:R-:W-:-:S04]  /*19f70*/  LEA R170, P2, R180, R2, 0x2 ;  /* 0x00000002b4aa7211 */ /* 0x002fc800078410ff */
[----:B------:R-:W-:Y:S01]  /*19f80*/  LEA.HI.X.SX32 R171, R180, R0, 0x2, P2 ;  /* 0x00000000b4ab7211 */ /* 0x000fe200010f16ff */
[----:B------:R-:W-:Y:S02]  /*19f90*/  IMAD.MOV.U32 R180, RZ, RZ, R181 ;  /* 0x000000ffffb47224 */ /* 0x000fe400078e00b5 */
[----:B------:R-:W-:Y:S02]  /*19fa0*/  IMAD.MOV.U32 R181, RZ, RZ, R182 ;  /* 0x000000ffffb57224 */ /* 0x000fe400078e00b6 */
[----:B------:R-:W-:Y:S02]  /*19fb0*/  IMAD.MOV.U32 R182, RZ, RZ, R183 ;  /* 0x000000ffffb67224 */ /* 0x000fe400078e00b7 */
[----:B------:R-:W-:Y:S01]  /*19fc0*/  IMAD.MOV.U32 R183, RZ, RZ, R184 ;  /* 0x000000ffffb77224 */ /* 0x000fe200078e00b8 */
[----:B------:R-:W-:Y:S01]  /*19fd0*/  LEA R172, P1, R175, R2, 0x2 ;  /* 0x00000002afac7211 */ /* 0x000fe200078210ff */
[----:B------:R-:W-:Y:S02]  /*19fe0*/  IMAD.MOV.U32 R184, RZ, RZ, R185 ;  /* 0x000000ffffb87224 */ /* 0x000fe400078e00b9 */
[----:B------:R-:W-:-:S02]  /*19ff0*/  IMAD.MOV.U32 R185, RZ, RZ, R186 ;  /* 0x000000ffffb97224 */ /* 0x000fc400078e00ba */
[----:B------:R-:W-:Y:S02]  /*1a000*/  IMAD.MOV.U32 R186, RZ, RZ, R187 ;  /* 0x000000ffffba7224 */ /* 0x000fe400078e00bb */
[----:B------:R-:W-:Y:S01]  /*1a010*/  IMAD.MOV.U32 R187, RZ, RZ, R188 ;  /* 0x000000ffffbb7224 */ /* 0x000fe200078e00bc */
[----:B------:R-:W-:Y:S01]  /*1a020*/  LEA.HI.X.SX32 R173, R175, R0, 0x2, P1 ;  /* 0x00000000afad7211 */ /* 0x000fe200008f16ff */
[----:B------:R-:W-:Y:S02]  /*1a030*/  IMAD.MOV.U32 R188, RZ, RZ, R189 ;  /* 0x000000ffffbc7224 */ /* 0x000fe400078e00bd */
[----:B------:R-:W-:Y:S02]  /*1a040*/  IMAD.MOV.U32 R189, RZ, RZ, R190 ;  /* 0x000000ffffbd7224 */ /* 0x000fe400078e00be */
[----:B------:R-:W-:Y:S02]  /*1a050*/  IMAD.MOV.U32 R190, RZ, RZ, R204 ;  /* 0x000000ffffbe7224 */ /* 0x000fe400078e00cc */
[----:B------:R-:W-:Y:S01]  /*1a060*/  IMAD.MOV.U32 R204, RZ, RZ, R150 ;  /* 0x000000ffffcc7224 */ /* 0x000fe200078e0096 */
[----:B------:R-:W-:Y:S01]  /*1a070*/  STL.64 [R1+0x1468], R8 ;  /* 0x0014680801007387 */ /* 0x000fe20000100a00 */
[----:B------:R-:W-:-:S02]  /*1a080*/  IMAD.MOV.U32 R150, RZ, RZ, R151 ;  /* 0x000000ffff967224 */ /* 0x000fc400078e0097 */
[----:B------:R-:W-:Y:S01]  /*1a090*/  IMAD.MOV.U32 R151, RZ, RZ, R23 ;  /* 0x000000ffff977224 */ /* 0x000fe200078e0017 */
[----:B------:R1:W-:Y:S01]  /*1a0a0*/  STL.64 [R1+0x1460], R172 ;  /* 0x001460ac01007387 */ /* 0x0003e20000100a00 */
[----:B------:R-:W-:Y:S02]  /*1a0b0*/  IMAD.MOV.U32 R23, RZ, RZ, R21 ;  /* 0x000000ffff177224 */ /* 0x000fe400078e0015 */
[----:B------:R-:W-:Y:S01]  /*1a0c0*/  IMAD.MOV.U32 R21, RZ, RZ, R16 ;  /* 0x000000ffff157224 */ /* 0x000fe200078e0010 */
[----:B------:R1:W-:Y:S04]  /*1a0d0*/  STL.64 [R1+0x1458], R170 ;  /* 0x001458aa01007387 */ /* 0x0003e80000100a00 */
[----:B------:R-:W2:Y:S01]  /*1a0e0*/  LDL.LU R16, [R1+0x41c] ;  /* 0x00041c0001107983 */ /* 0x000ea20000300800 */
[----:B-1----:R-:W-:-:S02]  /*1a0f0*/  LEA R172, P1, R180, R2, 0x2 ;  /* 0x00000002b4ac7211 */ /* 0x002fc400078210ff */
[C---:B------:R-:W-:Y:S02]  /*1a100*/  LEA R170, P2, R179.reuse, R2, 0x2 ;  /* 0x00000002b3aa7211 */ /* 0x040fe400078410ff */
[-C--:B------:R-:W-:Y:S01]  /*1a110*/  LEA.HI.X.SX32 R173, R180, R0.reuse, 0x2, P1 ;  /* 0x00000000b4ad7211 */ /* 0x080fe200008f16ff */
[----:B------:R-:W-:Y:S01]  /*1a120*/  IMAD.MOV.U32 R180, RZ, RZ, R182 ;  /* 0x000000ffffb47224 */ /* 0x000fe200078e00b6 */
[----:B------:R-:W-:Y:S01]  /*1a130*/  LEA.HI.X.SX32 R171, R179, R0, 0x2, P2 ;  /* 0x00000000b3ab7211 */ /* 0x000fe200010f16ff */
[----:B------:R-:W-:Y:S02]  /*1a140*/  IMAD.MOV.U32 R182, RZ, RZ, R183 ;  /* 0x000000ffffb67224 */ /* 0x000fe400078e00b7 */
[----:B------:R-:W-:Y:S02]  /*1a150*/  IMAD.MOV.U32 R179, RZ, RZ, R180 ;  /* 0x000000ffffb37224 */ /* 0x000fe400078e00b4 */
[----:B------:R-:W-:Y:S02]  /*1a160*/  IMAD.MOV.U32 R183, RZ, RZ, R184 ;  /* 0x000000ffffb77224 */ /* 0x000fe400078e00b8 */
[----:B------:R-:W-:-:S02]  /*1a170*/  IMAD.MOV.U32 R184, RZ, RZ, R185 ;  /* 0x000000ffffb87224 */ /* 0x000fc400078e00b9 */
[----:B------:R-:W-:Y:S01]  /*1a180*/  IMAD.MOV.U32 R185, RZ, RZ, R186 ;  /* 0x000000ffffb97224 */ /* 0x000fe200078e00ba */
[----:B------:R-:W-:Y:S01]  /*1a190*/  LEA R174, P1, R179, R2, 0x2 ;  /* 0x00000002b3ae7211 */ /* 0x000fe200078210ff */
[----:B------:R-:W-:Y:S02]  /*1a1a0*/  IMAD.MOV.U32 R186, RZ, RZ, R187 ;  /* 0x000000ffffba7224 */ /* 0x000fe400078e00bb */
[----:B------:R-:W-:Y:S02]  /*1a1b0*/  IMAD.MOV.U32 R180, RZ, RZ, R182 ;  /* 0x000000ffffb47224 */ /* 0x000fe400078e00b6 */
[----:B------:R-:W-:Y:S02]  /*1a1c0*/  IMAD.MOV.U32 R193, RZ, RZ, R194 ;  /* 0x000000ffffc17224 */ /* 0x000fe400078e00c2 */
[----:B------:R-:W-:Y:S02]  /*1a1d0*/  IMAD.MOV.U32 R187, RZ, RZ, R188 ;  /* 0x000000ffffbb7224 */ /* 0x000fe400078e00bc */
[----:B------:R-:W-:-:S02]  /*1a1e0*/  IMAD.MOV.U32 R182, RZ, RZ, R183 ;  /* 0x000000ffffb67224 */ /* 0x000fc400078e00b7 */
[----:B------:R-:W-:Y:S02]  /*1a1f0*/  IMAD.MOV.U32 R188, RZ, RZ, R189 ;  /* 0x000000ffffbc7224 */ /* 0x000fe400078e00bd */
[----:B------:R-:W-:Y:S02]  /*1a200*/  IMAD.MOV.U32 R183, RZ, RZ, R184 ;  /* 0x000000ffffb77224 */ /* 0x000fe400078e00b8 */
[----:B------:R-:W-:Y:S02]  /*1a210*/  IMAD.MOV.U32 R189, RZ, RZ, R190 ;  /* 0x000000ffffbd7224 */ /* 0x000fe400078e00be */
[----:B------:R-:W-:Y:S01]  /*1a220*/  IMAD.MOV.U32 R184, RZ, RZ, R185 ;  /* 0x000000ffffb87224 */ /* 0x000fe200078e00b9 */
[----:B------:R-:W-:Y:S01]  /*1a230*/  LEA.HI.X.SX32 R175, R179, R0, 0x2, P1 ;  /* 0x00000000b3af7211 */ /* 0x000fe200008f16ff */
[----:B------:R-:W-:Y:S02]  /*1a240*/  IMAD.MOV.U32 R190, RZ, RZ, R191 ;  /* 0x000000ffffbe7224 */ /* 0x000fe400078e00bf */
        /* <DEDUP_REMOVED lines=9> */
[----:B------:R-:W-:Y:S02]  /*1a2e0*/  IMAD.MOV.U32 R183, RZ, RZ, R184 ;  /* 0x000000ffffb77224 */ /* 0x000fe400078e00b8 */
[----:B------:R-:W-:Y:S02]  /*1a2f0*/  IMAD.MOV.U32 R190, RZ, RZ, R191 ;  /* 0x000000ffffbe7224 */ /* 0x000fe400078e00bf */
[----:B------:R-:W-:Y:S02]  /*1a300*/  IMAD.MOV.U32 R184, RZ, RZ, R185 ;  /* 0x000000ffffb87224 */ /* 0x000fe400078e00b9 */
[----:B------:R-:W-:Y:S02]  /*1a310*/  IMAD.MOV.U32 R194, RZ, RZ, R197 ;  /* 0x000000ffffc27224 */ /* 0x000fe400078e00c5 */
[----:B------:R-:W-:Y:S01]  /*1a320*/  IMAD.MOV.U32 R193, RZ, RZ, R64 ;  /* 0x000000ffffc17224 */ /* 0x000fe200078e0040 */
[----:B-1----:R-:W-:Y:S01]  /*1a330*/  LEA R172, P2, R177, R2, 0x2 ;  /* 0x00000002b1ac7211 */ /* 0x002fe200078410ff */
[----:B------:R-:W-:Y:S01]  /*1a340*/  IMAD.MOV.U32 R185, RZ, RZ, R186 ;  /* 0x000000ffffb97224 */ /* 0x000fe200078e00ba */
[----:B------:R-:W4:Y:S01]  /*1a350*/  LDL.LU R64, [R1+0x1a0c] ;  /* 0x001a0c0001407983 */ /* 0x000f220000300800 */
[----:B------:R-:W-:-:S02]  /*1a360*/  IMAD.MOV.U32 R186, RZ, RZ, R187 ;  /* 0x000000ffffba7224 */ /* 0x000fc400078e00bb */
[----:B------:R-:W-:Y:S01]  /*1a370*/  IMAD.MOV.U32 R207, RZ, RZ, R95 ;  /* 0x000000ffffcf7224 */ /* 0x000fe200078e005f */
[----:B------:R1:W-:Y:S01]  /*1a380*/  STL.64 [R1+0x1448], R170 ;  /* 0x001448aa01007387 */ /* 0x0003e20000100a00 */
[----:B------:R-:W-:Y:S01]  /*1a390*/  IMAD.MOV.U32 R187, RZ, RZ, R189 ;  /* 0x000000ffffbb7224 */ /* 0x000fe200078e00bd */
[----:B------:R-:W-:Y:S01]  /*1a3a0*/  LEA.HI.X.SX32 R173, R177, R0, 0x2, P2 ;  /* 0x00000000b1ad7211 */ /* 0x000fe200010f16ff */
[----:B------:R-:W-:Y:S02]  /*1a3b0*/  IMAD.MOV.U32 R189, RZ, RZ, R190 ;  /* 0x000000ffffbd7224 */ /* 0x000fe400078e00be */
[----:B------:R-:W-:Y:S02]  /*1a3c0*/  IMAD.MOV.U32 R191, RZ, RZ, R193 ;  /* 0x000000ffffbf7224 */ /* 0x000fe400078e00c1 */
[----:B------:R-:W-:Y:S02]  /*1a3d0*/  IMAD.MOV.U32 R190, RZ, RZ, R194 ;  /* 0x000000ffffbe7224 */ /* 0x000fe400078e00c2 */
[----:B------:R-:W-:-:S02]  /*1a3e0*/  IMAD.MOV.U32 R193, RZ, RZ, R66 ;  /* 0x000000ffffc17224 */ /* 0x000fc400078e0042 */
[----:B------:R-:W-:Y:S01]  /*1a3f0*/  IMAD.MOV.U32 R194, RZ, RZ, R198 ;  /* 0x000000ffffc27224 */ /* 0x000fe200078e00c6 */
[----:B------:R-:W4:Y:S01]  /*1a400*/  LDL.LU R66, [R1+0x1a08] ;  /* 0x001a080001427983 */ /* 0x000f220000300800 */
[----:B-1----:R-:W-:Y:S02]  /*1a410*/  IMAD.MOV.U32 R171, RZ, RZ, R182 ;  /* 0x000000ffffab7224 */ /* 0x002fe400078e00b6 */
[----:B------:R-:W-:Y:S01]  /*1a420*/  IMAD.MOV.U32 R198, RZ, RZ, R207 ;  /* 0x000000ffffc67224 */ /* 0x000fe200078e00cf */
[----:B------:R1:W-:Y:S01]  /*1a430*/  STL.64 [R1+0x1440], R174 ;  /* 0x001440ae01007387 */ /* 0x0003e20000100a00 */
[----:B------:R-:W-:-:S03]  /*1a440*/  IMAD.MOV.U32 R207, RZ, RZ, R65 ;  /* 0x000000ffffcf7224 */ /* 0x000fc600078e0041 */
[----:B------:R-:W4:Y:S01]  /*1a450*/  LDL.LU R65, [R1+0x1a04] ;  /* 0x001a040001417983 */ /* 0x000f220000300800 */
[----:B------:R-:W-:-:S03]  /*1a460*/  IMAD.MOV.U32 R177, RZ, RZ, R179 ;  /* 0x000000ffffb17224 */ /* 0x000fc600078e00b3 */
[----:B------:R1:W-:Y:S01]  /*1a470*/  STL.64 [R1+0x1438], R172 ;  /* 0x001438ac01007387 */ /* 0x0003e20000100a00 */
[----:B------:R-:W-:Y:S01]  /*1a480*/  IMAD.MOV.U32 R182, RZ, RZ, R183 ;  /* 0x000000ffffb67224 */ /* 0x000fe200078e00b7 */
[C---:B-1----:R-:W-:Y:S01]  /*1a490*/  LEA R174, P1, R171.reuse, R2, 0x2 ;  /* 0x00000002abae7211 */ /* 0x042fe200078210ff */
[----:B------:R-:W-:Y:S02]  /*1a4a0*/  IMAD.MOV.U32 R179, RZ, RZ, R184 ;  /* 0x000000ffffb37224 */ /* 0x000fe400078e00b8 */
[----:B------:R-:W-:Y:S01]  /*1a4b0*/  IMAD.MOV.U32 R183, RZ, RZ, R185 ;  /* 0x000000ffffb77224 */ /* 0x000fe200078e00b9 */
[----:B------:R-:W-:Y:S01]  /*1a4c0*/  LEA.HI.X.SX32 R175, R171, R0, 0x2, P1 ;  /* 0x00000000abaf7211 */ /* 0x000fe200008f16ff */
[----:B------:R-:W-:Y:S01]  /*1a4d0*/  IMAD.MOV.U32 R184, RZ, RZ, R186 ;  /* 0x000000ffffb87224 */ /* 0x000fe200078e00ba */
[C---:B------:R-:W-:Y:S01]  /*1a4e0*/  LEA R172, P2, R178.reuse, R2, 0x2 ;  /* 0x00000002b2ac7211 */ /* 0x040fe200078410ff */
[----:B------:R-:W-:Y:S02]  /*1a4f0*/  IMAD.MOV.U32 R185, RZ, RZ, R187 ;  /* 0x000000ffffb97224 */ /* 0x000fe400078e00bb */
[----:B------:R-:W-:Y:S01]  /*1a500*/  IMAD.MOV.U32 R186, RZ, RZ, R189 ;  /* 0x000000ffffba7224 */ /* 0x000fe200078e00bd */
[----:B------:R-:W-:Y:S01]  /*1a510*/  LEA.HI.X.SX32 R173, R178, R0, 0x2, P2 ;  /* 0x00000000b2ad7211 */ /* 0x000fe200010f16ff */
[----:B------:R-:W-:-:S02]  /*1a520*/  IMAD.MOV.U32 R187, RZ, RZ, R194 ;  /* 0x000000ffffbb7224 */ /* 0x000fc400078e00c2 */
[----:B------:R-:W-:Y:S02]  /*1a530*/  IMAD.MOV.U32 R189, RZ, RZ, R198 ;  /* 0x000000ffffbd7224 */ /* 0x000fe400078e00c6 */
[----:B------:R-:W-:Y:S02]  /*1a540*/  IMAD.MOV.U32 R194, RZ, RZ, R207 ;  /* 0x000000ffffc27224 */ /* 0x000fe400078e00cf */
[----:B------:R-:W-:Y:S02]  /*1a550*/  IMAD.MOV.U32 R198, RZ, RZ, R67 ;  /* 0x000000ffffc67224 */ /* 0x000fe400078e0043 */
[----:B------:R-:W4:Y:S01]  /*1a560*/  LDL.LU R67, [R1+0x1a00] ;  /* 0x001a000001437983 */ /* 0x000f220000300800 */
[----:B------:R-:W-:-:S03]  /*1a570*/  IMAD.MOV.U32 R207, RZ, RZ, R68 ;  /* 0x000000ffffcf7224 */ /* 0x000fc600078e0044 */
[----:B------:R-:W4:Y:S04]  /*1a580*/  LDL.LU R68, [R1+0x19fc] ;  /* 0x0019fc0001447983 */ /* 0x000f280000300800 */
[----:B------:R-:W-:Y:S04]  /*1a590*/  STL.64 [R1+0x1430], R174 ;  /* 0x001430ae01007387 */ /* 0x000fe80000100a00 */
[----:B------:R1:W-:Y:S01]  /*1a5a0*/  STL.64 [R1+0x1428], R172 ;  /* 0x001428ac01007387 */ /* 0x0003e20000100a00 */
[----:B------:R-:W-:Y:S02]  /*1a5b0*/  IMAD.MOV.U32 R178, RZ, RZ, R183 ;  /* 0x000000ffffb27224 */ /* 0x000fe400078e00b7 */
[----:B------:R-:W-:-:S02]  /*1a5c0*/  IMAD.MOV.U32 R183, RZ, RZ, R186 ;  /* 0x000000ffffb77224 */ /* 0x000fc400078e00ba */
[----:B-1----:R-:W-:Y:S01]  /*1a5d0*/  IMAD.MOV.U32 R173, RZ, RZ, R179 ;  /* 0x000000ffffad7224 */ /* 0x002fe200078e00b3 */
[----:B------:R-:W-:Y:S01]  /*1a5e0*/  LEA R174, P2, R176, R2, 0x2 ;  /* 0x00000002b0ae7211 */ /* 0x000fe200078410ff */
[----:B------:R-:W-:-:S03]  /*1a5f0*/  IMAD.MOV.U32 R179, RZ, RZ, R184 ;  /* 0x000000ffffb37224 */ /* 0x000fc600078e00b8 */
[C---:B------:R-:W-:Y:S01]  /*1a600*/  LEA R208, P1, R173.reuse, R2, 0x2 ;  /* 0x00000002add07211 */ /* 0x040fe200078210ff */
[----:B------:R-:W-:Y:S02]  /*1a610*/  IMAD.MOV.U32 R184, RZ, RZ, R185 ;  /* 0x000000ffffb87224 */ /* 0x000fe400078e00b9 */
[----:B------:R-:W-:Y:S01]  /*1a620*/  IMAD.MOV.U32 R186, RZ, RZ, R189 ;  /* 0x000000ffffba7224 */ /* 0x000fe200078e00bd */
[-C--:B------:R-:W-:Y:S01]  /*1a630*/  LEA.HI.X.SX32 R209, R173, R0.reuse, 0x2, P1 ;  /* 0x00000000add17211 */ /* 0x080fe200008f16ff */
[----:B------:R-:W-:Y:S01]  /*1a640*/  IMAD.MOV.U32 R185, RZ, RZ, R187 ;  /* 0x000000ffffb97224 */ /* 0x000fe200078e00bb */
[----:B------:R-:W-:Y:S01]  /*1a650*/  LEA.HI.X.SX32 R175, R176, R0, 0x2, P2 ;  /* 0x00000000b0af7211 */ /* 0x000fe200010f16ff */
[----:B------:R-:W-:Y:S02]  /*1a660*/  IMAD.MOV.U32 R189, RZ, RZ, R195 ;  /* 0x000000ffffbd7224 */ /* 0x000fe400078e00c3 */
[----:B------:R-:W-:Y:S02]  /*1a670*/  IMAD.MOV.U32 R187, RZ, RZ, R199 ;  /* 0x000000ffffbb7224 */ /* 0x000fe400078e00c7 */
[----:B------:R-:W-:-:S02]  /*1a680*/  IMAD.MOV.U32 R195, RZ, RZ, R200 ;  /* 0x000000ffffc37224 */ /* 0x000fc400078e00c8 */
[----:B------:R-:W-:Y:S02]  /*1a690*/  IMAD.MOV.U32 R199, RZ, RZ, R203 ;  /* 0x000000ffffc77224 */ /* 0x000fe400078e00cb */
[----:B------:R-:W-:Y:S02]  /*1a6a0*/  IMAD.MOV.U32 R200, RZ, RZ, R70 ;  /* 0x000000ffffc87224 */ /* 0x000fe400078e0046 */
[----:B------:R-:W4:Y:S01]  /*1a6b0*/  LDL.LU R70, [R1+0x19f8] ;  /* 0x0019f80001467983 */ /* 0x000f220000300800 */
[----:B------:R-:W-:-:S03]  /*1a6c0*/  IMAD.MOV.U32 R203, RZ, RZ, R69 ;  /* 0x000000ffffcb7224 */ /* 0x000fc600078e0045 */
[----:B------:R-:W4:Y:S04]  /*1a6d0*/  LDL.LU R69, [R1+0x19f4] ;  /* 0x0019f40001457983 */ /* 0x000f280000300800 */
[----:B------:R1:W-:Y:S04]  /*1a6e0*/  STL.64 [R1+0x1420], R208 ;  /* 0x001420d001007387 */ /* 0x0003e80000100a00 */
[----:B------:R3:W-:Y:S01]  /*1a6f0*/  STL.64 [R1+0x1418], R174 ;  /* 0x001418ae01007387 */ /* 0x0007e20000100a00 */
[-C--:B-1----:R-:W-:Y:S02]  /*1a700*/  LEA R208, P1, R179, R2.reuse, 0x2 ;  /* 0x00000002b3d07211 */ /* 0x082fe400078210ff */
[----:B---3--:R-:W-:-:S02]  /*1a710*/  LEA R174, P2, R182, R2, 0x2 ;  /* 0x00000002b6ae7211 */ /* 0x008fc400078410ff */
[-C--:B------:R-:W-:Y:S01]  /*1a720*/  LEA.HI.X.SX32 R209, R179, R0.reuse, 0x2, P1 ;  /* 0x00000000b3d17211 */ /* 0x080fe200008f16ff */
[----:B------:R-:W-:Y:S01]  /*1a730*/  IMAD.MOV.U32 R179, RZ, RZ, R183 ;  /* 0x000000ffffb37224 */ /* 0x000fe200078e00b7 */
[----:B------:R-:W-:Y:S01]  /*1a740*/  LEA.HI.X.SX32 R175, R182, R0, 0x2, P2 ;  /* 0x00000000b6af7211 */ /* 0x000fe200010f16ff */
        /* <DEDUP_REMOVED lines=9> */
[----:B------:R1:W-:Y:S01]  /*1a7e0*/  STL.64 [R1+0x1410], R208 ;  /* 0x001410d001007387 */ /* 0x0003e20000100a00 */
[----:B------:R-:W-:Y:S02]  /*1a7f0*/  IMAD.MOV.U32 R204, RZ, RZ, R149 ;  /* 0x000000ffffcc7224 */ /* 0x000fe400078e0095 */
[----:B------:R-:W-:Y:S01]  /*1a800*/  IMAD.MOV.U32 R148, RZ, RZ, R150 ;  /* 0x000000ffff947224 */ /* 0x000fe200078e0096 */
[----:B------:R-:W-:Y:S01]  /*1a810*/  STL.64 [R1+0x1408], R174 ;  /* 0x001408ae01007387 */ /* 0x000fe20000100a00 */
[----:B------:R-:W-:-:S02]  /*1a820*/  IMAD.MOV.U32 R149, RZ, RZ, R151 ;  /* 0x000000ffff957224 */ /* 0x000fc400078e0097 */
[----:B------:R-:W-:Y:S02]  /*1a830*/  IMAD.MOV.U32 R150, RZ, RZ, R23 ;  /* 0x000000ffff967224 */ /* 0x000fe400078e0017 */
[----:B------:R-:W-:Y:S02]  /*1a840*/  IMAD.MOV.U32 R151, RZ, RZ, R22 ;  /* 0x000000ffff977224 */ /* 0x000fe400078e0016 */
[----:B------:R-:W-:Y:S02]  /*1a850*/  IMAD.MOV.U32 R23, RZ, RZ, R21 ;  /* 0x000000ffff177224 */ /* 0x000fe400078e0015 */
[----:B------:R-:W3:Y:S01]  /*1a860*/  LDL.LU R21, [R1+0x14] ;  /* 0x0000140001157983 */ /* 0x000ee20000300800 */
[----:B--2---:R-:W-:-:S03]  /*1a870*/  IMAD.MOV.U32 R22, RZ, RZ, R16 ;  /* 0x000000ffff167224 */ /* 0x004fc600078e0010 */
[----:B------:R-:W2:Y:S01]  /*1a880*/  LDL.LU R16, [R1+0x1c] ;  /* 0x00001c0001107983 */ /* 0x000ea20000300800 */
[-C--:B------:R-:W-:Y:S02]  /*1a890*/  LEA R210, P1, R179, R2.reuse, 0x2 ;  /* 0x00000002b3d27211 */ /* 0x080fe400078210ff */
[----:B-1----:R-:W-:Y:S02]  /*1a8a0*/  LEA R208, P2, R181, R2, 0x2 ;  /* 0x00000002b5d07211 */ /* 0x002fe400078410ff */
[-C--:B------:R-:W-:Y:S01]  /*1a8b0*/  LEA.HI.X.SX32 R211, R179, R0.reuse, 0x2, P1 ;  /* 0x00000000b3d37211 */ /* 0x080fe200008f16ff */
[----:B------:R-:W-:Y:S01]  /*1a8c0*/  IMAD.MOV.U32 R179, RZ, RZ, R183 ;  /* 0x000000ffffb37224 */ /* 0x000fe200078e00b7 */
[----:B------:R-:W-:-:S03]  /*1a8d0*/  LEA.HI.X.SX32 R209, R181, R0, 0x2, P2 ;  /* 0x00000000b5d17211 */ /* 0x000fc600010f16ff */
[----:B------:R1:W-:Y:S01]  /*1a8e0*/  STL.64 [R1+0x1400], R210 ;  /* 0x001400d201007387 */ /* 0x0003e20000100a00 */
[----:B------:R-:W-:-:S03]  /*1a8f0*/  IMAD.MOV.U32 R181, RZ, RZ, R185 ;  /* 0x000000ffffb57224 */ /* 0x000fc600078e00b9 */
[----:B------:R1:W-:Y:S01]  /*1a900*/  STL.64 [R1+0x13f8], R208 ;  /* 0x0013f8d001007387 */ /* 0x0003e20000100a00 */
[----:B------:R-:W-:Y:S02]  /*1a910*/  IMAD.MOV.U32 R183, RZ, RZ, R186 ;  /* 0x000000ffffb77224 */ /* 0x000fe400078e00ba */
[----:B------:R-:W-:Y:S01]  /*1a920*/  IMAD.MOV.U32 R185, RZ, RZ, R187 ;  /* 0x000000ffffb97224 */ /* 0x000fe200078e00bb */
[CC--:B-1----:R-:W-:Y:S02]  /*1a930*/  LEA R210, P1, R179.reuse, R2.reuse, 0x2 ;  /* 0x00000002b3d27211 */ /* 0x0c2fe400078210ff */
[C---:B------:R-:W-:Y:S01]  /*1a940*/  LEA R208, P2, R180.reuse, R2, 0x2 ;  /* 0x00000002b4d07211 */ /* 0x040fe200078410ff */
[----:B------:R-:W-:Y:S01]  /*1a950*/  IMAD.MOV.U32 R187, RZ, RZ, R190 ;  /* 0x000000ffffbb7224 */ /* 0x000fe200078e00be */
[-C--:B------:R-:W-:Y:S02]  /*1a960*/  LEA.HI.X.SX32 R211, R179, R0.reuse, 0x2, P1 ;  /* 0x00000000b3d37211 */ /* 0x080fe400008f16ff */
[----:B------:R-:W-:Y:S01]  /*1a970*/  LEA.HI.X.SX32 R209, R180, R0, 0x2, P2 ;  /* 0x00000000b4d17211 */ /* 0x000fe200010f16ff */
[----:B------:R-:W-:-:S02]  /*1a980*/  IMAD.MOV.U32 R180, RZ, RZ, R181 ;  /* 0x000000ffffb47224 */ /* 0x000fc400078e00b5 */
[----:B------:R-:W-:Y:S02]  /*1a990*/  IMAD.MOV.U32 R186, RZ, RZ, R188 ;  /* 0x000000ffffba7224 */ /* 0x000fe400078e00bc */
[----:B------:R-:W-:Y:S02]  /*1a9a0*/  IMAD.MOV.U32 R190, RZ, RZ, R71 ;  /* 0x000000ffffbe7224 */ /* 0x000fe400078e0047 */
[----:B------:R-:W4:Y:S01]  /*1a9b0*/  LDL.LU R71, [R1+0x19f0] ;  /* 0x0019f00001477983 */ /* 0x000f220000300800 */
[----:B------:R-:W-:Y:S02]  /*1a9c0*/  IMAD.MOV.U32 R188, RZ, RZ, R72 ;  /* 0x000000ffffbc7224 */ /* 0x000fe400078e0048 */
[----:B------:R-:W-:Y:S01]  /*1a9d0*/  IMAD.MOV.U32 R181, RZ, RZ, R183 ;  /* 0x000000ffffb57224 */ /* 0x000fe200078e00b7 */
[----:B------:R-:W4:Y:S01]  /*1a9e0*/  LDL.LU R72, [R1+0x19ec] ;  /* 0x0019ec0001487983 */ /* 0x000f220000300800 */
[----:B------:R-:W-:Y:S02]  /*1a9f0*/  IMAD.MOV.U32 R183, RZ, RZ, R185 ;  /* 0x000000ffffb77224 */ /* 0x000fe400078e00b9 */
[----:B------:R-:W-:Y:S01]  /*1aa00*/  IMAD.MOV.U32 R185, RZ, RZ, R186 ;  /* 0x000000ffffb97224 */ /* 0x000fe200078e00ba */
[----:B------:R1:W-:Y:S01]  /*1aa10*/  STL.64 [R1+0x13f0], R210 ;  /* 0x0013f0d201007387 */ /* 0x0003e20000100a00 */
[----:B------:R-:W-:-:S02]  /*1aa20*/  IMAD.MOV.U32 R186, RZ, RZ, R187 ;  /* 0x000000ffffba7224 */ /* 0x000fc400078e00bb */
[----:B------:R-:W-:Y:S01]  /*1aa30*/  IMAD.MOV.U32 R187, RZ, RZ, R188 ;  /* 0x000000ffffbb7224 */ /* 0x000fe200078e00bc */
[----:B------:R1:W-:Y:S01]  /*1aa40*/  STL.64 [R1+0x13e8], R208 ;  /* 0x0013e8d001007387 */ /* 0x0003e20000100a00 */
[----:B------:R-:W-:Y:S02]  /*1aa50*/  IMAD.MOV.U32 R188, RZ, RZ, R189 ;  /* 0x000000ffffbc7224 */ /* 0x000fe400078e00bd */
[----:B------:R-:W-:Y:S01]  /*1aa60*/  IMAD.MOV.U32 R179, RZ, RZ, R185 ;  /* 0x000000ffffb37224 */ /* 0x000fe200078e00b9 */
[CC--:B-1----:R-:W-:Y:S01]  /*1aa70*/  LEA R210, P1, R180.reuse, R2.reuse, 0x2 ;  /* 0x00000002b4d27211 */ /* 0x0c2fe200078210ff */
[----:B------:R-:W-:Y:S02]  /*1aa80*/  IMAD.MOV.U32 R189, RZ, RZ, R74 ;  /* 0x000000ffffbd7224 */ /* 0x000fe400078e004a */
[----:B------:R-:W4:Y:S01]  /*1aa90*/  LDL.LU R74, [R1+0x19e8] ;  /* 0x0019e800014a7983 */ /* 0x000f220000300800 */
[C---:B------:R-:W-:Y:S02]  /*1aaa0*/  LEA R208, P2, R177.reuse, R2, 0x2 ;  /* 0x00000002b1d07211 */ /* 0x040fe400078410ff */
[-C--:B------:R-:W-:Y:S01]  /*1aab0*/  LEA.HI.X.SX32 R211, R180, R0.reuse, 0x2, P1 ;  /* 0x00000000b4d37211 */ /* 0x080fe200008f16ff */
[----:B------:R-:W-:Y:S01]  /*1aac0*/  IMAD.MOV.U32 R180, RZ, RZ, R183 ;  /* 0x000000ffffb47224 */ /* 0x000fe200078e00b7 */
[----:B------:R-:W-:Y:S01]  /*1aad0*/  LEA.HI.X.SX32 R209, R177, R0, 0x2, P2 ;  /* 0x00000000b1d17211 */ /* 0x000fe200010f16ff */
[----:B------:R-:W-:-:S02]  /*1aae0*/  IMAD.MOV.U32 R183, RZ, RZ, R186 ;  /* 0x000000ffffb77224 */ /* 0x000fc400078e00ba */
[----:B------:R-:W-:Y:S01]  /*1aaf0*/  IMAD.MOV.U32 R185, RZ, RZ, R187 ;  /* 0x000000ffffb97224 */ /* 0x000fe200078e00bb */
[----:B------:R1:W-:Y:S01]  /*1ab00*/  STL.64 [R1+0x13e0], R210 ;  /* 0x0013e0d201007387 */ /* 0x0003e20000100a00 */
[----:B------:R-:W-:Y:S02]  /*1ab10*/  IMAD.MOV.U32 R186, RZ, RZ, R188 ;  /* 0x000000ffffba7224 */ /* 0x000fe400078e00bc */
[----:B------:R-:W-:Y:S02]  /*1ab20*/  IMAD.MOV.U32 R177, RZ, RZ, R179 ;  /* 0x000000ffffb17224 */ /* 0x000fe400078e00b3 */
[----:B------:R-:W-:Y:S02]  /*1ab30*/  IMAD.MOV.U32 R187, RZ, RZ, R189 ;  /* 0x000000ffffbb7224 */ /* 0x000fe400078e00bd */
[----:B------:R-:W-:Y:S02]  /*1ab40*/  IMAD.MOV.U32 R188, RZ, RZ, R73 ;  /* 0x000000ffffbc7224 */ /* 0x000fe400078e0049 */
[----:B------:R-:W4:Y:S01]  /*1ab50*/  LDL.LU R73, [R1+0x19e4] ;  /* 0x0019e40001497983 */ /* 0x000f220000300800 */
[----:B------:R-:W-:-:S03]  /*1ab60*/  IMAD.MOV.U32 R189, RZ, RZ, R75 ;  /* 0x000000ffffbd7224 */ /* 0x000fc600078e004b */
[----:B------:R-:W4:Y:S01]  /*1ab70*/  LDL.LU R75, [R1+0x19e0] ;  /* 0x0019e000014b7983 */ /* 0x000f220000300800 */
[----:B------:R-:W-:-:S03]  /*1ab80*/  IMAD.MOV.U32 R179, RZ, RZ, R183 ;  /* 0x000000ffffb37224 */ /* 0x000fc600078e00b7 */
[----:B------:R1:W-:Y:S01]  /*1ab90*/  STL.64 [R1+0x13d8], R208 ;  /* 0x0013d8d001007387 */ /* 0x0003e20000100a00 */
[----:B------:R-:W-:Y:S01]  /*1aba0*/  IMAD.MOV.U32 R183, RZ, RZ, R185 ;  /* 0x000000ffffb77224 */ /* 0x000fe200078e00b9 */
[-C--:B-1----:R-:W-:Y:S01]  /*1abb0*/  LEA R210, P2, R178, R2.reuse, 0x2 ;  /* 0x00000002b2d27211 */ /* 0x082fe200078410ff */
[----:B------:R-:W-:Y:S02]  /*1abc0*/  IMAD.MOV.U32 R185, RZ, RZ, R186 ;  /* 0x000000ffffb97224 */ /* 0x000fe400078e00ba */
[----:B------:R-:W-:Y:S02]  /*1abd0*/  IMAD.MOV.U32 R186, RZ, RZ, R187 ;  /* 0x000000ffffba7224 */ /* 0x000fe400078e00bb */
[----:B------:R-:W-:Y:S01]  /*1abe0*/  IMAD.MOV.U32 R187, RZ, RZ, R188 ;  /* 0x000000ffffbb7224 */ /* 0x000fe200078e00bc */
[----:B------:R-:W-:Y:S01]  /*1abf0*/  LEA R208, P1, R177, R2, 0x2 ;  /* 0x00000002b1d07211 */ /* 0x000fe200078210ff */
[----:B------:R-:W-:-:S03]  /*1ac00*/  IMAD.MOV.U32 R188, RZ, RZ, R189 ;  /* 0x000000ffffbc7224 */ /* 0x000fc600078e00bd */
[-C--:B------:R-:W-:Y:S01]  /*1ac10*/  LEA.HI.X.SX32 R209, R177, R0.reuse, 0x2, P1 ;  /* 0x00000000b1d17211 */ /* 0x080fe200008f16ff */
[----:B------:R-:W-:Y:S01]  /*1ac20*/  IMAD.MOV.U32 R189, RZ, RZ, R76 ;  /* 0x000000ffffbd7224 */ /* 0x000fe200078e004c */
[----:B------:R-:W-:Y:S01]  /*1ac30*/  LEA.HI.X.SX32 R211, R178, R0, 0x2, P2 ;  /* 0x00000000b2d37211 */ /* 0x000fe200010f16ff */
[----:B------:R-:W4:Y:S04]  /*1ac40*/  LDL.LU R76, [R1+0x19dc] ;  /* 0x0019dc00014c7983 */ /* 0x000f280000300800 */
[----:B------:R1:W-:Y:S02]  /*1ac50*/  STL.64 [R1+0x13d0], R208 ;  /* 0x0013d0d001007387 */ /* 0x0003e40000100a00 */
[----:B-1----:R-:W-:Y:S02]  /*1ac60*/  IMAD.MOV.U32 R208, RZ, RZ, R179 ;  /* 0x000000ffffd07224 */ /* 0x002fe400078e00b3 */
[----:B------:R-:W-:-:S02]  /*1ac70*/  IMAD.MOV.U32 R179, RZ, RZ, R78 ;  /* 0x000000ffffb37224 */ /* 0x000fc400078e004e */
[----:B------:R-:W4:Y:S04]  /*1ac80*/  LDL.LU R78, [R1+0x19d8] ;  /* 0x0019d800014e7983 */ /* 0x000f280000300800 */
[----:B------:R1:W-:Y:S02]  /*1ac90*/  STL.64 [R1+0x13c8], R210 ;  /* 0x0013c8d201007387 */ /* 0x0003e40000100a00 */
[----:B-1----:R-:W-:-:S04]  /*1aca0*/  LEA R210, P2, R180, R2, 0x2 ;  /* 0x00000002b4d27211 */ /* 0x002fc800078410ff */
[----:B------:R-:W-:Y:S01]  /*1acb0*/  LEA.HI.X.SX32 R211, R180, R0, 0x2, P2 ;  /* 0x00000000b4d37211 */ /* 0x000fe200010f16ff */
[----:B------:R-:W-:Y:S02]  /*1acc0*/  IMAD.MOV.U32 R180, RZ, RZ, R183 ;  /* 0x000000ffffb47224 */ /* 0x000fe400078e00b7 */
[----:B------:R-:W-:Y:S02]  /*1acd0*/  IMAD.MOV.U32 R183, RZ, RZ, R185 ;  /* 0x000000ffffb77224 */ /* 0x000fe400078e00b9 */
[----:B------:R-:W-:Y:S02]  /*1ace0*/  IMAD.MOV.U32 R185, RZ, RZ, R186 ;  /* 0x000000ffffb97224 */ /* 0x000fe400078e00ba */
[----:B------:R-:W-:Y:S02]  /*1acf0*/  IMAD.MOV.U32 R186, RZ, RZ, R187 ;  /* 0x000000ffffba7224 */ /* 0x000fe400078e00bb */
[----:B------:R-:W-:Y:S02]  /*1ad00*/  IMAD.MOV.U32 R187, RZ, RZ, R188 ;  /* 0x000000ffffbb7224 */ /* 0x000fe400078e00bc */
[----:B------:R-:W-:Y:S01]  /*1ad10*/  IMAD.MOV.U32 R188, RZ, RZ, R189 ;  /* 0x000000ffffbc7224 */ /* 0x000fe200078e00bd */
[----:B------:R-:W-:Y:S01]  /*1ad20*/  LEA R212, P1, R179, R2, 0x2 ;  /* 0x00000002b3d47211 */ /* 0x000fe200078210ff */
[----:B------:R-:W-:-:S02]  /*1ad30*/  IMAD.MOV.U32 R189, RZ, RZ, R190 ;  /* 0x000000ffffbd7224 */ /* 0x000fc400078e00be */
[----:B------:R-:W-:Y:S02]  /*1ad40*/  IMAD.MOV.U32 R190, RZ, RZ, R191 ;  /* 0x000000ffffbe7224 */ /* 0x000fe400078e00bf */
[----:B------:R-:W-:Y:S02]  /*1ad50*/  IMAD.MOV.U32 R191, RZ, RZ, R193 ;  /* 0x000000ffffbf7224 */ /* 0x000fe400078e00c1 */
[----:B------:R-:W-:Y:S01]  /*1ad60*/  IMAD.MOV.U32 R193, RZ, RZ, R147 ;  /* 0x000000ffffc17224 */ /* 0x000fe200078e0093 */
[----:B------:R-:W-:Y:S01]  /*1ad70*/  LEA.HI.X.SX32 R213, R179, R0, 0x2, P1 ;  /* 0x00000000b3d57211 */ /* 0x000fe200008f16ff */
[----:B------:R-:W-:Y:S02]  /*1ad80*/  IMAD.MOV.U32 R147, RZ, RZ, R148 ;  /* 0x000000ffff937224 */ /* 0x000fe400078e0094 */
[----:B------:R-:W-:Y:S02]  /*1ad90*/  IMAD.MOV.U32 R148, RZ, RZ, R149 ;  /* 0x000000ffff947224 */ /* 0x000fe400078e0095 */
[----:B------:R-:W-:-:S02]  /*1ada0*/  IMAD.MOV.U32 R149, RZ, RZ, R150 ;  /* 0x000000ffff957224 */ /* 0x000fc400078e0096 */
[----:B------:R-:W-:Y:S02]  /*1adb0*/  IMAD.MOV.U32 R150, RZ, RZ, R151 ;  /* 0x000000ffff967224 */ /* 0x000fe400078e0097 */
[----:B------:R-:W-:Y:S01]  /*1adc0*/  IMAD.MOV.U32 R151, RZ, RZ, R23 ;  /* 0x000000ffff977224 */ /* 0x000fe200078e0017 */
[----:B------:R-:W-:Y:S01]  /*1add0*/  STL.64 [R1+0x13c0], R212 ;  /* 0x0013c0d401007387 */ /* 0x000fe20000100a00 */
[----:B------:R-:W-:-:S03]  /*1ade0*/  IMAD.MOV.U32 R23, RZ, RZ, R22 ;  /* 0x000000ffff177224 */ /* 0x000fc600078e0016 */
[----:B------:R1:W-:Y:S01]  /*1adf0*/  STL.64 [R1+0x13b8], R210 ;  /* 0x0013b8d201007387 */ /* 0x0003e20000100a00 */
[----:B---3--:R-:W-:Y:S02]  /*1ae00*/  IMAD.MOV.U32 R22, RZ, RZ, R21 ;  /* 0x000000ffff167224 */ /* 0x008fe400078e0015 */
[----:B--2---:R-:W-:Y:S02]  /*1ae10*/  IMAD.MOV.U32 R21, RZ, RZ, R16 ;  /* 0x000000ffff157224 */ /* 0x004fe400078e0010 */
[----:B------:R-:W2:Y:S01]  /*1ae20*/  LDL.LU R16, [R1+0x420] ;  /* 0x0004200001107983 */ /* 0x000ea20000300800 */
[----:B-1----:R-:W-:-:S04]  /*1ae30*/  LEA R210, P2, R184, R2, 0x2 ;  /* 0x00000002b8d27211 */ /* 0x002fc800078410ff */
[----:B------:R-:W-:Y:S01]  /*1ae40*/  LEA.HI.X.SX32 R211, R184, R0, 0x2, P2 ;  /* 0x00000000b8d37211 */ /* 0x000fe200010f16ff */
[----:B------:R-:W-:Y:S02]  /*1ae50*/  IMAD.MOV.U32 R184, RZ, RZ, R185 ;  /* 0x000000ffffb87224 */ /* 0x000fe400078e00b9 */
[----:B------:R-:W-:Y:S02]  /*1ae60*/  IMAD.MOV.U32 R185, RZ, RZ, R186 ;  /* 0x000000ffffb97224 */ /* 0x000fe400078e00ba */
[----:B------:R-:W-:Y:S02]  /*1ae70*/  IMAD.MOV.U32 R186, RZ, RZ, R187 ;  /* 0x000000ffffba7224 */ /* 0x000fe400078e00bb */
[----:B------:R-:W-:Y:S02]  /*1ae80*/  IMAD.MOV.U32 R187, RZ, RZ, R188 ;  /* 0x000000ffffbb7224 */ /* 0x000fe400078e00bc */
[----:B------:R-:W-:Y:S02]  /*1ae90*/  IMAD.MOV.U32 R188, RZ, RZ, R189 ;  /* 0x000000ffffbc7224 */ /* 0x000fe400078e00bd */
[----:B------:R-:W-:-:S02]  /*1aea0*/  IMAD.MOV.U32 R189, RZ, RZ, R190 ;  /* 0x000000ffffbd7224 */ /* 0x000fc400078e00be */
[----:B------:R-:W-:Y:S01]  /*1aeb0*/  IMAD.MOV.U32 R190, RZ, RZ, R191 ;  /* 0x000000ffffbe7224 */ /* 0x000fe200078e00bf */
[C---:B------:R-:W-:Y:S01]  /*1aec0*/  LEA R212, P1, R180.reuse, R2, 0x2 ;  /* 0x00000002b4d47211 */ /* 0x040fe200078210ff */
[----:B------:R-:W-:Y:S02]  /*1aed0*/  IMAD.MOV.U32 R191, RZ, RZ, R194 ;  /* 0x000000ffffbf7224 */ /* 0x000fe400078e00c2 */
[----:B------:R-:W-:Y:S02]  /*1aee0*/  IMAD.MOV.U32 R194, RZ, RZ, R198 ;  /* 0x000000ffffc27224 */ /* 0x000fe400078e00c6 */
[----:B------:R-:W-:Y:S02]  /*1aef0*/  IMAD.MOV.U32 R198, RZ, RZ, R146 ;  /* 0x000000ffffc67224 */ /* 0x000fe400078e0092 */
[----:B------:R-:W-:Y:S01]  /*1af00*/  IMAD.MOV.U32 R146, RZ, RZ, R147 ;  /* 0x000000ffff927224 */ /* 0x000fe200078e0093 */
[----:B------:R-:W-:Y:S01]  /*1af10*/  LEA.HI.X.SX32 R213, R180, R0, 0x2, P1 ;  /* 0x00000000b4d57211 */ /* 0x000fe200008f16ff */
        /* <DEDUP_REMOVED lines=8> */
[----:B------:R3:W-:Y:S01]  /*1afa0*/  STL.64 [R1+0x13a8], R210 ;  /* 0x0013a8d201007387 */ /* 0x0007e20000100a00 */
[----:B------:R-:W-:Y:S01]  /*1afb0*/  VIADD R137, R79, UR4 ;  /* 0x000000044f897c36 */ /* 0x000fe20008000000 */
[----:B------:R-:W-:Y:S01]  /*1afc0*/  ULDC UR4, c[0x0][0x248] ;  /* 0x0000920000047ab9 */ /* 0x000fe20000000800 */
[----:B-1----:R-:W-:Y:S01]  /*1afd0*/  LEA R212, P1, R184, R2, 0x2 ;  /* 0x00000002b8d47211 */ /* 0x002fe200078210ff */
[----:B--2---:R-:W-:-:S02]  /*1afe0*/  IMAD.MOV.U32 R21, RZ, RZ, R16 ;  /* 0x000000ffff157224 */ /* 0x004fc400078e0010 */
[----:B------:R-:W2:Y:S01]  /*1aff0*/  LDL.LU R16, [R1+0x428] ;  /* 0x0004280001107983 */ /* 0x000ea20000300800 */
[----:B------:R-:W-:Y:S01]  /*1b000*/  LEA.HI.X.SX32 R213, R184, R0, 0x2, P1 ;  /* 0x00000000b8d57211 */ /* 0x000fe200008f16ff */
[----:B------:R-:W-:Y:S02]  /*1b010*/  IMAD.MOV.U32 R184, RZ, RZ, R187 ;  /* 0x000000ffffb87224 */ /* 0x000fe400078e00bb */
[----:B------:R-:W-:Y:S01]  /*1b020*/  VIADD R141, R137, UR4 ;  /* 0x00000004898d7c36 */ /* 0x000fe20008000000 */
[----:B---3--:R-:W-:Y:S01]  /*1b030*/  LEA R210, P2, R182, R2, 0x2 ;  /* 0x00000002b6d27211 */ /* 0x008fe200078410ff */
[----:B------:R-:W-:Y:S01]  /*1b040*/  IMAD.MOV.U32 R187, RZ, RZ, R188 ;  /* 0x000000ffffbb7224 */ /* 0x000fe200078e00bc */
[----:B------:R1:W-:Y:S01]  /*1b050*/  STL.64 [R1+0x13a0], R212 ;  /* 0x0013a0d401007387 */ /* 0x0003e20000100a00 */
[----:B------:R-:W-:Y:S01]  /*1b060*/  IMAD.MOV.U32 R209, RZ, RZ, R184 ;  /* 0x000000ffffd17224 */ /* 0x000fe200078e00b8 */
[----:B------:R-:W-:Y:S01]  /*1b070*/  ULDC UR4, c[0x0][0x248] ;  /* 0x0000920000047ab9 */ /* 0x000fe20000000800 */
[----:B------:R-:W-:-:S02]  /*1b080*/  IMAD.MOV.U32 R188, RZ, RZ, R189 ;  /* 0x000000ffffbc7224 */ /* 0x000fc400078e00bd */
[----:B------:R-:W-:Y:S02]  /*1b090*/  IMAD.MOV.U32 R189, RZ, RZ, R190 ;  /* 0x000000ffffbd7224 */ /* 0x000fe400078e00be */
[----:B------:R-:W-:Y:S01]  /*1b0a0*/  VIADD R139, R141, UR5 ;  /* 0x000000058d8b7c36 */ /* 0x000fe20008000000 */
[----:B------:R-:W-:Y:S01]  /*1b0b0*/  LEA.HI.X.SX32 R211, R182, R0, 0x2, P2 ;  /* 0x00000000b6d37211 */ /* 0x000fe200010f16ff */
[----:B------:R-:W-:Y:S01]  /*1b0c0*/  IMAD.MOV.U32 R190, RZ, RZ, R194 ;  /* 0x000000ffffbe7224 */ /* 0x000fe200078e00c2 */
[----:B------:R-:W-:Y:S01]  /*1b0d0*/  ULDC UR5, c[0x0][0x248] ;  /* 0x0000920000057ab9 */ /* 0x000fe20000000800 */
[----:B------:R-:W-:Y:S01]  /*1b0e0*/  IMAD.MOV.U32 R194, RZ, RZ, R195 ;  /* 0x000000ffffc27224 */ /* 0x000fe200078e00c3 */
[----:B-1----:R-:W-:Y:S01]  /*1b0f0*/  LEA R212, P1, R209, R2, 0x2 ;  /* 0x00000002d1d47211 */ /* 0x002fe200078210ff */
[----:B------:R-:W-:Y:S02]  /*1b100*/  IMAD.MOV.U32 R195, RZ, RZ, R199 ;  /* 0x000000ffffc37224 */ /* 0x000fe400078e00c7 */
[----:B------:R-:W-:-:S02]  /*1b110*/  IMAD.MOV.U32 R199, RZ, RZ, R200 ;  /* 0x000000ffffc77224 */ /* 0x000fc400078e00c8 */
[----:B------:R-:W-:Y:S02]  /*1b120*/  IMAD.MOV.U32 R182, RZ, RZ, R187 ;  /* 0x000000ffffb67224 */ /* 0x000fe400078e00bb */
[----:B------:R-:W-:Y:S02]  /*1b130*/  VIADD R134, R139, UR4 ;  /* 0x000000048b867c36 */ /* 0x000fe40008000000 */
[----:B------:R-:W-:Y:S01]  /*1b140*/  IMAD.MOV.U32 R184, RZ, RZ, R188 ;  /* 0x000000ffffb87224 */ /* 0x000fe200078e00bc */
[----:B------:R-:W-:Y:S01]  /*1b150*/  LEA.HI.X.SX32 R213, R209, R0, 0x2, P1 ;  /* 0x00000000d1d57211 */ /* 0x000fe200008f16ff */
[----:B------:R-:W-:Y:S01]  /*1b160*/  IMAD.MOV.U32 R200, RZ, RZ, R77 ;  /* 0x000000ffffc87224 */ /* 0x000fe200078e004d */
[----:B------:R-:W-:Y:S01]  /*1b170*/  ULDC UR4, c[0x0][0x248] ;  /* 0x0000920000047ab9 */ /* 0x000fe20000000800 */
[----:B------:R-:W-:Y:S01]  /*1b180*/  IMAD.MOV.U32 R187, RZ, RZ, R189 ;  /* 0x000000ffffbb7224 */ /* 0x000fe200078e00bd */
[----:B------:R-:W3:Y:S01]  /*1b190*/  LDL.LU R77, [R1+0x19d4] ;  /* 0x0019d400014d7983 */ /* 0x000ee20000300800 */
[----:B------:R-:W-:-:S02]  /*1b1a0*/  IMAD.MOV.U32 R188, RZ, RZ, R190 ;  /* 0x000000ffffbc7224 */ /* 0x000fc400078e00be */
[----:B------:R-:W-:Y:S01]  /*1b1b0*/  IMAD.MOV.U32 R189, RZ, RZ, R199 ;  /* 0x000000ffffbd7224 */ /* 0x000fe200078e00c7 */
[----:B------:R1:W-:Y:S01]  /*1b1c0*/  STL.64 [R1+0x1398], R210 ;  /* 0x001398d201007387 */ /* 0x0003e20000100a00 */
[----:B------:R-:W-:Y:S02]  /*1b1d0*/  IMAD.MOV.U32 R209, RZ, RZ, R182 ;  /* 0x000000ffffd17224 */ /* 0x000fe400078e00b6 */
[----:B------:R-:W-:Y:S01]  /*1b1e0*/  VIADD R80, R134, UR7 ;  /* 0x0000000786507c36 */ /* 0x000fe20008000000 */
[----:B------:R-:W-:Y:S01]  /*1b1f0*/  ULDC UR7, c[0x0][0x248] ;  /* 0x0000920000077ab9 */ /* 0x000fe20000000800 */
[----:B------:R-:W-:Y:S02]  /*1b200*/  IMAD.MOV.U32 R182, RZ, RZ, R184 ;  /* 0x000000ffffb67224 */ /* 0x000fe400078e00b8 */
[----:B------:R-:W-:Y:S02]  /*1b210*/  IMAD.MOV.U32 R184, RZ, RZ, R187 ;  /* 0x000000ffffb87224 */ /* 0x000fe400078e00bb */
[----:B------:R-:W-:Y:S01]  /*1b220*/  IMAD.MOV.U32 R190, RZ, RZ, R195 ;  /* 0x000000ffffbe7224 */ /* 0x000fe200078e00c3 */
[----:B-1----:R-:W-:Y:S01]  /*1b230*/  LEA R210, P2, R181, R2, 0x2 ;  /* 0x00000002b5d27211 */ /* 0x002fe200078410ff */
[----:B------:R-:W-:-:S02]  /*1b240*/  IMAD.MOV.U32 R187, RZ, RZ, R188 ;  /* 0x000000ffffbb7224 */ /* 0x000fc400078e00bc */
[----:B------:R-:W-:Y:S01]  /*1b250*/  IMAD.MOV.U32 R195, RZ, RZ, R200 ;  /* 0x000000ffffc37224 */ /* 0x000fe200078e00c8 */
[----:B------:R-:W-:Y:S01]  /*1b260*/  LEA.HI.X.SX32 R211, R181, R0, 0x2, P2 ;  /* 0x00000000b5d37211 */ /* 0x000fe200010f16ff */
[----:B------:R-:W-:Y:S02]  /*1b270*/  IMAD.MOV.U32 R188, RZ, RZ, R189 ;  /* 0x000000ffffbc7224 */ /* 0x000fe400078e00bd */
[----:B------:R-:W-:Y:S02]  /*1b280*/  IMAD.MOV.U32 R200, RZ, RZ, R79 ;  /* 0x000000ffffc87224 */ /* 0x000fe400078e004f */
[----:B------:R-:W-:Y:S01]  /*1b290*/  IMAD.MOV.U32 R189, RZ, RZ, R192 ;  /* 0x000000ffffbd7224 */ /* 0x000fe200078e00c0 */
[----:B------:R-:W3:Y:S01]  /*1b2a0*/  LDL.LU R79, [R1+0x19d0] ;  /* 0x0019d000014f7983 */ /* 0x000ee20000300800 */
[----:B------:R-:W-:Y:S02]  /*1b2b0*/  IMAD.MOV.U32 R215, RZ, RZ, R182 ;  /* 0x000000ffffd77224 */ /* 0x000fe400078e00b6 */
[----:B------:R-:W-:Y:S01]  /*1b2c0*/  VIADD R17, R80, UR8 ;  /* 0x0000000850117c36 */ /* 0x000fe20008000000 */
[----:B------:R-:W-:Y:S01]  /*1b2d0*/  ULDC UR8, c[0x0][0x248] ;  /* 0x0000920000087ab9 */ /* 0x000fe20000000800 */
[----:B------:R-:W-:-:S02]  /*1b2e0*/  IMAD.MOV.U32 R199, RZ, RZ, R80 ;  /* 0x000000ffffc77224 */ /* 0x000fc400078e0050 */
[----:B------:R-:W-:Y:S01]  /*1b2f0*/  IMAD.MOV.U32 R192, RZ, RZ, R196 ;  /* 0x000000ffffc07224 */ /* 0x000fe200078e00c4 */
[----:B------:R-:W3:Y:S01]  /*1b300*/  LDL.LU R80, [R1+0x19cc] ;  /* 0x0019cc0001507983 */ /* 0x000ee20000300800 */
[----:B------:R-:W-:Y:S02]  /*1b310*/  IMAD.MOV.U32 R196, RZ, RZ, R204 ;  /* 0x000000ffffc47224 */ /* 0x000fe400078e00cc */
[----:B------:R-:W-:Y:S01]  /*1b320*/  IMAD.MOV.U32 R204, RZ, RZ, R82 ;  /* 0x000000ffffcc7224 */ /* 0x000fe200078e0052 */
[----:B------:R1:W-:Y:S01]  /*1b330*/  STL.64 [R1+0x1390], R212 ;  /* 0x001390d401007387 */ /* 0x0003e20000100a00 */
[----:B------:R-:W-:-:S03]  /*1b340*/  IMAD.MOV.U32 R181, RZ, RZ, R187 ;  /* 0x000000ffffb57224 */ /* 0x000fc600078e00bb */
[----:B------:R-:W3:Y:S01]  /*1b350*/  LDL.LU R82, [R1+0x19c8] ;  /* 0x0019c80001527983 */ /* 0x000ee20000300800 */
[----:B------:R-:W-:-:S03]  /*1b360*/  IMAD.MOV.U32 R187, RZ, RZ, R188 ;  /* 0x000000ffffbb7224 */ /* 0x000fc600078e00bc */
[----:B------:R4:W-:Y:S01]  /*1b370*/  STL.64 [R1+0x1388], R210 ;  /* 0x001388d201007387 */ /* 0x0009e20000100a00 */
[C---:B-1----:R-:W-:Y:S01]  /*1b380*/  LEA R212, P1, R215.reuse, R2, 0x2 ;  /* 0x00000002d7d47211 */ /* 0x042fe200078210ff */
[----:B------:R-:W-:Y:S02]  /*1b390*/  IMAD.MOV.U32 R188, RZ, RZ, R189 ;  /* 0x000000ffffbc7224 */ /* 0x000fe400078e00bd */
[----:B------:R-:W-:Y:S01]  /*1b3a0*/  IMAD.MOV.U32 R189, RZ, RZ, R192 ;  /* 0x000000ffffbd7224 */ /* 0x000fe200078e00c0 */
[----:B------:R-:W-:Y:S02]  /*1b3b0*/  LEA.HI.X.SX32 R213, R215, R0, 0x2, P1 ;  /* 0x00000000d7d57211 */ /* 0x000fe400008f16ff */
[----:B----4-:R-:W-:Y:S01]  /*1b3c0*/  LEA R210, P2, R208, R2, 0x2 ;  /* 0x00000002d0d27211 */ /* 0x010fe200078410ff */
[----:B------:R-:W-:-:S03]  /*1b3d0*/  IMAD.MOV.U32 R192, RZ, RZ, R196 ;  /* 0x000000ffffc07224 */ /* 0x000fc600078e00c4 */
[----:B------:R-:W-:Y:S01]  /*1b3e0*/  LEA.HI.X.SX32 R211, R208, R0, 0x2, P2 ;  /* 0x00000000d0d37211 */ /* 0x000fe200010f16ff */
[----:B------:R-:W-:Y:S02]  /*1b3f0*/  IMAD.MOV.U32 R196, RZ, RZ, R81 ;  /* 0x000000ffffc47224 */ /* 0x000fe400078e0051 */
[----:B------:R-:W4:Y:S04]  /*1b400*/  LDL.LU R81, [R1+0x19c4] ;  /* 0x0019c40001517983 */ /* 0x000f280000300800 */
[----:B------:R1:W-:Y:S04]  /*1b410*/  STL.64 [R1+0x1380], R212 ;  /* 0x001380d401007387 */ /* 0x0003e80000100a00 */
[----:B------:R1:W-:Y:S01]  /*1b420*/  STL.64 [R1+0x1378], R210 ;  /* 0x001378d201007387 */ /* 0x0003e20000100a00 */
[----:B------:R-:W-:-:S02]  /*1b430*/  IMAD.MOV.U32 R215, RZ, RZ, R187 ;  /* 0x000000ffffd77224 */ /* 0x000fc400078e00bb */
[----:B------:R-:W-:Y:S01]  /*1b440*/  IMAD.MOV.U32 R187, RZ, RZ, R189 ;  /* 0x000000ffffbb7224 */ /* 0x000fe200078e00bd */
[-C--:B-1----:R-:W-:Y:S02]  /*1b450*/  LEA R212, P1, R184, R2.reuse, 0x2 ;  /* 0x00000002b8d47211 */ /* 0x082fe400078210ff */
[----:B------:R-:W-:Y:S01]  /*1b460*/  LEA R210, P2, R186, R2, 0x2 ;  /* 0x00000002bad27211 */ /* 0x000fe200078410ff */
[----:B------:R-:W-:-:S03]  /*1b470*/  IMAD.MOV.U32 R189, RZ, RZ, R191 ;  /* 0x000000ffffbd7224 */ /* 0x000fc600078e00bf */
        /* <DEDUP_REMOVED lines=10> */
[----:B------:R-:W-:Y:S01]  /*1b520*/  IMAD.MOV.U32 R146, RZ, RZ, R148 ;  /* 0x000000ffff927224 */ /* 0x000fe200078e0094 */
[----:B------:R1:W-:Y:S01]  /*1b530*/  STL.64 [R1+0x1370], R212 ;  /* 0x001370d401007387 */ /* 0x0003e20000100a00 */
[----:B------:R-:W-:Y:S02]  /*1b540*/  IMAD.MOV.U32 R147, RZ, RZ, R149 ;  /* 0x000000ffff937224 */ /* 0x000fe400078e0095 */
[----:B------:R-:W-:Y:S01]  /*1b550*/  IMAD.MOV.U32 R148, RZ, RZ, R150 ;  /* 0x000000ffff947224 */ /* 0x000fe200078e0096 */
[----:B------:R1:W-:Y:S01]  /*1b560*/  STL.64 [R1+0x1368], R210 ;  /* 0x001368d201007387 */ /* 0x0003e20000100a00 */
[----:B------:R-:W-:-:S02]  /*1b570*/  IMAD.MOV.U32 R149, RZ, RZ, R151 ;  /* 0x000000ffff957224 */ /* 0x000fc400078e0097 */
[----:B------:R-:W-:Y:S02]  /*1b580*/  IMAD.MOV.U32 R150, RZ, RZ, R23 ;  /* 0x000000ffff967224 */ /* 0x000fe400078e0017 */
[----:B------:R-:W-:Y:S02]  /*1b590*/  IMAD.MOV.U32 R151, RZ, RZ, R22 ;  /* 0x000000ffff977224 */ /* 0x000fe400078e0016 */
[----:B------:R-:W-:Y:S02]  /*1b5a0*/  IMAD.MOV.U32 R23, RZ, RZ, R21 ;  /* 0x000000ffff177224 */ /* 0x000fe400078e0015 */
[----:B------:R-:W3:Y:S01]  /*1b5b0*/  LDL.LU R21, [R1+0x20] ;  /* 0x0000200001157983 */ /* 0x000ee20000300800 */
[----:B--2---:R-:W-:-:S03]  /*1b5c0*/  IMAD.MOV.U32 R22, RZ, RZ, R16 ;  /* 0x000000ffff167224 */ /* 0x004fc600078e0010 */
[----:B------:R-:W2:Y:S01]  /*1b5d0*/  LDL.LU R16, [R1+0x28] ;  /* 0x0000280001107983 */ /* 0x000ea20000300800 */
[-C--:B-1----:R-:W-:Y:S02]  /*1b5e0*/  LEA R212, P1, R215, R2.reuse, 0x2 ;  /* 0x00000002d7d47211 */ /* 0x082fe400078210ff */
[----:B------:R-:W-:Y:S02]  /*1b5f0*/  LEA R210, P2, R183, R2, 0x2 ;  /* 0x00000002b7d27211 */ /* 0x000fe400078410ff */
[-C--:B------:R-:W-:Y:S02]  /*1b600*/  LEA.HI.X.SX32 R213, R215, R0.reuse, 0x2, P1 ;  /* 0x00000000d7d57211 */ /* 0x080fe400008f16ff */
[----:B------:R-:W-:-:S03]  /*1b610*/  LEA.HI.X.SX32 R211, R183, R0, 0x2, P2 ;  /* 0x00000000b7d37211 */ /* 0x000fc600010f16ff */
[----:B------:R-:W-:Y:S04]  /*1b620*/  STL.64 [R1+0x1360], R212 ;  /* 0x001360d401007387 */ /* 0x000fe80000100a00 */
[----:B------:R1:W-:Y:S02]  /*1b630*/  STL.64 [R1+0x1358], R210 ;  /* 0x001358d201007387 */ /* 0x0003e40000100a00 */
[----:B-1----:R-:W-:Y:S02]  /*1b640*/  IMAD.MOV.U32 R211, RZ, RZ, R187 ;  /* 0x000000ffffd37224 */ /* 0x002fe400078e00bb */
[----:B------:R-:W-:Y:S01]  /*1b650*/  IMAD.MOV.U32 R210, RZ, RZ, R186 ;  /* 0x000000ffffd27224 */ /* 0x000fe200078e00ba */
[-C--:B------:R-:W-:Y:S01]  /*1b660*/  LEA R212, P2, R185, R2.reuse, 0x2 ;  /* 0x00000002b9d47211 */ /* 0x080fe200078410ff */
[----:B------:R-:W-:Y:S01]  /*1b670*/  IMAD.MOV.U32 R186, RZ, RZ, R188 ;  /* 0x000000ffffba7224 */ /* 0x000fe200078e00bc */
[----:B------:R-:W-:Y:S01]  /*1b680*/  LEA R214, P1, R211, R2, 0x2 ;  /* 0x00000002d3d67211 */ /* 0x000fe200078210ff */
[----:B------:R-:W-:Y:S01]  /*1b690*/  IMAD.MOV.U32 R187, RZ, RZ, R191 ;  /* 0x000000ffffbb7224 */ /* 0x000fe200078e00bf */
[-C--:B------:R-:W-:Y:S01]  /*1b6a0*/  LEA.HI.X.SX32 R213, R185, R0.reuse, 0x2, P2 ;  /* 0x00000000b9d57211 */ /* 0x080fe200010f16ff */
[----:B------:R-:W-:Y:S01]  /*1b6b0*/  IMAD.MOV.U32 R217, RZ, RZ, R186 ;  /* 0x000000ffffd97224 */ /* 0x000fe200078e00ba */
[----:B------:R-:W-:Y:S01]  /*1b6c0*/  LEA.HI.X.SX32 R215, R211, R0, 0x2, P1 ;  /* 0x00000000d3d77211 */ /* 0x000fe200008f16ff */
[----:B------:R-:W-:-:S02]  /*1b6d0*/  IMAD.MOV.U32 R188, RZ, RZ, R203 ;  /* 0x000000ffffbc7224 */ /* 0x000fc400078e00cb */
[----:B------:R-:W-:Y:S02]  /*1b6e0*/  IMAD.MOV.U32 R191, RZ, RZ, R83 ;  /* 0x000000ffffbf7224 */ /* 0x000fe400078e0053 */
[----:B------:R-:W4:Y:S01]  /*1b6f0*/  LDL.LU R83, [R1+0x19c0] ;  /* 0x0019c00001537983 */ /* 0x000f220000300800 */
[----:B------:R-:W-:-:S03]  /*1b700*/  IMAD.MOV.U32 R203, RZ, RZ, R84 ;  /* 0x000000ffffcb7224 */ /* 0x000fc600078e0054 */
[----:B------:R-:W4:Y:S04]  /*1b710*/  LDL.LU R84, [R1+0x19bc] ;  /* 0x0019bc0001547983 */ /* 0x000f280000300800 */
[----:B------:R1:W-:Y:S01]  /*1b720*/  STL.64 [R1+0x1350], R214 ;  /* 0x001350d601007387 */ /* 0x0003e20000100a00 */
[----:B------:R-:W-:-:S03]  /*1b730*/  IMAD.MOV.U32 R211, RZ, RZ, R187 ;  /* 0x000000ffffd37224 */ /* 0x000fc600078e00bb */
[----:B------:R1:W-:Y:S01]  /*1b740*/  STL.64 [R1+0x1348], R212 ;  /* 0x001348d401007387 */ /* 0x0003e20000100a00 */
[----:B------:R-:W-:Y:S02]  /*1b750*/  IMAD.MOV.U32 R185, RZ, RZ, R188 ;  /* 0x000000ffffb97224 */ /* 0x000fe400078e00bc */
[----:B------:R-:W-:Y:S01]  /*1b760*/  IMAD.MOV.U32 R187, RZ, RZ, R191 ;  /* 0x000000ffffbb7224 */ /* 0x000fe200078e00bf */
[-C--:B-1----:R-:W-:Y:S01]  /*1b770*/  LEA R214, P1, R217, R2.reuse, 0x2 ;  /* 0x00000002d9d67211 */ /* 0x082fe200078210ff */
[----:B------:R-:W-:Y:S01]  /*1b780*/  IMAD.MOV.U32 R188, RZ, RZ, R192 ;  /* 0x000000ffffbc7224 */ /* 0x000fe200078e00c0 */
[----:B------:R-:W-:Y:S02]  /*1b790*/  LEA R212, P2, R209, R2, 0x2 ;  /* 0x00000002d1d47211 */ /* 0x000fe400078410ff */
[-C--:B------:R-:W-:Y:S01]  /*1b7a0*/  LEA.HI.X.SX32 R215, R217, R0.reuse, 0x2, P1 ;  /* 0x00000000d9d77211 */ /* 0x080fe200008f16ff */
[----:B------:R-:W-:Y:S01]  /*1b7b0*/  IMAD.MOV.U32 R191, RZ, RZ, R201 ;  /* 0x000000ffffbf7224 */ /* 0x000fe200078e00c9 */
[----:B------:R-:W-:Y:S01]  /*1b7c0*/  LEA.HI.X.SX32 R213, R209, R0, 0x2, P2 ;  /* 0x00000000d1d57211 */ /* 0x000fe200010f16ff */
[----:B------:R-:W-:-:S02]  /*1b7d0*/  IMAD.MOV.U32 R192, RZ, RZ, R86 ;  /* 0x000000ffffc07224 */ /* 0x000fc400078e0056 */
[----:B------:R-:W4:Y:S01]  /*1b7e0*/  LDL.LU R86, [R1+0x19b8] ;  /* 0x0019b80001567983 */ /* 0x000f220000300800 */
[----:B------:R-:W-:Y:S02]  /*1b7f0*/  IMAD.MOV.U32 R201, RZ, RZ, R85 ;  /* 0x000000ffffc97224 */ /* 0x000fe400078e0055 */
[----:B------:R-:W-:Y:S01]  /*1b800*/  IMAD.MOV.U32 R217, RZ, RZ, R87 ;  /* 0x000000ffffd97224 */ /* 0x000fe200078e0057 */
[----:B------:R-:W4:Y:S04]  /*1b810*/  LDL.LU R85, [R1+0x19b4] ;  /* 0x0019b40001557983 */ /* 0x000f280000300800 */
[----:B------:R-:W-:Y:S04]  /*1b820*/  STL.64 [R1+0x1340], R214 ;  /* 0x001340d601007387 */ /* 0x000fe80000100a00 */
        /* <DEDUP_REMOVED lines=23> */
[----:B------:R-:W-:-:S03]  /*1b9a0*/  IMAD.MOV.U32 R23, RZ, RZ, R22 ;  /* 0x000000ffff177224 */ /* 0x000fc600078e0016 */
[----:B------:R1:W-:Y:S01]  /*1b9b0*/  STL.64 [R1+0x1328], R212 ;  /* 0x001328d401007387 */ /* 0x0003e20000100a00 */
[----:B---3--:R-:W-:Y:S02]  /*1b9c0*/  IMAD.MOV.U32 R22, RZ, RZ, R21 ;  /* 0x000000ffff167224 */ /* 0x008fe400078e0015 */
[----:B--2---:R-:W-:Y:S02]  /*1b9d0*/  IMAD.MOV.U32 R21, RZ, RZ, R16 ;  /* 0x000000ffff157224 */ /* 0x004fe400078e0010 */
[----:B------:R-:W2:Y:S01]  /*1b9e0*/  LDL.LU R16, [R1+0x424] ;  /* 0x0004240001107983 */ /* 0x000ea20000300800 */
[----:B------:R-:W-:Y:S02]  /*1b9f0*/  IMAD.MOV.U32 R208, RZ, RZ, R181 ;  /* 0x000000ffffd07224 */ /* 0x000fe400078e00b5 */
[----:B------:R-:W-:-:S03]  /*1ba00*/  IMAD.MOV.U32 R209, RZ, RZ, R185 ;  /* 0x000000ffffd17224 */ /* 0x000fc600078e00b9 */
[----:B-1----:R-:W-:Y:S01]  /*1ba10*/  LEA R214, P2, R208, R2, 0x2 ;  /* 0x00000002d0d67211 */ /* 0x002fe200078410ff */
[----:B------:R-:W-:-:S03]  /*1ba20*/  IMAD.MOV.U32 R217, RZ, RZ, R209 ;  /* 0x000000ffffd97224 */ /* 0x000fc600078e00d1 */
        /* <DEDUP_REMOVED lines=22> */
[----:B--2---:R-:W-:-:S03]  /*1bb90*/  IMAD.MOV.U32 R21, RZ, RZ, R16 ;  /* 0x000000ffff157224 */ /* 0x004fc600078e0010 */
[----:B------:R-:W2:Y:S01]  /*1bba0*/  LDL.LU R16, [R1+0x42c] ;  /* 0x00042c0001107983 */ /* 0x000ea20000300800 */
[----:B------:R-:W-:Y:S02]  /*1bbb0*/  IMAD.MOV.U32 R209, RZ, RZ, R188 ;  /* 0x000000ffffd17224 */ /* 0x000fe400078e00bc */
[----:B-1----:R-:W-:Y:S02]  /*1bbc0*/  IMAD.MOV.U32 R212, RZ, RZ, R210 ;  /* 0x000000ffffd47224 */ /* 0x002fe400078e00d2 */
[----:B------:R-:W-:Y:S02]  /*1bbd0*/  IMAD.MOV.U32 R210, RZ, RZ, R209 ;  /* 0x000000ffffd27224 */ /* 0x000fe400078e00d1 */
[----:B------:R-:W-:-:S03]  /*1bbe0*/  IMAD.MOV.U32 R209, RZ, RZ, R187 ;  /* 0x000000ffffd17224 */ /* 0x000fc600078e00bb */
[-C--:B------:R-:W-:Y:S01]  /*1bbf0*/  LEA R216, P1, R210, R2.reuse, 0x2 ;  /* 0x00000002d2d87211 */ /* 0x080fe200078210ff */
[----:B------:R-:W-:Y:S01]  /*1bc00*/  VIADD R140, R17, UR5 ;  /* 0x00000005118c7c36 */ /* 0x000fe20008000000 */
[----:B---3--:R-:W-:Y:S01]  /*1bc10*/  LEA R214, P2, R190, R2, 0x2 ;  /* 0x00000002bed67211 */ /* 0x008fe200078410ff */
[----:B------:R-:W-:Y:S01]  /*1bc20*/  IMAD.MOV.U32 R213, RZ, RZ, R209 ;  /* 0x000000ffffd57224 */ /* 0x000fe200078e00d1 */
[----:B------:R-:W-:Y:S01]  /*1bc30*/  LEA.HI.X.SX32 R217, R210, R0, 0x2, P1 ;  /* 0x00000000d2d97211 */ /* 0x000fe200008f16ff */
[----:B------:R-:W-:Y:S01]  /*1bc40*/  IMAD.MOV.U32 R210, RZ, RZ, R191 ;  /* 0x000000ffffd27224 */ /* 0x000fe200078e00bf */
[----:B------:R-:W-:Y:S01]  /*1bc50*/  ULDC UR5, c[0x0][0x248] ;  /* 0x0000920000057ab9 */ /* 0x000fe20000000800 */
[----:B------:R-:W-:Y:S02]  /*1bc60*/  IMAD.MOV.U32 R209, RZ, RZ, R192 ;  /* 0x000000ffffd17224 */ /* 0x000fe400078e00c0 */
[----:B------:R-:W-:Y:S02]  /*1bc70*/  IMAD.MOV.U32 R191, RZ, RZ, R193 ;  /* 0x000000ffffbf7224 */ /* 0x000fe400078e00c1 */
[----:B------:R-:W-:-:S02]  /*1bc80*/  IMAD.MOV.U32 R192, RZ, RZ, R194 ;  /* 0x000000ffffc07224 */ /* 0x000fc400078e00c2 */
[----:B------:R-:W-:Y:S02]  /*1bc90*/  IMAD.MOV.U32 R193, RZ, RZ, R198 ;  /* 0x000000ffffc17224 */ /* 0x000fe400078e00c6 */
[----:B------:R-:W-:Y:S01]  /*1bca0*/  VIADD R19, R140, UR9 ;  /* 0x000000098c137c36 */ /* 0x000fe20008000000 */
[----:B------:R-:W-:Y:S01]  /*1bcb0*/  LEA.HI.X.SX32 R215, R190, R0, 0x2, P2 ;  /* 0x00000000bed77211 */ /* 0x000fe200010f16ff */
[----:B------:R-:W-:Y:S01]  /*1bcc0*/  IMAD.MOV.U32 R194, RZ, RZ, R201 ;  /* 0x000000ffffc27224 */ /* 0x000fe200078e00c9 */
[----:B------:R1:W-:Y:S01]  /*1bcd0*/  STL.64 [R1+0x1310], R216 ;  /* 0x001310d801007387 */ /* 0x0003e20000100a00 */
[----:B------:R-:W-:Y:S01]  /*1bce0*/  IMAD.MOV.U32 R198, RZ, RZ, R140 ;  /* 0x000000ffffc67224 */ /* 0x000fe200078e008c */
[----:B------:R-:W-:Y:S01]  /*1bcf0*/  ULDC UR9, c[0x0][0x248] ;  /* 0x0000920000097ab9 */ /* 0x000fe20000000800 */
[----:B------:R-:W-:Y:S02]  /*1bd00*/  IMAD.MOV.U32 R201, RZ, RZ, R141 ;  /* 0x000000ffffc97224 */ /* 0x000fe400078e008d */
        /* <DEDUP_REMOVED lines=11> */
[----:B------:R-:W-:Y:S02]  /*1bdc0*/  IMAD.MOV.U32 R150, RZ, RZ, R23 ;  /* 0x000000ffff967224 */ /* 0x000fe400078e0017 */
[----:B------:R-:W-:Y:S02]  /*1bdd0*/  IMAD.MOV.U32 R151, RZ, RZ, R22 ;  /* 0x000000ffff977224 */ /* 0x000fe400078e0016 */
[----:B------:R-:W-:-:S02]  /*1bde0*/  IMAD.MOV.U32 R23, RZ, RZ, R21 ;  /* 0x000000ffff177224 */ /* 0x000fc400078e0015 */
[----:B------:R-:W4:Y:S01]  /*1bdf0*/  LDL.LU R21, [R1+0x24] ;  /* 0x0000240001157983 */ /* 0x000f220000300800 */
[----:B--2---:R-:W-:-:S03]  /*1be00*/  IMAD.MOV.U32 R22, RZ, RZ, R16 ;  /* 0x000000ffff167224 */ /* 0x004fc600078e0010 */
[----:B------:R-:W2:Y:S01]  /*1be10*/  LDL.LU R16, [R1+0x2c] ;  /* 0x00002c0001107983 */ /* 0x000ea20000300800 */
[-C--:B-1----:R-:W-:Y:S02]  /*1be20*/  LEA R216, P1, R209, R2.reuse, 0x2 ;  /* 0x00000002d1d87211 */ /* 0x082fe400078210ff */
[----:B---3--:R-:W-:Y:S02]  /*1be30*/  LEA R214, P2, R189, R2, 0x2 ;  /* 0x00000002bdd67211 */ /* 0x008fe400078410ff */
[-C--:B------:R-:W-:Y:S01]  /*1be40*/  LEA.HI.X.SX32 R217, R209, R0.reuse, 0x2, P1 ;  /* 0x00000000d1d97211 */ /* 0x080fe200008f16ff */
[----:B------:R-:W-:Y:S01]  /*1be50*/  IMAD.MOV.U32 R209, RZ, RZ, R191 ;  /* 0x000000ffffd17224 */ /* 0x000fe200078e00bf */
[----:B------:R-:W-:Y:S01]  /*1be60*/  LEA.HI.X.SX32 R215, R189, R0, 0x2, P2 ;  /* 0x00000000bdd77211 */ /* 0x000fe200010f16ff */
[----:B------:R-:W-:Y:S01]  /*1be70*/  VIADD R90, R19, UR13 ;  /* 0x0000000d135a7c36 */ /* 0x000fe20008000000 */
[----:B------:R-:W-:Y:S01]  /*1be80*/  ULDC UR13, c[0x0][0x248] ;  /* 0x00009200000d7ab9 */ /* 0x000fe20000000800 */
[----:B------:R1:W-:Y:S01]  /*1be90*/  STL.64 [R1+0x1300], R216 ;  /* 0x001300d801007387 */ /* 0x0003e20000100a00 */
[----:B------:R-:W-:-:S02]  /*1bea0*/  IMAD.MOV.U32 R191, RZ, RZ, R192 ;  /* 0x000000ffffbf7224 */ /* 0x000fc400078e00c0 */
[----:B------:R-:W-:Y:S01]  /*1beb0*/  IMAD.MOV.U32 R192, RZ, RZ, R193 ;  /* 0x000000ffffc07224 */ /* 0x000fe200078e00c1 */
[----:B------:R3:W-:Y:S01]  /*1bec0*/  STL.64 [R1+0x12f8], R214 ;  /* 0x0012f8d601007387 */ /* 0x0007e20000100a00 */
[----:B------:R-:W-:Y:S02]  /*1bed0*/  IMAD.MOV.U32 R193, RZ, RZ, R194 ;  /* 0x000000ffffc17224 */ /* 0x000fe400078e00c2 */
[----:B------:R-:W-:Y:S01]  /*1bee0*/  IMAD.MOV.U32 R194, RZ, RZ, R195 ;  /* 0x000000ffffc27224 */ /* 0x000fe200078e00c3 */
[C---:B-1----:R-:W-:Y:S01]  /*1bef0*/  LEA R216, P1, R209.reuse, R2, 0x2 ;  /* 0x00000002d1d87211 */ /* 0x042fe200078210ff */
[----:B------:R-:W-:Y:S01]  /*1bf00*/  VIADD R88, R90, UR4 ;  /* 0x000000045a587c36 */ /* 0x000fe20008000000 */
[----:B------:R-:W-:Y:S01]  /*1bf10*/  ULDC UR4, c[0x0][0x248] ;  /* 0x0000920000047ab9 */ /* 0x000fe20000000800 */
[----:B------:R-:W-:Y:S01]  /*1bf20*/  IMAD.MOV.U32 R195, RZ, RZ, R206 ;  /* 0x000000ffffc37224 */ /* 0x000fe200078e00ce */
[----:B------:R-:W-:Y:S01]  /*1bf30*/  LEA.HI.X.SX32 R217, R209, R0, 0x2, P1 ;  /* 0x00000000d1d97211 */ /* 0x000fe200008f16ff */
[----:B------:R-:W-:Y:S01]  /*1bf40*/  IMAD.MOV.U32 R209, RZ, RZ, R191 ;  /* 0x000000ffffd17224 */ /* 0x000fe200078e00bf */
[----:B---3--:R-:W-:Y:S01]  /*1bf50*/  LEA R214, P2, R211, R2, 0x2 ;  /* 0x00000002d3d67211 */ /* 0x008fe200078410ff */
[----:B------:R-:W-:-:S02]  /*1bf60*/  IMAD.MOV.U32 R191, RZ, RZ, R192 ;  /* 0x000000ffffbf7224 */ /* 0x000fc400078e00c0 */
[----:B------:R-:W-:Y:S01]  /*1bf70*/  IMAD.MOV.U32 R192, RZ, RZ, R193 ;  /* 0x000000ffffc07224 */ /* 0x000fe200078e00c1 */
[----:B------:R-:W-:Y:S01]  /*1bf80*/  LEA.HI.X.SX32 R215, R211, R0, 0x2, P2 ;  /* 0x00000000d3d77211 */ /* 0x000fe200010f16ff */
[----:B------:R-:W-:Y:S02]  /*1bf90*/  IMAD.MOV.U32 R193, RZ, RZ, R194 ;  /* 0x000000ffffc17224 */ /* 0x000fe400078e00c2 */
[----:B------:R-:W-:Y:S02]  /*1bfa0*/  IMAD.MOV.U32 R194, RZ, RZ, R195 ;  /* 0x000000ffffc27224 */ /* 0x000fe400078e00c3 */
[----:B------:R-:W-:Y:S01]  /*1bfb0*/  VIADD R18, R88, UR14 ;  /* 0x0000000e58127c36 */ /* 0x000fe20008000000 */
[----:B------:R-:W-:Y:S01]  /*1bfc0*/  ULDC UR14, c[0x0][0x248] ;  /* 0x00009200000e7ab9 */ /* 0x000fe20000000800 */
[----:B------:R-:W-:Y:S02]  /*1bfd0*/  IMAD.MOV.U32 R206, RZ, RZ, R88 ;  /* 0x000000ffffce7224 */ /* 0x000fe400078e0058 */
[----:B------:R-:W-:Y:S01]  /*1bfe0*/  IMAD.MOV.U32 R195, RZ, RZ, R204 ;  /* 0x000000ffffc37224 */ /* 0x000fe200078e00cc */
[----:B------:R-:W3:Y:S01]  /*1bff0*/  LDL.LU R88, [R1+0x19ac] ;  /* 0x0019ac0001587983 */ /* 0x000ee20000300800 */
[----:B------:R-:W-:-:S02]  /*1c000*/  IMAD.MOV.U32 R204, RZ, RZ, R207 ;  /* 0x000000ffffcc7224 */ /* 0x000fc400078e00cf */
[----:B------:R-:W-:Y:S01]  /*1c010*/  IMAD.MOV.U32 R207, RZ, RZ, R90 ;  /* 0x000000ffffcf7224 */ /* 0x000fe200078e005a */
[----:B------:R1:W-:Y:S01]  /*1c020*/  STL.64 [R1+0x12f0], R216 ;  /* 0x0012f0d801007387 */ /* 0x0003e20000100a00 */
[----:B------:R-:W-:-:S03]  /*1c030*/  IMAD.MOV.U32 R219, RZ, RZ, R191 ;  /* 0x000000ffffdb7224 */ /* 0x000fc600078e00bf */
[----:B------:R-:W3:Y:S01]  /*1c040*/  LDL.LU R90, [R1+0x19a8] ;  /* 0x0019a800015a7983 */ /* 0x000ee20000300800 */
[----:B------:R-:W-:-:S03]  /*1c050*/  IMAD.MOV.U32 R191, RZ, RZ, R193 ;  /* 0x000000ffffbf7224 */ /* 0x000fc600078e00c1 */
[----:B------:R4:W-:Y:S01]  /*1c060*/  STL.64 [R1+0x12e8], R214 ;  /* 0x0012e8d601007387 */ /* 0x0009e20000100a00 */
[----:B------:R-:W-:Y:S02]  /*1c070*/  IMAD.MOV.U32 R193, RZ, RZ, R194 ;  /* 0x000000ffffc17224 */ /* 0x000fe400078e00c2 */
[----:B------:R-:W-:Y:S02]  /*1c080*/  IMAD.MOV.U32 R194, RZ, RZ, R195 ;  /* 0x000000ffffc27224 */ /* 0x000fe400078e00c3 */
[----:B------:R-:W-:Y:S02]  /*1c090*/  IMAD.MOV.U32 R195, RZ, RZ, R204 ;  /* 0x000000ffffc37224 */ /* 0x000fe400078e00cc */
[----:B------:R-:W-:Y:S01]  /*1c0a0*/  VIADD R138, R18, UR16 ;  /* 0x00000010128a7c36 */ /* 0x000fe20008000000 */
[-C--:B-1----:R-:W-:Y:S02]  /*1c0b0*/  LEA R216, P1, R219, R2.reuse, 0x2 ;  /* 0x00000002dbd87211 */ /* 0x082fe400078210ff */
[----:B----4-:R-:W-:Y:S01]  /*1c0c0*/  LEA R214, P2, R213, R2, 0x2 ;  /* 0x00000002d5d67211 */ /* 0x010fe200078410ff */
[----:B------:R-:W-:Y:S01]  /*1c0d0*/  IMAD.MOV.U32 R204, RZ, RZ, R207 ;  /* 0x000000ffffcc7224 */ /* 0x000fe200078e00cf */
[----:B------:R-:W-:-:S02]  /*1c0e0*/  ULDC UR16, c[0x0][0x248] ;  /* 0x0000920000107ab9 */ /* 0x000fc40000000800 */
[-C--:B------:R-:W-:Y:S01]  /*1c0f0*/  LEA.HI.X.SX32 R215, R213, R0.reuse, 0x2, P2 ;  /* 0x00000000d5d77211 */ /* 0x080fe200010f16ff */
[----:B------:R-:W-:Y:S02]  /*1c100*/  IMAD.MOV.U32 R213, RZ, RZ, R193 ;  /* 0x000000ffffd57224 */ /* 0x000fe400078e00c1 */
[----:B------:R-:W-:Y:S02]  /*1c110*/  IMAD.MOV.U32 R193, RZ, RZ, R194 ;  /* 0x000000ffffc17224 */ /* 0x000fe400078e00c2 */
[----:B------:R-:W-:Y:S02]  /*1c120*/  IMAD.MOV.U32 R194, RZ, RZ, R195 ;  /* 0x000000ffffc27224 */ /* 0x000fe400078e00c3 */
[----:B------:R-:W-:Y:S01]  /*1c130*/  VIADD R133, R138, UR7 ;  /* 0x000000078a857c36 */ /* 0x000fe20008000000 */
[----:B------:R-:W-:Y:S01]  /*1c140*/  LEA.HI.X.SX32 R217, R219, R0, 0x2, P1 ;  /* 0x00000000dbd97211 */ /* 0x000fe200008f16ff */
[----:B------:R-:W-:Y:S01]  /*1c150*/  IMAD.MOV.U32 R195, RZ, RZ, R139 ;  /* 0x000000ffffc37224 */ /* 0x000fe200078e008b */
[----:B------:R-:W-:Y:S01]  /*1c160*/  ULDC UR7, c[0x0][0x248] ;  /* 0x0000920000077ab9 */ /* 0x000fe20000000800 */
[----:B------:R-:W-:-:S02]  /*1c170*/  IMAD.MOV.U32 R139, RZ, RZ, R140 ;  /* 0x000000ffff8b7224 */ /* 0x000fc400078e008c */
[----:B------:R-:W-:Y:S02]  /*1c180*/  IMAD.MOV.U32 R140, RZ, RZ, R141 ;  /* 0x000000ffff8c7224 */ /* 0x000fe400078e008d */
[----:B------:R-:W-:Y:S02]  /*1c190*/  IMAD.MOV.U32 R141, RZ, RZ, R142 ;  /* 0x000000ffff8d7224 */ /* 0x000fe400078e008e */
[----:B------:R-:W-:Y:S01]  /*1c1a0*/  VIADD R20, R133, UR17 ;  /* 0x0000001185147c36 */ /* 0x000fe20008000000 */
[----:B------:R-:W-:Y:S01]  /*1c1b0*/  ULDC UR17, c[0x0][0x248] ;  /* 0x0000920000117ab9 */ /* 0x000fe20000000800 */
[----:B------:R-:W-:Y:S02]  /*1c1c0*/  IMAD.MOV.U32 R142, RZ, RZ, R143 ;  /* 0x000000ffff8e7224 */ /* 0x000fe400078e008f */
[----:B------:R-:W-:Y:S02]  /*1c1d0*/  IMAD.MOV.U32 R143, RZ, RZ, R144 ;  /* 0x000000ffff8f7224 */ /* 0x000fe400078e0090 */
[----:B------:R-:W-:-:S02]  /*1c1e0*/  IMAD.MOV.U32 R144, RZ, RZ, R145 ;  /* 0x000000ffff907224 */ /* 0x000fc400078e0091 */
[----:B------:R-:W-:Y:S02]  /*1c1f0*/  IMAD.MOV.U32 R145, RZ, RZ, R146 ;  /* 0x000000ffff917224 */ /* 0x000fe400078e0092 */
[----:B------:R-:W-:Y:S01]  /*1c200*/  VIADD R6, R20, UR19 ;  /* 0x0000001314067c36 */ /* 0x000fe20008000000 */
[----:B------:R-:W-:Y:S01]  /*1c210*/  ULDC UR19, c[0x0][0x248] ;  /* 0x0000920000137ab9 */ /* 0x000fe20000000800 */
[----:B------:R-:W-:Y:S02]  /*1c220*/  IMAD.MOV.U32 R146, RZ, RZ, R147 ;  /* 0x000000ffff927224 */ /* 0x000fe400078e0093 */
[----:B------:R-:W-:Y:S02]  /*1c230*/  IMAD.MOV.U32 R147, RZ, RZ, R148 ;  /* 0x000000ffff937224 */ /* 0x000fe400078e0094 */
[----:B------:R-:W-:Y:S02]  /*1c240*/  IMAD.MOV.U32 R148, RZ, RZ, R149 ;  /* 0x000000ffff947224 */ /* 0x000fe400078e0095 */
[----:B------:R-:W-:-:S02]  /*1c250*/  IMAD.MOV.U32 R149, RZ, RZ, R150 ;  /* 0x000000ffff957224 */ /* 0x000fc400078e0096 */
[----:B------:R-:W-:Y:S02]  /*1c260*/  IMAD.MOV.U32 R150, RZ, RZ, R151 ;  /* 0x000000ffff967224 */ /* 0x000fe400078e0097 */
[----:B------:R-:W-:Y:S01]  /*1c270*/  VIADD R131, R6, UR8 ;  /* 0x0000000806837c36 */ /* 0x000fe20008000000 */
[----:B------:R-:W-:Y:S01]  /*1c280*/  ULDC UR8, c[0x0][0x248] ;  /* 0x0000920000087ab9 */ /* 0x000fe20000000800 */
[----:B------:R-:W-:Y:S02]  /*1c290*/  IMAD.MOV.U32 R207, RZ, RZ, R6 ;  /* 0x000000ffffcf7224 */ /* 0x000fe400078e0006 */
[----:B------:R-:W-:Y:S01]  /*1c2a0*/  IMAD.MOV.U32 R151, RZ, RZ, R23 ;  /* 0x000000ffff977224 */ /* 0x000fe200078e0017 */
[----:B------:R-:W4:Y:S01]  /*1c2b0*/  LDL.LU R6, [R1+0x19a4] ;  /* 0x0019a40001067983 */ /* 0x000f220000300800 */
[----:B------:R-:W-:Y:S02]  /*1c2c0*/  IMAD.MOV.U32 R23, RZ, RZ, R22 ;  /* 0x000000ffff177224 */ /* 0x000fe400078e0016 */
[----:B------:R-:W-:Y:S01]  /*1c2d0*/  IMAD.MOV.U32 R22, RZ, RZ, R21 ;  /* 0x000000ffff167224 */ /* 0x000fe200078e0015 */
[----:B------:R1:W-:Y:S04]  /*1c2e0*/  STL.64 [R1+0x12e0], R216 ;  /* 0x0012e0d801007387 */ /* 0x0003e80000100a00 */
[----:B------:R1:W-:Y:S01]  /*1c2f0*/  STL.64 [R1+0x12d8], R214 ;  /* 0x0012d8d601007387 */ /* 0x0003e20000100a00 */
[----:B--2---:R-:W-:-:S03]  /*1c300*/  IMAD.MOV.U32 R21, RZ, RZ, R16 ;  /* 0x000000ffff157224 */ /* 0x004fc600078e0010 */
[----:B------:R-:W2:Y:S01]  /*1c310*/  LDL.LU R16, [R1+0x430] ;  /* 0x0004300001107983 */ /* 0x000ea20000300800 */
[----:B------:R-:W-:-:S05]  /*1c320*/  IMAD.MOV.U32 R219, RZ, RZ, R191 ;  /* 0x000000ffffdb7224 */ /* 0x000fca00078e00bf */
        /* <DEDUP_REMOVED lines=23> */
[----:B------:R-:W-:Y:S01]  /*1c4a0*/  IMAD.MOV.U32 R151, RZ, RZ, R23 ;  /* 0x000000ffff977224 */ /* 0x000fe200078e0017 */
[----:B------:R1:W-:Y:S01]  /*1c4b0*/  STL.64 [R1+0x12d0], R216 ;  /* 0x0012d0d801007387 */ /* 0x0003e20000100a00 */
[----:B------:R-:W-:Y:S02]  /*1c4c0*/  IMAD.MOV.U32 R23, RZ, RZ, R22 ;  /* 0x000000ffff177224 */ /* 0x000fe400078e0016 */
[----:B------:R-:W-:Y:S01]  /*1c4d0*/  IMAD.MOV.U32 R22, RZ, RZ, R21 ;  /* 0x000000ffff167224 */ /* 0x000fe200078e0015 */
[----:B------:R3:W-:Y:S01]  /*1c4e0*/  STL.64 [R1+0x12c8], R214 ;  /* 0x0012c8d601007387 */ /* 0x0007e20000100a00 */
[----:B--2---:R-:W-:-:S03]  /*1c4f0*/  IMAD.MOV.U32 R21, RZ, RZ, R16 ;  /* 0x000000ffff157224 */ /* 0x004fc600078e0010 */
[----:B------:R-:W2:Y:S01]  /*1c500*/  LDL.LU R16, [R1+0x438] ;  /* 0x0004380001107983 */ /* 0x000ea20000300800 */
[CC--:B-1----:R-:W-:Y:S01]  /*1c510*/  LEA R216, P1, R219.reuse, R2.reuse, 0x2 ;  /* 0x00000002dbd87211 */ /* 0x0c2fe200078210ff */
[----:B------:R-:W-:Y:S01]  /*1c520*/  IMAD.MOV.U32 R212, RZ, RZ, R194 ;  /* 0x000000ffffd47224 */ /* 0x000fe200078e00c2 */
[C---:B---3--:R-:W-:Y:S02]  /*1c530*/  LEA R214, P2, R208.reuse, R2, 0x2 ;  /* 0x00000002d0d67211 */ /* 0x048fe400078410ff */
[-C--:B------:R-:W-:Y:S02]  /*1c540*/  LEA.HI.X.SX32 R217, R219, R0.reuse, 0x2, P1 ;  /* 0x00000000dbd97211 */ /* 0x080fe400008f16ff */
[----:B------:R-:W-:Y:S01]  /*1c550*/  LEA.HI.X.SX32 R215, R208, R0, 0x2, P2 ;  /* 0x00000000d0d77211 */ /* 0x000fe200010f16ff */
[----:B------:R-:W-:Y:S02]  /*1c560*/  IMAD.MOV.U32 R208, RZ, RZ, R193 ;  /* 0x000000ffffd07224 */ /* 0x000fe400078e00c1 */
        /* <DEDUP_REMOVED lines=24> */
[----:B--2---:R-:W-:-:S03]  /*1c6f0*/  IMAD.MOV.U32 R21, RZ, RZ, R16 ;  /* 0x000000ffff157224 */ /* 0x004fc600078e0010 */
[----:B------:R-:W2:Y:S01]  /*1c700*/  LDL.LU R16, [R1+0x30] ;  /* 0x0000300001107983 */ /* 0x000ea20000300800 */
        /* <DEDUP_REMOVED lines=12> */
[----:B-1----:R-:W-:Y:S01]  /*1c7d0*/  LEA R214, P2, R210, R2, 0x2 ;  /* 0x00000002d2d67211 */ /* 0x002fe200078410ff */
        /* <DEDUP_REMOVED lines=12> */
[----:B--2---:R-:W-:Y:S02]  /*1c8a0*/  IMAD.MOV.U32 R21, RZ, RZ, R16 ;  /* 0x000000ffff157224 */ /* 0x004fe400078e0010 */
[----:B------:R-:W2:Y:S01]  /*1c8b0*/  LDL.LU R16, [R1+0x38] ;  /* 0x0000380001107983 */ /* 0x000ea20000300800 */
[-C--:B---3--:R-:W-:Y:S01]  /*1c8c0*/  LEA R216, P1, R219, R2.reuse, 0x2 ;  /* 0x00000002dbd87211 */ /* 0x088fe200078210ff */
[----:B------:R-:W-:Y:S01]  /*1c8d0*/  IMAD.MOV.U32 R210, RZ, RZ, R196 ;  /* 0x000000ffffd27224 */ /* 0x000fe200078e00c4 */
[----:B-1----:R-:W-:-:S02]  /*1c8e0*/  LEA R214, P2, R209, R2, 0x2 ;  /* 0x00000002d1d67211 */ /* 0x002fc400078410ff */
[-C--:B------:R-:W-:Y:S02]  /*1c8f0*/  LEA.HI.X.SX32 R217, R219, R0.reuse, 0x2, P1 ;  /* 0x00000000dbd97211 */ /* 0x080fe400008f16ff */
[----:B------:R-:W-:Y:S01]  /*1c900*/  LEA.HI.X.SX32 R215, R209, R0, 0x2, P2 ;  /* 0x00000000d1d77211 */ /* 0x000fe200010f16ff */
[----:B------:R-:W-:Y:S02]  /*1c910*/  IMAD.MOV.U32 R209, RZ, RZ, R195 ;  /* 0x000000ffffd17224 */ /* 0x000fe400078e00c3 */
[----:B------:R1:W-:Y:S01]  /*1c920*/  STL.64 [R1+0x12a0], R216 ;  /* 0x0012a0d801007387 */ /* 0x0003e20000100a00 */
[----:B------:R-:W-:Y:S01]  /*1c930*/  VIADD R135, R131, UR20 ;  /* 0x0000001483877c36 */ /* 0x000fe20008000000 */
[----:B------:R-:W-:Y:S01]  /*1c940*/  ULDC UR20, c[0x0][0x248] ;  /* 0x0000920000147ab9 */ /* 0x000fe20000000800 */
[----:B-1----:R-:W-:-:S04]  /*1c950*/  LEA R216, P1, R210, R2, 0x2 ;  /* 0x00000002d2d87211 */ /* 0x002fc800078210ff */
[----:B------:R-:W-:Y:S01]  /*1c960*/  LEA.HI.X.SX32 R217, R210, R0, 0x2, P1 ;  /* 0x00000000d2d97211 */ /* 0x000fe200008f16ff */
[----:B------:R-:W-:Y:S02]  /*1c970*/  IMAD.MOV.U32 R210, RZ, RZ, R209 ;  /* 0x000000ffffd27224 */ /* 0x000fe400078e00d1 */
[----:B------:R-:W-:Y:S02]  /*1c980*/  IMAD.MOV.U32 R209, RZ, RZ, R199 ;  /* 0x000000ffffd17224 */ /* 0x000fe400078e00c7 */
[----:B------:R-:W-:Y:S02]  /*1c990*/  IMAD.MOV.U32 R199, RZ, RZ, R204 ;  /* 0x000000ffffc77224 */ /* 0x000fe400078e00cc */
[----:B------:R-:W-:Y:S01]  /*1c9a0*/  VIADD R130, R135, UR22 ;  /* 0x0000001687827c36 */ /* 0x000fe20008000000 */
[----:B------:R-:W-:Y:S01]  /*1c9b0*/  STL.64 [R1+0x1298], R214 ;  /* 0x001298d601007387 */ /* 0x000fe20000100a00 */
[----:B------:R-:W-:Y:S01]  /*1c9c0*/  IMAD.MOV.U32 R204, RZ, RZ, R135 ;  /* 0x000000ffffcc7224 */ /* 0x000fe200078e0087 */
[----:B------:R-:W-:Y:S01]  /*1c9d0*/  ULDC UR22, c[0x0][0x248] ;  /* 0x0000920000167ab9 */ /* 0x000fe20000000800 */
        /* <DEDUP_REMOVED lines=20> */
[----:B--2---:R-:W-:Y:S02]  /*1cb20*/  IMAD.MOV.U32 R21, RZ, RZ, R16 ;  /* 0x000000ffff157224 */ /* 0x004fe400078e0010 */
[----:B------:R-:W2:Y:S01]  /*1cb30*/  LDL.LU R16, [R1+0x434] ;  /* 0x0004340001107983 */ /* 0x000ea20000300800 */
[----:B------:R-:W-:Y:S02]  /*1cb40*/  IMAD.MOV.U32 R211, RZ, RZ, R192 ;  /* 0x000000ffffd37224 */ /* 0x000fe400078e00c0 */
[----:B-1----:R-:W-:-:S03]  /*1cb50*/  IMAD.MOV.U32 R216, RZ, RZ, R209 ;  /* 0x000000ffffd87224 */ /* 0x002fc600078e00d1 */
[CC--:B------:R-:W-:Y:S01]  /*1cb60*/  LEA R214, P2, R211.reuse, R2.reuse, 0x2 ;  /* 0x00000002d3d67211 */ /* 0x0c0fe200078410ff */
[----:B------:R-:W-:Y:S01]  /*1cb70*/  IMAD.MOV.U32 R217, RZ, RZ, R198 ;  /* 0x000000ffffd97224 */ /* 0x000fe200078e00c6 */
[C---:B------:R-:W-:Y:S01]  /*1cb80*/  LEA R218, P1, R216.reuse, R2, 0x2 ;  /* 0x00000002d8da7211 */ /* 0x040fe200078210ff */
[----:B------:R-:W-:Y:S01]  /*1cb90*/  IMAD.MOV.U32 R198, RZ, RZ, R200 ;  /* 0x000000ffffc67224 */ /* 0x000fe200078e00c8 */
[-C--:B------:R-:W-:Y:S01]  /*1cba0*/  LEA.HI.X.SX32 R215, R211, R0.reuse, 0x2, P2 ;  /* 0x00000000d3d77211 */ /* 0x080fe200010f16ff */
[----:B------:R-:W-:Y:S02]  /*1cbb0*/  IMAD.MOV.U32 R200, RZ, RZ, R201 ;  /* 0x000000ffffc87224 */ /* 0x000fe400078e00c9 */
[----:B------:R-:W-:Y:S02]  /*1cbc0*/  IMAD.MOV.U32 R201, RZ, RZ, R207 ;  /* 0x000000ffffc97224 */ /* 0x000fe400078e00cf */
[----:B------:R-:W-:Y:S01]  /*1cbd0*/  IMAD.MOV.U32 R207, RZ, RZ, R20 ;  /* 0x000000ffffcf7224 */ /* 0x000fe200078e0014 */
[----:B------:R-:W-:Y:S01]  /*1cbe0*/  LEA.HI.X.SX32 R219, R216, R0, 0x2, P1 ;  /* 0x00000000d8db7211 */ /* 0x000fe200008f16ff */
[----:B------:R-:W3:Y:S01]  /*1cbf0*/  LDL.LU R20, [R1+0x19a0] ;  /* 0x0019a00001147983 */ /* 0x000ee20000300800 */
[----:B------:R-:W-:-:S03]  /*1cc00*/  IMAD.MOV.U32 R211, RZ, RZ, R198 ;  /* 0x000000ffffd37224 */ /* 0x000fc600078e00c6 */
[----:B------:R1:W-:Y:S01]  /*1cc10*/  STL.64 [R1+0x1288], R214 ;  /* 0x001288d601007387 */ /* 0x0003e20000100a00 */
[----:B------:R-:W-:Y:S02]  /*1cc20*/  IMAD.MOV.U32 R209, RZ, RZ, R199 ;  /* 0x000000ffffd17224 */ /* 0x000fe400078e00c7 */
[----:B------:R-:W-:Y:S02]  /*1cc30*/  IMAD.MOV.U32 R198, RZ, RZ, R18 ;  /* 0x000000ffffc67224 */ /* 0x000fe400078e0012 */
[----:B------:R-:W3:Y:S01]  /*1cc40*/  LDL.LU R18, [R1+0x199c] ;  /* 0x00199c0001127983 */ /* 0x000ee20000300800 */
[----:B-1----:R-:W-:-:S03]  /*1cc50*/  LEA R214, P2, R213, R2, 0x2 ;  /* 0x00000002d5d67211 */ /* 0x002fc600078410ff */
[----:B------:R1:W-:Y:S01]  /*1cc60*/  STL.64 [R1+0x1280], R218 ;  /* 0x001280da01007387 */ /* 0x0003e20000100a00 */
[----:B------:R-:W-:Y:S01]  /*1cc70*/  LEA.HI.X.SX32 R215, R213, R0, 0x2, P2 ;  /* 0x00000000d5d77211 */ /* 0x000fe200010f16ff */
[----:B------:R-:W-:Y:S02]  /*1cc80*/  IMAD.MOV.U32 R213, RZ, RZ, R209 ;  /* 0x000000ffffd57224 */ /* 0x000fe400078e00d1 */
[----:B------:R-:W-:Y:S01]  /*1cc90*/  IMAD.MOV.U32 R209, RZ, RZ, R198 ;  /* 0x000000ffffd17224 */ /* 0x000fe200078e00c6 */
[C---:B-1----:R-:W-:Y:S01]  /*1cca0*/  LEA R218, P1, R211.reuse, R2, 0x2 ;  /* 0x00000002d3da7211 */ /* 0x042fe200078210ff */
[----:B------:R-:W-:Y:S01]  /*1ccb0*/  IMAD.MOV.U32 R216, RZ, RZ, R200 ;  /* 0x000000ffffd87224 */ /* 0x000fe200078e00c8 */
[----:B------:R1:W-:Y:S02]  /*1ccc0*/  STL.64 [R1+0x1278], R214 ;  /* 0x001278d601007387 */ /* 0x0003e40000100a00 */
[----:B------:R-:W-:Y:S01]  /*1ccd0*/  LEA.HI.X.SX32 R219, R211, R0, 0x2, P1 ;  /* 0x00000000d3db7211 */ /* 0x000fe200008f16ff */
[----:B------:R-:W-:-:S02]  /*1cce0*/  IMAD.MOV.U32 R211, RZ, RZ, R209 ;  /* 0x000000ffffd37224 */ /* 0x000fc400078e00d1 */
[----:B------:R-:W-:Y:S02]  /*1ccf0*/  IMAD.MOV.U32 R209, RZ, RZ, R134 ;  /* 0x000000ffffd17224 */ /* 0x000fe400078e0086 */
[----:B------:R-:W-:Y:S02]  /*1cd00*/  IMAD.MOV.U32 R200, RZ, RZ, R133 ;  /* 0x000000ffffc87224 */ /* 0x000fe400078e0085 */
[----:B------:R-:W-:Y:S02]  /*1cd10*/  IMAD.MOV.U32 R133, RZ, RZ, R135 ;  /* 0x000000ffff857224 */ /* 0x000fe400078e0087 */
[----:B------:R-:W-:Y:S01]  /*1cd20*/  IMAD.MOV.U32 R134, RZ, RZ, R136 ;  /* 0x000000ffff867224 */ /* 0x000fe200078e0088 */
[----:B-1----:R-:W-:Y:S01]  /*1cd30*/  LEA R214, P2, R208, R2, 0x2 ;  /* 0x00000002d0d67211 */ /* 0x002fe200078410ff */
        /* <DEDUP_REMOVED lines=24> */
[-C--:B-1----:R-:W-:Y:S01]  /*1cec0*/  LEA R218, P1, R216, R2.reuse, 0x2 ;  /* 0x00000002d8da7211 */ /* 0x082fe200078210ff */
[----:B------:R-:W-:Y:S01]  /*1ced0*/  IMAD.MOV.U32 R221, RZ, RZ, R209 ;  /* 0x000000ffffdd7224 */ /* 0x000fe200078e00d1 */
[----:B----4-:R-:W-:Y:S02]  /*1cee0*/  LEA R214, P2, R212, R2, 0x2 ;  /* 0x00000002d4d67211 */ /* 0x010fe400078410ff */
[-C--:B------:R-:W-:Y:S01]  /*1cef0*/  LEA.HI.X.SX32 R219, R216, R0.reuse, 0x2, P1 ;  /* 0x00000000d8db7211 */ /* 0x080fe200008f16ff */
[----:B------:R-:W-:Y:S01]  /*1cf00*/  IMAD.MOV.U32 R208, RZ, RZ, R201 ;  /* 0x000000ffffd07224 */ /* 0x000fe200078e00c9 */
[----:B------:R-:W-:-:S03]  /*1cf10*/  LEA.HI.X.SX32 R215, R212, R0, 0x2, P2 ;  /* 0x00000000d4d77211 */ /* 0x000fc600010f16ff */
[----:B------:R1:W-:Y:S01]  /*1cf20*/  STL.64 [R1+0x1260], R218 ;  /* 0x001260da01007387 */ /* 0x0003e20000100a00 */
[----:B------:R-:W-:Y:S02]  /*1cf30*/  IMAD.MOV.U32 R212, RZ, RZ, R208 ;  /* 0x000000ffffd47224 */ /* 0x000fe400078e00d0 */
[----:B------:R-:W-:Y:S02]  /*1cf40*/  IMAD.MOV.U32 R208, RZ, RZ, R17 ;  /* 0x000000ffffd07224 */ /* 0x000fe400078e0011 */
[----:B------:R-:W-:Y:S01]  /*1cf50*/  VIADD R132, R130, UR5 ;  /* 0x0000000582847c36 */ /* 0x000fe20008000000 */
[----:B-1----:R-:W-:-:S03]  /*1cf60*/  LEA R218, P1, R221, R2, 0x2 ;  /* 0x00000002ddda7211 */ /* 0x002fc600078210ff */
[----:B------:R-:W-:Y:S01]  /*1cf70*/  VIADD R129, R132, UR23 ;  /* 0x0000001784817c36 */ /* 0x000fe20008000000 */
[----:B------:R1:W-:Y:S01]  /*1cf80*/  STL.64 [R1+0x1258], R214 ;  /* 0x001258d601007387 */ /* 0x0003e20000100a00 */
[----:B------:R-:W-:Y:S01]  /*1cf90*/  IMAD.MOV.U32 R209, RZ, RZ, R203 ;  /* 0x000000ffffd17224 */ /* 0x000fe200078e00cb */
[----:B------:R-:W-:Y:S01]  /*1cfa0*/  LEA.HI.X.SX32 R219, R221, R0, 0x2, P1 ;  /* 0x00000000dddb7211 */ /* 0x000fe200008f16ff */
[----:B------:R-:W-:Y:S01]  /*1cfb0*/  IMAD.MOV.U32 R221, RZ, RZ, R208 ;  /* 0x000000ffffdd7224 */ /* 0x000fe200078e00d0 */
[----:B------:R-:W4:Y:S01]  /*1cfc0*/  LDL.LU R17, [R1+0x1998] ;  /* 0x0019980001117983 */ /* 0x000f220000300800 */
[----:B------:R-:W-:Y:S01]  /*1cfd0*/  IMAD.MOV.U32 R208, RZ, RZ, R132 ;  /* 0x000000ffffd07224 */ /* 0x000fe200078e0084 */
[----:B------:R-:W-:Y:S01]  /*1cfe0*/  ULDC UR5, c[0x0][0x248] ;  /* 0x0000920000057ab9 */ /* 0x000fe20000000800 */
        /* <DEDUP_REMOVED lines=16> */
[----:B------:R-:W-:Y:S01]  /*1d0f0*/  VIADD R7, R129, UR25 ;  /* 0x0000001981077c36 */ /* 0x000fe20008000000 */
[----:B------:R-:W-:Y:S01]  /*1d100*/  LEA.HI.X.SX32 R215, R217, R0, 0x2, P2 ;  /* 0x00000000d9d77211 */ /* 0x000fe200010f16ff */
[----:B------:R-:W-:Y:S01]  /*1d110*/  IMAD.MOV.U32 R146, RZ, RZ, R147 ;  /* 0x000000ffff927224 */ /* 0x000fe200078e0093 */
[----:B------:R-:W-:Y:S01]  /*1d120*/  ULDC UR25, c[0x0][0x248] ;  /* 0x0000920000197ab9 */ /* 0x000fe20000000800 */
[----:B------:R-:W-:Y:S02]  /*1d130*/  IMAD.MOV.U32 R147, RZ, RZ, R148 ;  /* 0x000000ffff937224 */ /* 0x000fe400078e0094 */
[----:B------:R-:W-:Y:S02]  /*1d140*/  IMAD.MOV.U32 R148, RZ, RZ, R149 ;  /* 0x000000ffff947224 */ /* 0x000fe400078e0095 */
[----:B------:R-:W-:Y:S02]  /*1d150*/  IMAD.MOV.U32 R149, RZ, RZ, R150 ;  /* 0x000000ffff957224 */ /* 0x000fe400078e0096 */
[----:B------:R-:W-:-:S02]  /*1d160*/  IMAD.MOV.U32 R150, RZ, RZ, R151 ;  /* 0x000000ffff967224 */ /* 0x000fc400078e0097 */
[----:B------:R-:W-:Y:S01]  /*1d170*/  VIADD R128, R7, UR9 ;  /* 0x0000000907807c36 */ /* 0x000fe20008000000 */
[----:B------:R-:W-:Y:S01]  /*1d180*/  ULDC UR9, c[0x0][0x248] ;  /* 0x0000920000097ab9 */ /* 0x000fe20000000800 */
[----:B------:R-:W-:Y:S02]  /*1d190*/  IMAD.MOV.U32 R203, RZ, RZ, R7 ;  /* 0x000000ffffcb7224 */ /* 0x000fe400078e0007 */
[----:B------:R-:W-:Y:S01]  /*1d1a0*/  IMAD.MOV.U32 R151, RZ, RZ, R23 ;  /* 0x000000ffff977224 */ /* 0x000fe200078e0017 */
[----:B------:R-:W4:Y:S01]  /*1d1b0*/  LDL.LU R7, [R1+0x1994] ;  /* 0x0019940001077983 */ /* 0x000f220000300800 */
[----:B------:R-:W-:-:S03]  /*1d1c0*/  IMAD.MOV.U32 R23, RZ, RZ, R22 ;  /* 0x000000ffff177224 */ /* 0x000fc600078e0016 */
[----:B------:R1:W-:Y:S04]  /*1d1d0*/  STL.64 [R1+0x1250], R218 ;  /* 0x001250da01007387 */ /* 0x0003e80000100a00 */
[----:B------:R1:W-:Y:S01]  /*1d1e0*/  STL.64 [R1+0x1248], R214 ;  /* 0x001248d601007387 */ /* 0x0003e20000100a00 */
[----:B---3--:R-:W-:Y:S02]  /*1d1f0*/  IMAD.MOV.U32 R22, RZ, RZ, R21 ;  /* 0x000000ffff167224 */ /* 0x008fe400078e0015 */
[----:B--2---:R-:W-:Y:S02]  /*1d200*/  IMAD.MOV.U32 R21, RZ, RZ, R16 ;  /* 0x000000ffff157224 */ /* 0x004fe400078e0010 */
[----:B------:R-:W2:Y:S01]  /*1d210*/  LDL.LU R16, [R1+0x3c] ;  /* 0x00003c0001107983 */ /* 0x000ea20000300800 */
[----:B-1----:R-:W-:-:S02]  /*1d220*/  LEA R218, P1, R221, R2, 0x2 ;  /* 0x00000002ddda7211 */ /* 0x002fc400078210ff */
[C---:B------:R-:W-:Y:S02]  /*1d230*/  LEA R214, P2, R210.reuse, R2, 0x2 ;  /* 0x00000002d2d67211 */ /* 0x040fe400078410ff */
[-C--:B------:R-:W-:Y:S01]  /*1d240*/  LEA.HI.X.SX32 R219, R221, R0.reuse, 0x2, P1 ;  /* 0x00000000dddb7211 */ /* 0x080fe200008f16ff */
[----:B------:R-:W-:Y:S01]  /*1d250*/  IMAD.MOV.U32 R221, RZ, RZ, R19 ;  /* 0x000000ffffdd7224 */ /* 0x000fe200078e0013 */
[----:B------:R-:W-:-:S03]  /*1d260*/  LEA.HI.X.SX32 R215, R210, R0, 0x2, P2 ;  /* 0x00000000d2d77211 */ /* 0x000fc600010f16ff */
[----:B------:R1:W-:Y:S01]  /*1d270*/  STL.64 [R1+0x1240], R218 ;  /* 0x001240da01007387 */ /* 0x0003e20000100a00 */
[----:B------:R-:W-:-:S03]  /*1d280*/  IMAD.MOV.U32 R210, RZ, RZ, R208 ;  /* 0x000000ffffd27224 */ /* 0x000fc600078e00d0 */
[----:B------:R-:W3:Y:S01]  /*1d290*/  LDL.LU R19, [R1+0x1990] ;  /* 0x0019900001137983 */ /* 0x000ee20000300800 */
[----:B------:R-:W-:Y:S01]  /*1d2a0*/  IMAD.MOV.U32 R208, RZ, RZ, R203 ;  /* 0x000000ffffd07224 */ /* 0x000fe200078e00cb */
[C---:B-1----:R-:W-:Y:S02]  /*1d2b0*/  LEA R218, P1, R221.reuse, R2, 0x2 ;  /* 0x00000002ddda7211 */ /* 0x042fe400078210ff */
[----:B------:R1:W-:Y:S02]  /*1d2c0*/  STL.64 [R1+0x1238], R214 ;  /* 0x001238d601007387 */ /* 0x0003e40000100a00 */
[----:B------:R-:W-:-:S05]  /*1d2d0*/  LEA.HI.X.SX32 R219, R221, R0, 0x2, P1 ;  /* 0x00000000dddb7211 */ /* 0x000fca00008f16ff */
        /* <DEDUP_REMOVED lines=31> */
[----:B------:R-:W4:Y:S01]  /*1d4d0*/  LDL.LU R21, [R1+0x440] ;  /* 0x0004400001157983 */ /* 0x000f220000300800 */
[----:B--2---:R-:W-:-:S03]  /*1d4e0*/  IMAD.MOV.U32 R22, RZ, RZ, R16 ;  /* 0x000000ffff167224 */ /* 0x004fc600078e0010 */
[----:B------:R-:W2:Y:S01]  /*1d4f0*/  LDL.LU R16, [R1+0x448] ;  /* 0x0004480001107983 */ /* 0x000ea20000300800 */
[----:B------:R-:W-:Y:S01]  /*1d500*/  LEA R220, P1, R218, R2, 0x2 ;  /* 0x00000002dadc7211 */ /* 0x000fe200078210ff */
[----:B------:R-:W-:-:S03]  /*1d510*/  IMAD.MOV.U32 R219, RZ, RZ, R206 ;  /* 0x000000ffffdb7224 */ /* 0x000fc600078e00ce */
[----:B------:R-:W-:Y:S01]  /*1d520*/  LEA.HI.X.SX32 R221, R218, R0, 0x2, P1 ;  /* 0x00000000dadd7211 */ /* 0x000fe200008f16ff */
[----:B------:R-:W-:Y:S01]  /*1d530*/  IMAD.MOV.U32 R206, RZ, RZ, R207 ;  /* 0x000000ffffce7224 */ /* 0x000fe200078e00cf */
[----:B-1----:R-:W-:-:S03]  /*1d540*/  LEA R214, P2, R211, R2, 0x2 ;  /* 0x00000002d3d67211 */ /* 0x002fc600078410ff */
[----:B------:R1:W-:Y:S01]  /*1d550*/  STL.64 [R1+0x1220], R220 ;  /* 0x001220dc01007387 */ /* 0x0003e20000100a00 */
[----:B------:R-:W-:Y:S01]  /*1d560*/  LEA.HI.X.SX32 R215, R211, R0, 0x2, P2 ;  /* 0x00000000d3d77211 */ /* 0x000fe200010f16ff */
[----:B------:R-:W-:Y:S02]  /*1d570*/  IMAD.MOV.U32 R211, RZ, RZ, R206 ;  /* 0x000000ffffd37224 */ /* 0x000fe400078e00ce */
[----:B-1----:R-:W-:-:S05]  /*1d580*/  IMAD.MOV.U32 R221, RZ, RZ, R219 ;  /* 0x000000ffffdd7224 */ /* 0x002fca00078e00db */
[----:B------:R-:W-:-:S04]  /*1d590*/  LEA R218, P1, R221, R2, 0x2 ;  /* 0x00000002ddda7211 */ /* 0x000fc800078210ff */
        /* <DEDUP_REMOVED lines=23> */
[----:B------:R-:W-:Y:S01]  /*1d710*/  IMAD.MOV.U32 R147, RZ, RZ, R148 ;  /* 0x000000ffff937224 */ /* 0x000fe200078e0094 */
[C---:B-1----:R-:W-:Y:S01]  /*1d720*/  LEA R214, P2, R216.reuse, R2, 0x2 ;  /* 0x00000002d8d67211 */ /* 0x042fe200078410ff */
[----:B------:R-:W-:Y:S02]  /*1d730*/  IMAD.MOV.U32 R148, RZ, RZ, R149 ;  /* 0x000000ffff947224 */ /* 0x000fe400078e0095 */
[----:B------:R-:W-:Y:S01]  /*1d740*/  IMAD.MOV.U32 R149, RZ, RZ, R150 ;  /* 0x000000ffff957224 */ /* 0x000fe200078e0096 */
[----:B------:R-:W-:Y:S01]  /*1d750*/  LEA.HI.X.SX32 R215, R216, R0, 0x2, P2 ;  /* 0x00000000d8d77211 */ /* 0x000fe200010f16ff */
[----:B------:R-:W-:-:S02]  /*1d760*/  IMAD.MOV.U32 R150, RZ, RZ, R151 ;  /* 0x000000ffff967224 */ /* 0x000fc400078e0097 */
[----:B------:R-:W-:Y:S01]  /*1d770*/  IMAD.MOV.U32 R151, RZ, RZ, R23 ;  /* 0x000000ffff977224 */ /* 0x000fe200078e0017 */
[----:B------:R1:W-:Y:S01]  /*1d780*/  STL.64 [R1+0x1210], R218 ;  /* 0x001210da01007387 */ /* 0x0003e20000100a00 */
[----:B------:R-:W-:-:S03]  /*1d790*/  IMAD.MOV.U32 R23, RZ, RZ, R22 ;  /* 0x000000ffff177224 */ /* 0x000fc600078e0016 */
[----:B------:R3:W-:Y:S01]  /*1d7a0*/  STL.64 [R1+0x1208], R214 ;  /* 0x001208d601007387 */ /* 0x0007e20000100a00 */
[----:B----4-:R-:W-:Y:S02]  /*1d7b0*/  IMAD.MOV.U32 R22, RZ, RZ, R21 ;  /* 0x000000ffff167224 */ /* 0x010fe400078e0015 */
[----:B--2---:R-:W-:Y:S02]  /*1d7c0*/  IMAD.MOV.U32 R21, RZ, RZ, R16 ;  /* 0x000000ffff157224 */ /* 0x004fe400078e0010 */
[----:B------:R-:W2:Y:S01]  /*1d7d0*/  LDL.LU R16, [R1+0x40] ;  /* 0x0000400001107983 */ /* 0x000ea20000300800 */
[CC--:B-1----:R-:W-:Y:S02]  /*1d7e0*/  LEA R218, P1, R221.reuse, R2.reuse, 0x2 ;  /* 0x00000002ddda7211 */ /* 0x0c2fe400078210ff */
[C---:B---3--:R-:W-:Y:S02]  /*1d7f0*/  LEA R214, P2, R212.reuse, R2, 0x2 ;  /* 0x00000002d4d67211 */ /* 0x048fe400078410ff */
[-C--:B------:R-:W-:Y:S01]  /*1d800*/  LEA.HI.X.SX32 R219, R221, R0.reuse, 0x2, P1 ;  /* 0x00000000dddb7211 */ /* 0x080fe200008f16ff */
[----:B------:R-:W-:Y:S01]  /*1d810*/  IMAD.MOV.U32 R217, RZ, RZ, R204 ;  /* 0x000000ffffd97224 */ /* 0x000fe200078e00cc */
[----:B------:R-:W-:-:S03]  /*1d820*/  LEA.HI.X.SX32 R215, R212, R0, 0x2, P2 ;  /* 0x00000000d4d77211 */ /* 0x000fc600010f16ff */
[----:B------:R-:W-:Y:S04]  /*1d830*/  STL.64 [R1+0x1200], R218 ;  /* 0x001200da01007387 */ /* 0x000fe80000100a00 */
        /* <DEDUP_REMOVED lines=35> */
[----:B------:R-:W-:Y:S02]  /*1da70*/  IMAD.MOV.U32 R23, RZ, RZ, R22 ;  /* 0x000000ffff177224 */ /* 0x000fe400078e0016 */
[----:B------:R-:W-:Y:S01]  /*1da80*/  IMAD.MOV.U32 R22, RZ, RZ, R21 ;  /* 0x000000ffff167224 */ /* 0x000fe200078e0015 */
[----:B------:R1:W-:Y:S01]  /*1da90*/  STL.64 [R1+0x11e8], R214 ;  /* 0x0011e8d601007387 */ /* 0x0003e20000100a00 */
[----:B--2---:R-:W-:-:S03]  /*1daa0*/  IMAD.MOV.U32 R21, RZ, RZ, R16 ;  /* 0x000000ffff157224 */ /* 0x004fc600078e0010 */
[----:B------:R-:W2:Y:S01]  /*1dab0*/  LDL.LU R16, [R1+0x48] ;  /* 0x0000480001107983 */ /* 0x000ea20000300800 */
[----:B------:R-:W-:-:S04]  /*1dac0*/  IMAD.MOV.U32 R208, RZ, RZ, R209 ;  /* 0x000000ffffd07224 */ /* 0x000fc800078e00d1 */
[----:B------:R-:W-:-:S04]  /*1dad0*/  IMAD.MOV.U32 R212, RZ, RZ, R208 ;  /* 0x000000ffffd47224 */ /* 0x000fc800078e00d0 */
[----:B------:R-:W-:Y:S01]  /*1dae0*/  IMAD.MOV.U32 R216, RZ, RZ, R212 ;  /* 0x000000ffffd87224 */ /* 0x000fe200078e00d4 */
[----:B-1----:R-:W-:-:S04]  /*1daf0*/  LEA R214, P2, R210, R2, 0x2 ;  /* 0x00000002d2d67211 */ /* 0x002fc800078410ff */
[----:B------:R-:W-:Y:S02]  /*1db00*/  LEA R218, P1, R216, R2, 0x2 ;  /* 0x00000002d8da7211 */ /* 0x000fe400078210ff */
[-C--:B------:R-:W-:Y:S02]  /*1db10*/  LEA.HI.X.SX32 R215, R210, R0.reuse, 0x2, P2 ;  /* 0x00000000d2d77211 */ /* 0x080fe400010f16ff */
[----:B------:R-:W-:Y:S01]  /*1db20*/  LEA.HI.X.SX32 R219, R216, R0, 0x2, P1 ;  /* 0x00000000d8db7211 */ /* 0x000fe200008f16ff */
[----:B------:R-:W-:-:S04]  /*1db30*/  IMAD.MOV.U32 R210, RZ, RZ, R211 ;  /* 0x000000ffffd27224 */ /* 0x000fc800078e00d3 */
        /* <DEDUP_REMOVED lines=40> */
[----:B--2---:R-:W-:-:S03]  /*1ddc0*/  IMAD.MOV.U32 R21, RZ, RZ, R16 ;  /* 0x000000ffff157224 */ /* 0x004fc600078e0010 */
[----:B------:R-:W2:Y:S01]  /*1ddd0*/  LDL.LU R16, [R1+0x444] ;  /* 0x0004440001107983 */ /* 0x000ea20000300800 */
[----:B------:R-:W-:-:S04]  /*1dde0*/  LEA R218, P1, R213, R2, 0x2 ;  /* 0x00000002d5da7211 */ /* 0x000fc800078210ff */
[----:B------:R-:W-:-:S05]  /*1ddf0*/  LEA.HI.X.SX32 R219, R213, R0, 0x2, P1 ;  /* 0x00000000d5db7211 */ /* 0x000fca00008f16ff */
[----:B------:R3:W-:Y:S01]  /*1de00*/  STL.64 [R1+0x11c0], R218 ;  /* 0x0011c0da01007387 */ /* 0x0007e20000100a00 */
[----:B------:R-:W-:Y:S01]  /*1de10*/  VIADD R93, R126, UR18 ;  /* 0x000000127e5d7c36 */ /* 0x000fe20008000000 */
[-C--:B-1----:R-:W-:Y:S01]  /*1de20*/  LEA R216, P2, R210, R2.reuse, 0x2 ;  /* 0x00000002d2d87211 */ /* 0x082fe200078410ff */
[----:B------:R-:W-:Y:S01]  /*1de30*/  ULDC UR18, c[0x0][0x248] ;  /* 0x0000920000127ab9 */ /* 0x000fe20000000800 */
[----:B---3--:R-:W-:-:S04]  /*1de40*/  LEA R218, P1, R126, R2, 0x2 ;  /* 0x000000027eda7211 */ /* 0x008fc800078210ff */
        /* <DEDUP_REMOVED lines=14> */
[----:B------:R-:W-:Y:S01]  /*1df30*/  VIADD R92, R93, UR21 ;  /* 0x000000155d5c7c36 */ /* 0x000fe20008000000 */
[----:B------:R1:W-:Y:S01]  /*1df40*/  STL.64 [R1+0x11b8], R216 ;  /* 0x0011b8d801007387 */ /* 0x0003e20000100a00 */
[----:B------:R-:W-:Y:S01]  /*1df50*/  IMAD.MOV.U32 R138, RZ, RZ, R139 ;  /* 0x000000ffff8a7224 */ /* 0x000fe200078e008b */
[----:B------:R-:W-:Y:S01]  /*1df60*/  ULDC UR21, c[0x0][0x248] ;  /* 0x0000920000157ab9 */ /* 0x000fe20000000800 */
[----:B------:R-:W-:Y:S02]  /*1df70*/  IMAD.MOV.U32 R139, RZ, RZ, R140 ;  /* 0x000000ffff8b7224 */ /* 0x000fe400078e008c */
[----:B------:R-:W-:Y:S02]  /*1df80*/  IMAD.MOV.U32 R140, RZ, RZ, R141 ;  /* 0x000000ffff8c7224 */ /* 0x000fe400078e008d */
[----:B------:R-:W-:Y:S02]  /*1df90*/  IMAD.MOV.U32 R141, RZ, RZ, R142 ;  /* 0x000000ffff8d7224 */ /* 0x000fe400078e008e */
[----:B------:R-:W-:-:S02]  /*1dfa0*/  IMAD.MOV.U32 R210, RZ, RZ, R92 ;  /* 0x000000ffffd27224 */ /* 0x000fc400078e005c */
[----:B------:R-:W-:Y:S01]  /*1dfb0*/  IMAD.MOV.U32 R142, RZ, RZ, R143 ;  /* 0x000000ffff8e7224 */ /* 0x000fe200078e008f */
[C---:B-1----:R-:W-:Y:S01]  /*1dfc0*/  LEA R216, P2, R93.reuse, R2, 0x2 ;  /* 0x000000025dd87211 */ /* 0x042fe200078410ff */
[----:B------:R-:W-:Y:S01]  /*1dfd0*/  VIADD R124, R92, UR24 ;  /* 0x000000185c7c7c36 */ /* 0x000fe20008000000 */
[----:B------:R1:W-:Y:S01]  /*1dfe0*/  STL.64 [R1+0x11b0], R218 ;  /* 0x0011b0da01007387 */ /* 0x0003e20000100a00 */
[----:B------:R-:W-:Y:S01]  /*1dff0*/  IMAD.MOV.U32 R143, RZ, RZ, R144 ;  /* 0x000000ffff8f7224 */ /* 0x000fe200078e0090 */
[----:B------:R-:W-:Y:S01]  /*1e000*/  LEA.HI.X.SX32 R217, R93, R0, 0x2, P2 ;  /* 0x000000005dd97211 */ /* 0x000fe200010f16ff */
[----:B------:R-:W-:Y:S01]  /*1e010*/  IMAD.MOV.U32 R144, RZ, RZ, R145 ;  /* 0x000000ffff907224 */ /* 0x000fe200078e0091 */
[----:B------:R-:W-:Y:S01]  /*1e020*/  ULDC UR24, c[0x0][0x248] ;  /* 0x0000920000187ab9 */ /* 0x000fe20000000800 */
[----:B------:R-:W-:Y:S02]  /*1e030*/  IMAD.MOV.U32 R145, RZ, RZ, R146 ;  /* 0x000000ffff917224 */ /* 0x000fe400078e0092 */
[----:B------:R-:W-:Y:S01]  /*1e040*/  IMAD.MOV.U32 R146, RZ, RZ, R147 ;  /* 0x000000ffff927224 */ /* 0x000fe200078e0093 */
[----:B------:R-:W-:Y:S01]  /*1e050*/  LEA R92, P2, R124, R2, 0x2 ;  /* 0x000000027c5c7211 */ /* 0x000fe200078410ff */
[----:B------:R-:W-:-:S02]  /*1e060*/  IMAD.MOV.U32 R147, RZ, RZ, R148 ;  /* 0x000000ffff937224 */ /* 0x000fc400078e0094 */
[----:B------:R-:W-:Y:S01]  /*1e070*/  IMAD.MOV.U32 R148, RZ, RZ, R149 ;  /* 0x000000ffff947224 */ /* 0x000fe200078e0095 */
[----:B-1----:R-:W-:Y:S01]  /*1e080*/  LEA R218, P1, R210, R2, 0x2 ;  /* 0x00000002d2da7211 */ /* 0x002fe200078210ff */
[C---:B------:R-:W-:Y:S01]  /*1e090*/  VIADD R123, R124.reuse, UR27 ;  /* 0x0000001b7c7b7c36 */ /* 0x040fe20008000000 */
[-C--:B------:R-:W-:Y:S01]  /*1e0a0*/  LEA.HI.X.SX32 R93, R124, R0.reuse, 0x2, P2 ;  /* 0x000000007c5d7211 */ /* 0x080fe200010f16ff */
[----:B------:R-:W-:Y:S01]  /*1e0b0*/  IMAD.MOV.U32 R149, RZ, RZ, R150 ;  /* 0x000000ffff957224 */ /* 0x000fe200078e0096 */
[----:B------:R-:W-:Y:S01]  /*1e0c0*/  LEA.HI.X.SX32 R219, R210, R0, 0x2, P1 ;  /* 0x00000000d2db7211 */ /* 0x000fe200008f16ff */
[----:B------:R-:W-:Y:S01]  /*1e0d0*/  IMAD.MOV.U32 R150, RZ, RZ, R151 ;  /* 0x000000ffff967224 */ /* 0x000fe200078e0097 */
[----:B------:R-:W-:Y:S01]  /*1e0e0*/  STL.64 [R1+0x11a8], R216 ;  /* 0x0011a8d801007387 */ /* 0x000fe20000100a00 */
[----:B------:R-:W-:Y:S01]  /*1e0f0*/  IMAD.MOV.U32 R151, RZ, RZ, R23 ;  /* 0x000000ffff977224 */ /* 0x000fe200078e0017 */
[----:B------:R-:W-:Y:S01]  /*1e100*/  ULDC UR27, c[0x0][0x248] ;  /* 0x00009200001b7ab9 */ /* 0x000fe20000000800 */
[----:B------:R-:W-:-:S02]  /*1e110*/  IMAD.MOV.U32 R23, RZ, RZ, R22 ;  /* 0x000000ffff177224 */ /* 0x000fc400078e0016 */
        /* <DEDUP_REMOVED lines=50> */
[----:B------:R-:W2:Y:S04]  /*1e440*/  LDL.LU R16, [R1+0x44c] ;  /* 0x00044c0001107983 */ /* 0x000ea80000300800 */
[----:B------:R1:W-:Y:S04]  /*1e450*/  STL.64 [R1+0x11a0], R218 ;  /* 0x0011a0da01007387 */ /* 0x0003e80000100a00 */
[----:B------:R3:W-:Y:S01]  /*1e460*/  STL.64 [R1+0x1198], R92 ;  /* 0x0011985c01007387 */ /* 0x0007e20000100a00 */
[----:B-1----:R-:W-:-:S02]  /*1e470*/  LEA R218, P1, R123, R2, 0x2 ;  /* 0x000000027bda7211 */ /* 0x002fc400078210ff */
[C---:B---3--:R-:W-:Y:S02]  /*1e480*/  LEA R92, P2, R122.reuse, R2, 0x2 ;  /* 0x000000027a5c7211 */ /* 0x048fe400078410ff */
[-C--:B------:R-:W-:Y:S02]  /*1e490*/  LEA.HI.X.SX32 R219, R123, R0.reuse, 0x2, P1 ;  /* 0x000000007bdb7211 */ /* 0x080fe400008f16ff */
[----:B------:R-:W-:Y:S02]  /*1e4a0*/  LEA.HI.X.SX32 R93, R122, R0, 0x2, P2 ;  /* 0x000000007a5d7211 */ /* 0x000fe400010f16ff */
[C---:B------:R-:W-:Y:S01]  /*1e4b0*/  LEA R122, P1, R121.reuse, R2, 0x2 ;  /* 0x00000002797a7211 */ /* 0x040fe200078210ff */
[----:B------:R-:W-:Y:S04]  /*1e4c0*/  STL.64 [R1+0x1190], R218 ;  /* 0x001190da01007387 */ /* 0x000fe80000100a00 */
[----:B------:R1:W-:Y:S01]  /*1e4d0*/  STL.64 [R1+0x1188], R92 ;  /* 0x0011885c01007387 */ /* 0x0003e20000100a00 */
[----:B------:R-:W-:-:S02]  /*1e4e0*/  LEA.HI.X.SX32 R123, R121, R0, 0x2, P1 ;  /* 0x00000000797b7211 */ /* 0x000fc400008f16ff */
[----:B-1----:R-:W-:-:S04]  /*1e4f0*/  LEA R92, P2, R120, R2, 0x2 ;  /* 0x00000002785c7211 */ /* 0x002fc800078410ff */
[----:B------:R-:W-:Y:S01]  /*1e500*/  LEA.HI.X.SX32 R93, R120, R0, 0x2, P2 ;  /* 0x00000000785d7211 */ /* 0x000fe200010f16ff */
[----:B------:R-:W-:Y:S01]  /*1e510*/  STL.64 [R1+0x1180], R122 ;  /* 0x0011807a01007387 */ /* 0x000fe20000100a00 */
[----:B------:R-:W-:-:S03]  /*1e520*/  LEA R120, P1, R119, R2, 0x2 ;  /* 0x0000000277787211 */ /* 0x000fc600078210ff */
[----:B------:R1:W-:Y:S01]  /*1e530*/  STL.64 [R1+0x1178], R92 ;  /* 0x0011785c01007387 */ /* 0x0003e20000100a00 */
[----:B------:R-:W-:Y:S02]  /*1e540*/  LEA.HI.X.SX32 R121, R119, R0, 0x2, P1 ;  /* 0x0000000077797211 */ /* 0x000fe400008f16ff */
        /* <DEDUP_REMOVED lines=53> */
[----:B------:R-:W-:Y:S01]  /*1e8a0*/  LEA.HI.X.SX32 R103, R101, R0, 0x2, P1 ;  /* 0x0000000065677211 */ /* 0x000fe200008f16ff */
[----:B------:R-:W-:Y:S01]  /*1e8b0*/  VIADD R98, R99, UR53 ;  /* 0x0000003563627c36 */ /* 0x000fe20008000000 */
[----:B------:R-:W-:Y:S01]  /*1e8c0*/  ULDC UR53, c[0x0][0x248] ;  /* 0x0000920000357ab9 */ /* 0x000fe20000000800 */
[----:B-1----:R-:W-:-:S04]  /*1e8d0*/  LEA R92, P2, R100, R2, 0x2 ;  /* 0x00000002645c7211 */ /* 0x002fc800078410ff */
[----:B------:R-:W-:Y:S01]  /*1e8e0*/  LEA.HI.X.SX32 R93, R100, R0, 0x2, P2 ;  /* 0x00000000645d7211 */ /* 0x000fe200010f16ff */
[----:B------:R-:W-:Y:S01]  /*1e8f0*/  STL.64 [R1+0x10e0], R102 ;  /* 0x0010e06601007387 */ /* 0x000fe20000100a00 */
[C---:B------:R-:W-:Y:S01]  /*1e900*/  LEA R100, P1, R99.reuse, R2, 0x2 ;  /* 0x0000000263647211 */ /* 0x040fe200078210ff */
[C---:B------:R-:W-:Y:S01]  /*1e910*/  VIADD R97, R98.reuse, UR54 ;  /* 0x0000003662617c36 */ /* 0x040fe20008000000 */
[----:B------:R-:W-:Y:S01]  /*1e920*/  ULDC UR54, c[0x0][0x248] ;  /* 0x0000920000367ab9 */ /* 0x000fe20000000800 */
        /* <DEDUP_REMOVED lines=27> */
[----:B------:R-:W-:Y:S01]  /*1eae0*/  LEA R94, P1, R91, R2, 0x2 ;  /* 0x000000025b5e7211 */ /* 0x000fe200078210ff */
[----:B------:R-:W-:Y:S01]  /*1eaf0*/  VIADD R205, R89, UR60 ;  /* 0x0000003c59cd7c36 */ /* 0x000fe20008000000 */
[----:B------:R-:W-:Y:S01]  /*1eb00*/  ULDC UR60, c[0x0][0x248] ;  /* 0x00009200003c7ab9 */ /* 0x000fe20000000800 */
[----:B------:R1:W-:Y:S01]  /*1eb10*/  STL.64 [R1+0x10a8], R92 ;  /* 0x0010a85c01007387 */ /* 0x0003e20000100a00 */
[----:B------:R-:W-:Y:S01]  /*1eb20*/  LEA.HI.X.SX32 R95, R91, R0, 0x2, P1 ;  /* 0x000000005b5f7211 */ /* 0x000fe200008f16ff */
[----:B------:R-:W-:Y:S01]  /*1eb30*/  VIADD R202, R205, UR61 ;  /* 0x0000003dcdca7c36 */ /* 0x000fe20008000000 */
[----:B------:R-:W-:Y:S01]  /*1eb40*/  ULDC UR61, c[0x0][0x248] ;  /* 0x00009200003d7ab9 */ /* 0x000fe20000000800 */
[----:B-1----:R-:W-:-:S04]  /*1eb50*/  LEA R92, P2, R89, R2, 0x2 ;  /* 0x00000002595c7211 */ /* 0x002fc800078410ff */
[----:B------:R-:W-:Y:S01]  /*1eb60*/  LEA.HI.X.SX32 R93, R89, R0, 0x2, P2 ;  /* 0x00000000595d7211 */ /* 0x000fe200010f16ff */
[----:B------:R1:W-:Y:S01]  /*1eb70*/  STL.64 [R1+0x10a0], R94 ;  /* 0x0010a05e01007387 */ /* 0x0003e20000100a00 */
[C---:B------:R-:W-:Y:S01]  /*1eb80*/  VIADD R197, R202.reuse, UR4 ;  /* 0x00000004cac57c36 */ /* 0x040fe20008000000 */
[----:B------:R-:W-:Y:S02]  /*1eb90*/  ULDC UR4, c[0x0][0x248] ;  /* 0x0000920000047ab9 */ /* 0x000fe40000000800 */
[----:B------:R3:W-:Y:S01]  /*1eba0*/  STL.64 [R1+0x1098], R92 ;  /* 0x0010985c01007387 */ /* 0x0007e20000100a00 */
[----:B------:R-:W-:Y:S01]  /*1ebb0*/  VIADD R168, R197, UR5 ;  /* 0x00000005c5a87c36 */ /* 0x000fe20008000000 */
[----:B------:R-:W-:Y:S01]  /*1ebc0*/  ULDC UR5, c[0x0][0x248] ;  /* 0x0000920000057ab9 */ /* 0x000fe20000000800 */
[-C--:B-1----:R-:W-:Y:S02]  /*1ebd0*/  LEA R94, P1, R205, R2.reuse, 0x2 ;  /* 0x00000002cd5e7211 */ /* 0x082fe400078210ff */
[----:B---3--:R-:W-:-:S02]  /*1ebe0*/  LEA R92, P2, R202, R2, 0x2 ;  /* 0x00000002ca5c7211 */ /* 0x008fc400078410ff */
[-C--:B------:R-:W-:Y:S02]  /*1ebf0*/  LEA.HI.X.SX32 R95, R205, R0.reuse, 0x2, P1 ;  /* 0x00000000cd5f7211 */ /* 0x080fe400008f16ff */
[----:B------:R-:W-:-:S03]  /*1ec00*/  LEA.HI.X.SX32 R93, R202, R0, 0x2, P2 ;  /* 0x00000000ca5d7211 */ /* 0x000fc600010f16ff */
[----:B------:R1:W-:Y:S01]  /*1ec10*/  STL.64 [R1+0x1090], R94 ;  /* 0x0010905e01007387 */ /* 0x0003e20000100a00 */
[C---:B------:R-:W-:Y:S01]  /*1ec20*/  VIADD R167, R168.reuse, UR7 ;  /* 0x00000007a8a77c36 */ /* 0x040fe20008000000 */
[----:B------:R-:W-:Y:S02]  /*1ec30*/  ULDC UR7, c[0x0][0x248] ;  /* 0x0000920000077ab9 */ /* 0x000fe40000000800 */
[----:B------:R3:W-:Y:S01]  /*1ec40*/  STL.64 [R1+0x1088], R92 ;  /* 0x0010885c01007387 */ /* 0x0007e20000100a00 */
[----:B------:R-:W-:Y:S01]  /*1ec50*/  VIADD R166, R167, UR8 ;  /* 0x00000008a7a67c36 */ /* 0x000fe20008000000 */
[----:B------:R-:W-:Y:S01]  /*1ec60*/  ULDC UR8, c[0x0][0x248] ;  /* 0x0000920000087ab9 */ /* 0x000fe20000000800 */
[CC--:B-1----:R-:W-:Y:S02]  /*1ec70*/  LEA R94, P1, R197.reuse, R2.reuse, 0x2 ;  /* 0x00000002c55e7211 */ /* 0x0c2fe400078210ff */
[----:B---3--:R-:W-:Y:S02]  /*1ec80*/  LEA R92, P2, R168, R2, 0x2 ;  /* 0x00000002a85c7211 */ /* 0x008fe400078410ff */
[----:B------:R-:W-:-:S02]  /*1ec90*/  LEA.HI.X.SX32 R95, R197, R0, 0x2, P1 ;  /* 0x00000000c55f7211 */ /* 0x000fc400008f16ff */
        /* <DEDUP_REMOVED lines=70> */
[----:B------:R-:W-:Y:S01]  /*1f100*/  LEA.HI.X.SX32 R93, R154, R0, 0x2, P2 ;  /* 0x000000009a5d7211 */ /* 0x000fe200010f16ff */
[----:B------:R-:W-:Y:S01]  /*1f110*/  VIADD R15, R152, UR25 ;  /* 0x00000019980f7c36 */ /* 0x000fe20008000000 */
[----:B------:R-:W-:Y:S01]  /*1f120*/  ULDC UR25, c[0x0][0x248] ;  /* 0x0000920000197ab9 */ /* 0x000fe20000000800 */
[----:B------:R1:W-:Y:S04]  /*1f130*/  STL.64 [R1+0x1010], R94 ;  /* 0x0010105e01007387 */ /* 0x0003e80000100a00 */
[----:B------:R3:W-:Y:S01]  /*1f140*/  STL.64 [R1+0x1008], R92 ;  /* 0x0010085c01007387 */ /* 0x0007e20000100a00 */
[----:B------:R-:W-:Y:S01]  /*1f150*/  VIADD R14, R15, UR26 ;  /* 0x0000001a0f0e7c36 */ /* 0x000fe20008000000 */
[----:B------:R-:W-:Y:S01]  /*1f160*/  ULDC UR26, c[0x0][0x248] ;  /* 0x00009200001a7ab9 */ /* 0x000fe20000000800 */
[----:B-1----:R-:W-:-:S02]  /*1f170*/  LEA R94, P1, R153, R2, 0x2 ;  /* 0x00000002995e7211 */ /* 0x002fc400078210ff */
[C---:B---3--:R-:W-:Y:S02]  /*1f180*/  LEA R92, P2, R152.reuse, R2, 0x2 ;  /* 0x00000002985c7211 */ /* 0x048fe400078410ff */
[-C--:B------:R-:W-:Y:S02]  /*1f190*/  LEA.HI.X.SX32 R95, R153, R0.reuse, 0x2, P1 ;  /* 0x00000000995f7211 */ /* 0x080fe400008f16ff */
        /* <DEDUP_REMOVED lines=12> */
[----:B------:R-:W-:Y:S01]  /*1f260*/  LEA R14, P1, R13, R2, 0x2 ;  /* 0x000000020d0e7211 */ /* 0x000fe200078210ff */
[----:B------:R-:W-:Y:S01]  /*1f270*/  STL.64 [R1+0xff0], R94 ;  /* 0x000ff05e01007387 */ /* 0x000fe20000100a00 */
[----:B------:R-:W-:Y:S01]  /*1f280*/  ULDC UR29, c[0x0][0x248] ;  /* 0x00009200001d7ab9 */ /* 0x000fe20000000800 */
[----:B------:R-:W-:Y:S01]  /*1f290*/  VIADD R10, R11, UR30 ;  /* 0x0000001e0b0a7c36 */ /* 0x000fe20008000000 */
[----:B------:R-:W-:Y:S01]  /*1f2a0*/  LEA.HI.X.SX32 R15, R13, R0, 0x2, P1 ;  /* 0x000000000d0f7211 */ /* 0x000fe200008f16ff */
[----:B------:R1:W-:Y:S01]  /*1f2b0*/  STL.64 [R1+0xfe8], R92 ;  /* 0x000fe85c01007387 */ /* 0x0003e20000100a00 */
[----:B------:R-:W-:Y:S01]  /*1f2c0*/  ULDC UR30, c[0x0][0x248] ;  /* 0x00009200001e7ab9 */ /* 0x000fe20000000800 */
[----:B------:R-:W-:Y:S01]  /*1f2d0*/  VIADD R9, R10, UR31 ;  /* 0x0000001f0a097c36 */ /* 0x000fe20008000000 */
[----:B------:R-:W-:Y:S01]  /*1f2e0*/  ULDC UR31, c[0x0][0x248] ;  /* 0x00009200001f7ab9 */ /* 0x000fe20000000800 */
[----:B------:R3:W-:Y:S01]  /*1f2f0*/  STL.64 [R1+0xfe0], R14 ;  /* 0x000fe00e01007387 */ /* 0x0007e20000100a00 */
[----:B-1----:R-:W-:-:S04]  /*1f300*/  LEA R92, P2, R12, R2, 0x2 ;  /* 0x000000020c5c7211 */ /* 0x002fc800078410ff */
[----:B------:R-:W-:Y:S02]  /*1f310*/  LEA.HI.X.SX32 R93, R12, R0, 0x2, P2 ;  /* 0x000000000c5d7211 */ /* 0x000fe400010f16ff */
[-C--:B------:R-:W-:Y:S02]  /*1f320*/  LEA R12, P1, R11, R2.reuse, 0x2 ;  /* 0x000000020b0c7211 */ /* 0x080fe400078210ff */
[C---:B---3--:R-:W-:Y:S01]  /*1f330*/  LEA R14, P2, R10.reuse, R2, 0x2 ;  /* 0x000000020a0e7211 */ /* 0x048fe200078410ff */
[----:B------:R-:W-:Y:S01]  /*1f340*/  VIADD R8, R9, UR32 ;  /* 0x0000002009087c36 */ /* 0x000fe20008000000 */
[-C--:B------:R-:W-:Y:S01]  /*1f350*/  LEA.HI.X.SX32 R13, R11, R0.reuse, 0x2, P1 ;  /* 0x000000000b0d7211 */ /* 0x080fe200008f16ff */
[----:B------:R-:W-:Y:S01]  /*1f360*/  STL.64 [R1+0xfd8], R92 ;  /* 0x000fd85c01007387 */ /* 0x000fe20000100a00 */
[----:B------:R-:W-:Y:S01]  /*1f370*/  LEA.HI.X.SX32 R15, R10, R0, 0x2, P2 ;  /* 0x000000000a0f7211 */ /* 0x000fe200010f16ff */
[----:B------:R-:W-:Y:S01]  /*1f380*/  VIADD R170, R8, UR33 ;  /* 0x0000002108aa7c36 */ /* 0x000fe20008000000 */
[C---:B------:R-:W-:Y:S01]  /*1f390*/  LEA R10, P1, R9.reuse, R2, 0x2 ;  /* 0x00000002090a7211 */ /* 0x040fe200078210ff */
[----:B------:R1:W-:Y:S01]  /*1f3a0*/  STL.64 [R1+0xfd0], R12 ;  /* 0x000fd00c01007387 */ /* 0x0003e20000100a00 */
[----:B------:R-:W-:Y:S01]  /*1f3b0*/  ULDC UR32, c[0x0][0x248] ;  /* 0x0000920000207ab9 */ /* 0x000fe20000000800 */
[----:B------:R-:W-:Y:S01]  /*1f3c0*/  VIADD R169, R170, UR34 ;  /* 0x00000022aaa97c36 */ /* 0x000fe20008000000 */
[----:B------:R-:W-:Y:S01]  /*1f3d0*/  LEA.HI.X.SX32 R11, R9, R0, 0x2, P1 ;  /* 0x00000000090b7211 */ /* 0x000fe200008f16ff */
[----:B------:R-:W-:Y:S01]  /*1f3e0*/  STL.64 [R1+0xfc8], R14 ;  /* 0x000fc80e01007387 */ /* 0x000fe20000100a00 */
[----:B------:R-:W-:Y:S01]  /*1f3f0*/  ULDC UR33, c[0x0][0x248] ;  /* 0x0000920000217ab9 */ /* 0x000fe20000000800 */
[----:B------:R-:W-:Y:S01]  /*1f400*/  ULDC UR34, c[0x0][0x248] ;  /* 0x0000920000227ab9 */ /* 0x000fe20000000800 */
[C---:B-1----:R-:W-:Y:S01]  /*1f410*/  LEA R12, P2, R8.reuse, R2, 0x2 ;  /* 0x00000002080c7211 */ /* 0x042fe200078410ff */
[----:B------:R1:W-:Y:S03]  /*1f420*/  STL.64 [R1+0xfc0], R10 ;  /* 0x000fc00a01007387 */ /* 0x0003e60000100a00 */
[----:B------:R-:W-:-:S02]  /*1f430*/  LEA.HI.X.SX32 R13, R8, R0, 0x2, P2 ;  /* 0x00000000080d7211 */ /* 0x000fc400010f16ff */
[C---:B------:R-:W-:Y:S01]  /*1f440*/  LEA R8, P1, R170.reuse, R2, 0x2 ;  /* 0x00000002aa087211 */ /* 0x040fe200078210ff */
[C---:B------:R-:W-:Y:S01]  /*1f450*/  VIADD R172, R169.reuse, UR35 ;  /* 0x00000023a9ac7c36 */ /* 0x040fe20008000000 */
[----:B------:R-:W-:Y:S02]  /*1f460*/  ULDC UR35, c[0x0][0x248] ;  /* 0x0000920000237ab9 */ /* 0x000fe40000000800 */
[----:B------:R-:W-:Y:S02]  /*1f470*/  LEA.HI.X.SX32 R9, R170, R0, 0x2, P1 ;  /* 0x00000000aa097211 */ /* 0x000fe400008f16ff */
[C---:B-1----:R-:W-:Y:S01]  /*1f480*/  LEA R10, P2, R169.reuse, R2, 0x2 ;  /* 0x00000002a90a7211 */ /* 0x042fe200078410ff */
[----:B------:R-:W-:Y:S01]  /*1f490*/  VIADD R171, R172, UR36 ;  /* 0x00000024acab7c36 */ /* 0x000fe20008000000 */
[----:B------:R-:W-:Y:S01]  /*1f4a0*/  STL.64 [R1+0xfb8], R12 ;  /* 0x000fb80c01007387 */ /* 0x000fe20000100a00 */
[----:B------:R-:W-:Y:S01]  /*1f4b0*/  ULDC UR36, c[0x0][0x248] ;  /* 0x0000920000247ab9 */ /* 0x000fe20000000800 */
[----:B------:R-:W-:-:S02]  /*1f4c0*/  LEA.HI.X.SX32 R11, R169, R0, 0x2, P2 ;  /* 0x00000000a90b7211 */ /* 0x000fc400010f16ff */
        /* <DEDUP_REMOVED lines=11> */
[----:B------:R-:W-:-:S03]  /*1f580*/  ULDC UR39, c[0x0][0x248] ;  /* 0x0000920000277ab9 */ /* 0x000fc60000000800 */
[----:B------:R1:W-:Y:S04]  /*1f590*/  STL.64 [R1+0xfa0], R10 ;  /* 0x000fa00a01007387 */ /* 0x0003e80000100a00 */
        /* <DEDUP_REMOVED lines=76> */
[----:B------:R-:W-:Y:S02]  /*1fa60*/  LEA.HI.X.SX32 R9, R187, R0, 0x2, P2 ;  /* 0x00000000bb097211 */ /* 0x000fe400010f16ff */
[C---:B------:R-:W-:Y:S01]  /*1fa70*/  LEA R92, P1, R190.reuse, R2, 0x2 ;  /* 0x00000002be5c7211 */ /* 0x040fe200078210ff */
[----:B------:R-:W-:Y:S01]  /*1fa80*/  VIADD R192, R189, UR55 ;  /* 0x00000037bdc07c36 */ /* 0x000fe20008000000 */
[----:B------:R-:W-:Y:S01]  /*1fa90*/  STL.64 [R1+0xf20], R10 ;  /* 0x000f200a01007387 */ /* 0x000fe20000100a00 */
[----:B------:R-:W-:Y:S01]  /*1faa0*/  ULDC UR55, c[0x0][0x248] ;  /* 0x0000920000377ab9 */ /* 0x000fe20000000800 */
[----:B------:R-:W-:-:S02]  /*1fab0*/  LEA.HI.X.SX32 R93, R190, R0, 0x2, P1 ;  /* 0x00000000be5d7211 */ /* 0x000fc400008f16ff */
[----:B------:R1:W-:Y:S01]  /*1fac0*/  STL.64 [R1+0xf18], R8 ;  /* 0x000f180801007387 */ /* 0x0003e20000100a00 */
[----:B------:R-:W-:Y:S01]  /*1fad0*/  VIADD R191, R192, UR56 ;  /* 0x00000038c0bf7c36 */ /* 0x000fe20008000000 */
[----:B------:R-:W-:Y:S02]  /*1fae0*/  ULDC UR56, c[0x0][0x248] ;  /* 0x0000920000387ab9 */ /* 0x000fe40000000800 */
[----:B------:R3:W-:Y:S01]  /*1faf0*/  STL.64 [R1+0xf10], R92 ;  /* 0x000f105c01007387 */ /* 0x0007e20000100a00 */
[----:B------:R-:W-:Y:S01]  /*1fb00*/  VIADD R194, R191, UR57 ;  /* 0x00000039bfc27c36 */ /* 0x000fe20008000000 */
[----:B------:R-:W-:Y:S01]  /*1fb10*/  ULDC UR57, c[0x0][0x248] ;  /* 0x0000920000397ab9 */ /* 0x000fe20000000800 */
[----:B-1----:R-:W-:-:S04]  /*1fb20*/  LEA R8, P2, R189, R2, 0x2 ;  /* 0x00000002bd087211 */ /* 0x002fc800078410ff */
[----:B------:R-:W-:Y:S02]  /*1fb30*/  LEA.HI.X.SX32 R9, R189, R0, 0x2, P2 ;  /* 0x00000000bd097211 */ /* 0x000fe400010f16ff */
[----:B---3--:R-:W-:Y:S01]  /*1fb40*/  LEA R92, P1, R192, R2, 0x2 ;  /* 0x00000002c05c7211 */ /* 0x008fe200078210ff */
[----:B------:R-:W-:Y:S01]  /*1fb50*/  VIADD R193, R194, UR58 ;  /* 0x0000003ac2c17c36 */ /* 0x000fe20008000000 */
[----:B------:R-:W-:Y:S01]  /*1fb60*/  ULDC UR58, c[0x0][0x248] ;  /* 0x00009200003a7ab9 */ /* 0x000fe20000000800 */
[----:B------:R1:W-:Y:S01]  /*1fb70*/  STL.64 [R1+0xf08], R8 ;  /* 0x000f080801007387 */ /* 0x0003e20000100a00 */
[----:B------:R-:W-:Y:S02]  /*1fb80*/  LEA.HI.X.SX32 R93, R192, R0, 0x2, P1 ;  /* 0x00000000c05d7211 */ /* 0x000fe400008f16ff */
[-C--:B------:R-:W-:Y:S01]  /*1fb90*/  LEA R94, P1, R194, R2.reuse, 0x2 ;  /* 0x00000002c25e7211 */ /* 0x080fe200078210ff */
[----:B------:R-:W-:Y:S01]  /*1fba0*/  VIADD R196, R193, UR59 ;  /* 0x0000003bc1c47c36 */ /* 0x000fe20008000000 */
[----:B------:R-:W-:Y:S01]  /*1fbb0*/  ULDC UR59, c[0x0][0x248] ;  /* 0x00009200003b7ab9 */ /* 0x000fe20000000800 */
[----:B------:R3:W-:Y:S01]  /*1fbc0*/  STL.64 [R1+0xf00], R92 ;  /* 0x000f005c01007387 */ /* 0x0007e20000100a00 */
[----:B-1----:R-:W-:-:S04]  /*1fbd0*/  LEA R8, P2, R191, R2, 0x2 ;  /* 0x00000002bf087211 */ /* 0x002fc800078410ff */
[----:B------:R-:W-:Y:S02]  /*1fbe0*/  LEA.HI.X.SX32 R9, R191, R0, 0x2, P2 ;  /* 0x00000000bf097211 */ /* 0x000fe400010f16ff */
[C---:B---3--:R-:W-:Y:S02]  /*1fbf0*/  LEA R92, P2, R193.reuse, R2, 0x2 ;  /* 0x00000002c15c7211 */ /* 0x048fe400078410ff */
[-C--:B------:R-:W-:Y:S01]  /*1fc00*/  LEA.HI.X.SX32 R95, R194, R0.reuse, 0x2, P1 ;  /* 0x00000000c25f7211 */ /* 0x080fe200008f16ff */
[----:B------:R-:W-:Y:S01]  /*1fc10*/  VIADD R195, R196, UR60 ;  /* 0x0000003cc4c37c36 */ /* 0x000fe20008000000 */
[----:B------:R-:W-:Y:S01]  /*1fc20*/  LEA.HI.X.SX32 R93, R193, R0, 0x2, P2 ;  /* 0x00000000c15d7211 */ /* 0x000fe200010f16ff */
[----:B------:R-:W-:Y:S01]  /*1fc30*/  STL.64 [R1+0xef8], R8 ;  /* 0x000ef80801007387 */ /* 0x000fe20000100a00 */
[----:B------:R-:W-:-:S03]  /*1fc40*/  ULDC UR60, c[0x0][0x248] ;  /* 0x00009200003c7ab9 */ /* 0x000fc60000000800 */
[----:B------:R1:W-:Y:S01]  /*1fc50*/  STL.64 [R1+0xef0], R94 ;  /* 0x000ef05e01007387 */ /* 0x0003e20000100a00 */
[----:B------:R-:W-:Y:S01]  /*1fc60*/  VIADD R199, R195, UR61 ;  /* 0x0000003dc3c77c36 */ /* 0x000fe20008000000 */
        /* <DEDUP_REMOVED lines=234> */
[-C--:B-1----:R-:W-:Y:S02]  /*20b10*/  LEA R94, P1, R167, R2.reuse, 0x2 ;  /* 0x00000002a75e7211 */ /* 0x082fe400078210ff */
        /* <DEDUP_REMOVED lines=43> */
[----:B------:R-:W-:Y:S01]  /*20dd0*/  STL.64 [R1+0xd30], R94 ;  /* 0x000d305e01007387 */ /* 0x000fe20000100a00 */
[----:B------:R-:W-:-:S03]  /*20de0*/  LEA R14, P2, R11, R2, 0x2 ;  /* 0x000000020b0e7211 */ /* 0x000fc600078410ff */
[----:B------:R1:W-:Y:S01]  /*20df0*/  STL.64 [R1+0xd28], R92 ;  /* 0x000d285c01007387 */ /* 0x0003e20000100a00 */
[C---:B------:R-:W-:Y:S01]  /*20e00*/  VIADD R10, R11.reuse, UR4 ;  /* 0x000000040b0a7c36 */ /* 0x040fe20008000000 */
[----:B------:R-:W-:Y:S01]  /*20e10*/  LEA.HI.X.SX32 R15, R11, R0, 0x2, P2 ;  /* 0x000000000b0f7211 */ /* 0x000fe200010f16ff */
[----:B------:R-:W-:Y:S02]  /*20e20*/  ULDC UR4, c[0x0][0x248] ;  /* 0x0000920000047ab9 */ /* 0x000fe40000000800 */
[----:B------:R-:W-:Y:S01]  /*20e30*/  VIADD R9, R10, UR5 ;  /* 0x000000050a097c36 */ /* 0x000fe20008000000 */
[----:B------:R-:W-:Y:S01]  /*20e40*/  ULDC UR5, c[0x0][0x248] ;  /* 0x0000920000057ab9 */ /* 0x000fe20000000800 */
[----:B-1----:R-:W-:-:S04]  /*20e50*/  LEA R92, P1, R12, R2, 0x2 ;  /* 0x000000020c5c7211 */ /* 0x002fc800078210ff */
[----:B------:R-:W-:Y:S02]  /*20e60*/  LEA.HI.X.SX32 R93, R12, R0, 0x2, P1 ;  /* 0x000000000c5d7211 */ /* 0x000fe400008f16ff */
[----:B------:R-:W-:-:S03]  /*20e70*/  LEA R12, P2, R9, R2, 0x2 ;  /* 0x00000002090c7211 */ /* 0x000fc600078410ff */
[----:B------:R-:W-:Y:S04]  /*20e80*/  STL.64 [R1+0xd20], R92 ;  /* 0x000d205c01007387 */ /* 0x000fe80000100a00 */
        /* <DEDUP_REMOVED lines=17> */
[----:B------:R-:W-:Y:S01]  /*20fa0*/  LEA.HI.X.SX32 R13, R8, R0, 0x2, P1 ;  /* 0x00000000080d7211 */ /* 0x000fe200008f16ff */
[C---:B------:R-:W-:Y:S01]  /*20fb0*/  VIADD R162, R159.reuse, UR13 ;  /* 0x0000000d9fa27c36 */ /* 0x040fe20008000000 */
[C---:B------:R-:W-:Y:S01]  /*20fc0*/  LEA R8, P2, R159.reuse, R2, 0x2 ;  /* 0x000000029f087211 */ /* 0x040fe200078410ff */
[----:B------:R-:W-:Y:S02]  /*20fd0*/  ULDC UR13, c[0x0][0x248] ;  /* 0x00009200000d7ab9 */ /* 0x000fe40000000800 */
[----:B------:R-:W-:Y:S04]  /*20fe0*/  STL.64 [R1+0xd00], R12 ;  /* 0x000d000c01007387 */ /* 0x000fe80000100a00 */
[----:B------:R1:W-:Y:S01]  /*20ff0*/  STL.64 [R1+0xcf8], R10 ;  /* 0x000cf80a01007387 */ /* 0x0003e20000100a00 */
[----:B------:R-:W-:Y:S01]  /*21000*/  LEA.HI.X.SX32 R9, R159, R0, 0x2, P2 ;  /* 0x000000009f097211 */ /* 0x000fe200010f16ff */
[----:B------:R-:W-:Y:S01]  /*21010*/  VIADD R161, R162, UR14 ;  /* 0x0000000ea2a17c36 */ /* 0x000fe20008000000 */
[----:B------:R-:W-:Y:S01]  /*21020*/  ULDC UR14, c[0x0][0x248] ;  /* 0x00009200000e7ab9 */ /* 0x000fe20000000800 */
[----:B-1----:R-:W-:-:S04]  /*21030*/  LEA R10, P1, R160, R2, 0x2 ;  /* 0x00000002a00a7211 */ /* 0x002fc800078210ff */
        /* <DEDUP_REMOVED lines=32> */
[C---:B------:R-:W-:Y:S01]  /*21240*/  LEA R92, P1, R169.reuse, R2, 0x2 ;  /* 0x00000002a95c7211 */ /* 0x040fe200078210ff */
[----:B------:R-:W-:Y:S01]  /*21250*/  STL.64 [R1+0xcc0], R10 ;  /* 0x000cc00a01007387 */ /* 0x000fe20000100a00 */
[----:B------:R-:W-:Y:S01]  /*21260*/  ULDC UR21, c[0x0][0x248] ;  /* 0x0000920000157ab9 */ /* 0x000fe20000000800 */
[C---:B------:R-:W-:Y:S01]  /*21270*/  VIADD R173, R170.reuse, UR22 ;  /* 0x00000016aaad7c36 */ /* 0x040fe20008000000 */
[----:B------:R-:W-:Y:S01]  /*21280*/  LEA.HI.X.SX32 R93, R169, R0, 0x2, P1 ;  /* 0x00000000a95d7211 */ /* 0x000fe200008f16ff */
[----:B------:R1:W-:Y:S01]  /*21290*/  STL.64 [R1+0xcb8], R8 ;  /* 0x000cb80801007387 */ /* 0x0003e20000100a00 */
[-C--:B------:R-:W-:Y:S01]  /*212a0*/  LEA R94, P1, R170, R2.reuse, 0x2 ;  /* 0x00000002aa5e7211 */ /* 0x080fe200078210ff */
[----:B------:R-:W-:Y:S01]  /*212b0*/  VIADD R175, R173, UR23 ;  /* 0x00000017adaf7c36 */ /* 0x000fe20008000000 */
[----:B------:R-:W-:Y:S01]  /*212c0*/  ULDC UR22, c[0x0][0x248] ;  /* 0x0000920000167ab9 */ /* 0x000fe20000000800 */
[----:B------:R3:W-:Y:S01]  /*212d0*/  STL.64 [R1+0xcb0], R92 ;  /* 0x000cb05c01007387 */ /* 0x0007e20000100a00 */
[----:B-1----:R-:W-:Y:S01]  /*212e0*/  LEA R8, P2, R168, R2, 0x2 ;  /* 0x00000002a8087211 */ /* 0x002fe200078410ff */
[----:B------:R-:W-:-:S03]  /*212f0*/  ULDC UR23, c[0x0][0x248] ;  /* 0x0000920000177ab9 */ /* 0x000fc60000000800 */
[----:B------:R-:W-:Y:S02]  /*21300*/  LEA.HI.X.SX32 R9, R168, R0, 0x2, P2 ;  /* 0x00000000a8097211 */ /* 0x000fe400010f16ff */
[----:B---3--:R-:W-:Y:S02]  /*21310*/  LEA R92, P2, R173, R2, 0x2 ;  /* 0x00000002ad5c7211 */ /* 0x008fe400078410ff */
        /* <DEDUP_REMOVED lines=147> */
[----:B------:R-:W-:Y:S01]  /*21c50*/  IMAD.MOV.U32 R123, RZ, RZ, R128 ;  /* 0x000000ffff7b7224 */ /* 0x000fe200078e0080 */
[----:B------:R-:W-:Y:S01]  /*21c60*/  LOP3.LUT R4, R4, 0xffffffef, RZ, 0xc0, !PT ;  /* 0xffffffef04047812 */ /* 0x000fe200078ec0ff */
[----:B------:R-:W-:Y:S01]  /*21c70*/  VIADD R155, R156, UR54 ;  /* 0x000000369c9b7c36 */ /* 0x000fe20008000000 */
[----:B------:R-:W-:Y:S01]  /*21c80*/  LEA.HI.X.SX32 R11, R9, R0, 0x2, P1 ;  /* 0x00000000090b7211 */ /* 0x000fe200008f16ff */
[----:B------:R-:W-:Y:S01]  /*21c90*/  STL.64 [R1+0xc18], R14 ;  /* 0x000c180e01007387 */ /* 0x000fe20000100a00 */
[----:B------:R-:W-:Y:S01]  /*21ca0*/  IMAD.MOV.U32 R121, RZ, RZ, R126 ;  /* 0x000000ffff797224 */ /* 0x000fe200078e007e */
[----:B------:R-:W-:Y:S01]  /*21cb0*/  ULDC UR54, c[0x0][0x22c] ;  /* 0x00008b0000367ab9 */ /* 0x000fe20000000800 */
[----:B------:R-:W-:Y:S01]  /*21cc0*/  IMAD.MOV.U32 R124, RZ, RZ, R129 ;  /* 0x000000ffff7c7224 */ /* 0x000fe200078e0081 */
[----:B------:R-:W-:Y:S01]  /*21cd0*/  ULDC UR53, c[0x0][0x22c] ;  /* 0x00008b0000357ab9 */ /* 0x000fe20000000800 */
[----:B------:R-:W-:Y:S01]  /*21ce0*/  IMAD.MOV.U32 R122, RZ, RZ, R127 ;  /* 0x000000ffff7a7224 */ /* 0x000fe200078e007f */
[----:B------:R-:W-:Y:S01]  /*21cf0*/  LOP3.LUT R6, R6, 0xffff7fff, RZ, 0xc0, !PT ;  /* 0xffff7fff06067812 */ /* 0x000fe200078ec0ff */
        /* <DEDUP_REMOVED lines=11> */
[----:B------:R-:W-:Y:S01]  /*21db0*/  IMAD.MOV.U32 R128, RZ, RZ, R132 ;  /* 0x000000ffff807224 */ /* 0x000fe200078e0084 */
[----:B------:R-:W-:Y:S01]  /*21dc0*/  LEA.HI.X.SX32 R11, R155, R0, 0x2, P2 ;  /* 0x000000009b0b7211 */ /* 0x000fe200010f16ff */
[----:B------:R-:W-:Y:S01]  /*21dd0*/  IMAD.MOV.U32 R126, RZ, RZ, R130 ;  /* 0x000000ffff7e7224 */ /* 0x000fe200078e0082 */
[----:B------:R1:W-:Y:S01]  /*21de0*/  STL.64 [R1+0xb18], R8 ;  /* 0x000b180801007387 */ /* 0x0003e20000100a00 */
[----:B------:R-:W-:Y:S01]  /*21df0*/  VIADD R159, R157, UR57 ;  /* 0x000000399d9f7c36 */ /* 0x000fe20008000000 */
[----:B------:R-:W-:Y:S01]  /*21e00*/  ULDC UR56, c[0x0][0x22c] ;  /* 0x00008b0000387ab9 */ /* 0x000fe20000000800 */
[----:B------:R-:W-:Y:S01]  /*21e10*/  IMAD.MOV.U32 R129, RZ, RZ, R133 ;  /* 0x000000ffff817224 */ /* 0x000fe200078e0085 */
[----:B------:R3:W-:Y:S01]  /*21e20*/  STL.64 [R1+0xc08], R10 ;  /* 0x000c080a01007387 */ /* 0x0007e20000100a00 */
[----:B------:R-:W-:Y:S01]  /*21e30*/  VIADD R160, R159, UR58 ;  /* 0x0000003a9fa07c36 */ /* 0x000fe20008000000 */
[----:B------:R-:W-:-:S02]  /*21e40*/  LOP3.LUT R20, R20, 0xffffbfff, RZ, 0xc0, !PT ;  /* 0xffffbfff14147812 */ /* 0x000fc400078ec0ff */
[CC--:B-1----:R-:W-:Y:S01]  /*21e50*/  LEA R8, P2, R157.reuse, R2.reuse, 0x2 ;  /* 0x000000029d087211 */ /* 0x0c2fe200078410ff */
[----:B------:R-:W-:Y:S01]  /*21e60*/  IMAD.MOV.U32 R132, RZ, RZ, R136 ;  /* 0x000000ffff847224 */ /* 0x000fe200078e0088 */
[----:B------:R-:W-:Y:S01]  /*21e70*/  LOP3.LUT R18, R18, 0x7fffffff, RZ, 0xc0, !PT ;  /* 0x7fffffff12127812 */ /* 0x000fe200078ec0ff */
[----:B------:R-:W-:Y:S01]  /*21e80*/  IMAD.MOV.U32 R127, RZ, RZ, R131 ;  /* 0x000000ffff7f7224 */ /* 0x000fe200078e0083 */
[C---:B---3--:R-:W-:Y:S01]  /*21e90*/  LEA R10, P1, R158.reuse, R2, 0x2 ;  /* 0x000000029e0a7211 */ /* 0x048fe200078210ff */
[----:B------:R-:W-:Y:S01]  /*21ea0*/  IMAD.MOV.U32 R130, RZ, RZ, R134 ;  /* 0x000000ffff827224 */ /* 0x000fe200078e0086 */
[-C--:B------:R-:W-:Y:S01]  /*21eb0*/  LEA.HI.X.SX32 R9, R157, R0.reuse, 0x2, P2 ;  /* 0x000000009d097211 */ /* 0x080fe200010f16ff */
[----:B------:R-:W-:Y:S01]  /*21ec0*/  IMAD.MOV.U32 R133, RZ, RZ, R137 ;  /* 0x000000ffff857224 */ /* 0x000fe200078e0089 */
[----:B------:R-:W-:Y:S01]  /*21ed0*/  LEA.HI.X.SX32 R11, R158, R0, 0x2, P1 ;  /* 0x000000009e0b7211 */ /* 0x000fe200008f16ff */
[----:B------:R-:W-:Y:S01]  /*21ee0*/  VIADD R162, R160, UR59 ;  /* 0x0000003ba0a27c36 */ /* 0x000fe20008000000 */
[----:B------:R-:W-:Y:S01]  /*21ef0*/  ULDC UR59, c[0x0][0x22c] ;  /* 0x00008b00003b7ab9 */ /* 0x000fe20000000800 */
[----:B------:R-:W-:Y:S01]  /*21f00*/  IMAD.MOV.U32 R118, RZ, RZ, R126 ;  /* 0x000000ffff767224 */ /* 0x000fe200078e007e */
[----:B------:R-:W-:Y:S01]  /*21f10*/  ULDC UR58, c[0x0][0x22c] ;  /* 0x00008b00003a7ab9 */ /* 0x000fe20000000800 */
[----:B------:R1:W-:Y:S01]  /*21f20*/  STL.64 [R1+0xb10], R10 ;  /* 0x000b100a01007387 */ /* 0x0003e20000100a00 */
[----:B------:R-:W-:Y:S01]  /*21f30*/  VIADD R161, R162, UR60 ;  /* 0x0000003ca2a17c36 */ /* 0x000fe20008000000 */
[----:B------:R-:W-:Y:S01]  /*21f40*/  ULDC UR60, c[0x0][0x22c] ;  /* 0x00008b00003c7ab9 */ /* 0x000fe20000000800 */
[----:B------:R-:W-:Y:S01]  /*21f50*/  IMAD.MOV.U32 R120, RZ, RZ, R128 ;  /* 0x000000ffff787224 */ /* 0x000fe200078e0080 */
[----:B------:R3:W-:Y:S01]  /*21f60*/  STL.64 [R1+0xc00], R8 ;  /* 0x000c000801007387 */ /* 0x0007e20000100a00 */
[----:B------:R-:W-:Y:S01]  /*21f70*/  VIADD R166, R161, UR61 ;  /* 0x0000003da1a67c36 */ /* 0x000fe20008000000 */
[----:B------:R-:W-:Y:S01]  /*21f80*/  ULDC UR61, c[0x0][0x22c] ;  /* 0x00008b00003d7ab9 */ /* 0x000fe20000000800 */
[----:B------:R-:W-:Y:S01]  /*21f90*/  ULDC UR57, c[0x0][0x22c] ;  /* 0x00008b0000397ab9 */ /* 0x000fe20000000800 */
[----:B-1----:R-:W-:-:S02]  /*21fa0*/  LEA R10, P1, R159, R2, 0x2 ;  /* 0x000000029f0a7211 */ /* 0x002fc400078210ff */
[C---:B---3--:R-:W-:Y:S02]  /*21fb0*/  LEA R8, P2, R160.reuse, R2, 0x2 ;  /* 0x00000002a0087211 */ /* 0x048fe400078410ff */
[-C--:B------:R-:W-:Y:S02]  /*21fc0*/  LEA.HI.X.SX32 R11, R159, R0.reuse, 0x2, P1 ;  /* 0x000000009f0b7211 */ /* 0x080fe400008f16ff */
[----:B------:R-:W-:Y:S02]  /*21fd0*/  LEA.HI.X.SX32 R9, R160, R0, 0x2, P2 ;  /* 0x00000000a0097211 */ /* 0x000fe400010f16ff */
[----:B------:R-:W-:Y:S01]  /*21fe0*/  LEA R92, P1, R162, R2, 0x2 ;  /* 0x00000002a25c7211 */ /* 0x000fe200078210ff */
[----:B------:R-:W-:Y:S01]  /*21ff0*/  STL.64 [R1+0xb08], R10 ;  /* 0x000b080a01007387 */ /* 0x000fe20000100a00 */
[----:B------:R-:W-:Y:S01]  /*22000*/  VIADD R165, R166, UR4 ;  /* 0x00000004a6a57c36 */ /* 0x000fe20008000000 */
[----:B------:R-:W-:Y:S01]  /*22010*/  ULDC UR4, c[0x0][0x248] ;  /* 0x0000920000047ab9 */ /* 0x000fe20000000800 */
[----:B------:R-:W-:Y:S01]  /*22020*/  LEA.HI.X.SX32 R93, R162, R0, 0x2, P1 ;  /* 0x00000000a25d7211 */ /* 0x000fe200008f16ff */
[----:B------:R1:W-:Y:S01]  /*22030*/  STL.64 [R1+0xbf8], R8 ;  /* 0x000bf80801007387 */ /* 0x0003e20000100a00 */
        /* <DEDUP_REMOVED lines=94> */
[----:B------:R1:W-:Y:S02]  /*22620*/  STL.64 [R1+0xab0], R94 ;  /* 0x000ab05e01007387 */ /* 0x0003e40000100a00 */
[----:B------:R-:W-:Y:S01]  /*22630*/  VIADD R12, R13, UR27 ;  /* 0x0000001b0d0c7c36 */ /* 0x000fe20008000000 */
[----:B------:R-:W-:Y:S01]  /*22640*/  ULDC UR27, c[0x0][0x248] ;  /* 0x00009200001b7ab9 */ /* 0x000fe20000000800 */
[----:B------:R3:W-:Y:S02]  /*22650*/  STL.64 [R1+0xba8], R92 ;  /* 0x000ba85c01007387 */ /* 0x0007e40000100a00 */
        /* <DEDUP_REMOVED lines=9> */
[----:B------:R-:W-:-:S03]  /*226f0*/  ULDC UR29, c[0x0][0x248] ;  /* 0x00009200001d7ab9 */ /* 0x000fc60000000800 */
[----:B------:R1:W-:Y:S01]  /*22700*/  STL.64 [R1+0xba0], R92 ;  /* 0x000ba05c01007387 */ /* 0x0003e20000100a00 */
[----:B------:R-:W-:Y:S01]  /*22710*/  VIADD R9, R10, UR30 ;  /* 0x0000001e0a097c36 */ /* 0x000fe20008000000 */
[----:B------:R-:W-:Y:S01]  /*22720*/  LEA.HI.X.SX32 R15, R13, R0, 0x2, P1 ;  /* 0x000000000d0f7211 */ /* 0x000fe200008f16ff */
[----:B------:R-:W-:Y:S02]  /*22730*/  ULDC UR30, c[0x0][0x248] ;  /* 0x00009200001e7ab9 */ /* 0x000fe40000000800 */
[----:B------:R-:W-:Y:S01]  /*22740*/  VIADD R8, R9, UR31 ;  /* 0x0000001f09087c36 */ /* 0x000fe20008000000 */
[----:B------:R-:W-:Y:S01]  /*22750*/  ULDC UR31, c[0x0][0x248] ;  /* 0x00009200001f7ab9 */ /* 0x000fe20000000800 */
[----:B-1----:R-:W-:-:S04]  /*22760*/  LEA R92, P2, R12, R2, 0x2 ;  /* 0x000000020c5c7211 */ /* 0x002fc800078410ff */
[----:B------:R-:W-:Y:S02]  /*22770*/  LEA.HI.X.SX32 R93, R12, R0, 0x2, P2 ;  /* 0x000000000c5d7211 */ /* 0x000fe400010f16ff */
[C---:B------:R-:W-:Y:S01]  /*22780*/  LEA R12, P1, R11.reuse, R2, 0x2 ;  /* 0x000000020b0c7211 */ /* 0x040fe200078210ff */
[----:B------:R1:W-:Y:S01]  /*22790*/  STL.64 [R1+0xaa0], R14 ;  /* 0x000aa00e01007387 */ /* 0x0003e20000100a00 */
[----:B------:R-:W-:Y:S01]  /*227a0*/  VIADD R153, R8, UR32 ;  /* 0x0000002008997c36 */ /* 0x000fe20008000000 */
[----:B------:R-:W-:Y:S01]  /*227b0*/  ULDC UR32, c[0x0][0x248] ;  /* 0x0000920000207ab9 */ /* 0x000fe20000000800 */
[----:B------:R-:W-:Y:S01]  /*227c0*/  LEA.HI.X.SX32 R13, R11, R0, 0x2, P1 ;  /* 0x000000000b0d7211 */ /* 0x000fe200008f16ff */
[----:B------:R-:W-:Y:S01]  /*227d0*/  STL.64 [R1+0xb98], R92 ;  /* 0x000b985c01007387 */ /* 0x000fe20000100a00 */
[----:B------:R-:W-:Y:S01]  /*227e0*/  VIADD R154, R153, UR33 ;  /* 0x00000021999a7c36 */ /* 0x000fe20008000000 */
[----:B------:R-:W-:Y:S01]  /*227f0*/  ULDC UR33, c[0x0][0x248] ;  /* 0x0000920000217ab9 */ /* 0x000fe20000000800 */
[C---:B-1----:R-:W-:Y:S01]  /*22800*/  LEA R14, P2, R10.reuse, R2, 0x2 ;  /* 0x000000020a0e7211 */ /* 0x042fe200078410ff */
[----:B------:R1:W-:Y:S03]  /*22810*/  STL.64 [R1+0xa98], R12 ;  /* 0x000a980c01007387 */ /* 0x0003e60000100a00 */
[----:B------:R-:W-:-:S02]  /*22820*/  LEA.HI.X.SX32 R15, R10, R0, 0x2, P2 ;  /* 0x000000000a0f7211 */ /* 0x000fc400010f16ff */
[C---:B------:R-:W-:Y:S01]  /*22830*/  LEA R10, P1, R9.reuse, R2, 0x2 ;  /* 0x00000002090a7211 */ /* 0x040fe200078210ff */
[----:B------:R-:W-:Y:S01]  /*22840*/  VIADD R156, R154, UR34 ;  /* 0x000000229a9c7c36 */ /* 0x000fe20008000000 */
[----:B------:R-:W-:Y:S02]  /*22850*/  ULDC UR34, c[0x0][0x22c] ;  /* 0x00008b0000227ab9 */ /* 0x000fe40000000800 */
[----:B------:R-:W-:Y:S02]  /*22860*/  LEA.HI.X.SX32 R11, R9, R0, 0x2, P1 ;  /* 0x00000000090b7211 */ /* 0x000fe400008f16ff */
[----:B-1----:R-:W-:Y:S01]  /*22870*/  LEA R12, P2, R8, R2, 0x2 ;  /* 0x00000002080c7211 */ /* 0x002fe200078410ff */
[----:B------:R-:W-:Y:S01]  /*22880*/  VIADD R155, R156, UR35 ;  /* 0x000000239c9b7c36 */ /* 0x000fe20008000000 */
[----:B------:R1:W-:Y:S01]  /*22890*/  STL.64 [R1+0xb90], R14 ;  /* 0x000b900e01007387 */ /* 0x0003e20000100a00 */
[----:B------:R-:W-:Y:S01]  /*228a0*/  IMAD.MOV.U32 R136, RZ, RZ, R140 ;  /* 0x000000ffff887224 */ /* 0x000fe200078e008c */
[----:B------:R-:W-:Y:S01]  /*228b0*/  LEA.HI.X.SX32 R13, R8, R0, 0x2, P2 ;  /* 0x00000000080d7211 */ /* 0x000fe200010f16ff */
[----:B------:R-:W-:Y:S01]  /*228c0*/  IMAD.MOV.U32 R131, RZ, RZ, R135 ;  /* 0x000000ffff837224 */ /* 0x000fe200078e0087 */
[----:B------:R-:W-:Y:S01]  /*228d0*/  LEA R8, P1, R153, R2, 0x2 ;  /* 0x0000000299087211 */ /* 0x000fe200078210ff */
[----:B------:R3:W-:Y:S01]  /*228e0*/  STL.64 [R1+0xa90], R10 ;  /* 0x000a900a01007387 */ /* 0x0007e20000100a00 */
[----:B------:R-:W-:Y:S01]  /*228f0*/  VIADD R158, R155, UR36 ;  /* 0x000000249b9e7c36 */ /* 0x000fe20008000000 */
[----:B------:R-:W-:Y:S01]  /*22900*/  ULDC UR36, c[0x0][0x22c] ;  /* 0x00008b0000247ab9 */ /* 0x000fe20000000800 */
[----:B------:R-:W-:Y:S01]  /*22910*/  LEA.HI.X.SX32 R9, R153, R0, 0x2, P1 ;  /* 0x0000000099097211 */ /* 0x000fe200008f16ff */
[----:B------:R-:W-:Y:S01]  /*22920*/  STL.64 [R1+0xb88], R12 ;  /* 0x000b880c01007387 */ /* 0x000fe20000100a00 */
[----:B------:R-:W-:Y:S01]  /*22930*/  IMAD.MOV.U32 R134, RZ, RZ, R138 ;  /* 0x000000ffff867224 */ /* 0x000fe200078e008a */
[----:B------:R-:W-:Y:S01]  /*22940*/  ULDC UR35, c[0x0][0x22c] ;  /* 0x00008b0000237ab9 */ /* 0x000fe20000000800 */
[----:B-1----:R-:W-:-:S02]  /*22950*/  LEA R14, P1, R156, R2, 0x2 ;  /* 0x000000029c0e7211 */ /* 0x002fc400078210ff */
[----:B---3--:R-:W-:Y:S01]  /*22960*/  LEA R10, P2, R154, R2, 0x2 ;  /* 0x000000029a0a7211 */ /* 0x008fe200078410ff */
[----:B------:R1:W-:Y:S01]  /*22970*/  STL.64 [R1+0xa88], R8 ;  /* 0x000a880801007387 */ /* 0x0003e20000100a00 */
[-C--:B------:R-:W-:Y:S02]  /*22980*/  LEA.HI.X.SX32 R15, R156, R0.reuse, 0x2, P1 ;  /* 0x000000009c0f7211 */ /* 0x080fe400008f16ff */
[----:B------:R-:W-:Y:S01]  /*22990*/  LEA.HI.X.SX32 R11, R154, R0, 0x2, P2 ;  /* 0x000000009a0b7211 */ /* 0x000fe200010f16ff */
[C---:B------:R-:W-:Y:S01]  /*229a0*/  VIADD R157, R158.reuse, UR37 ;  /* 0x000000259e9d7c36 */ /* 0x040fe20008000000 */
[-C--:B------:R-:W-:Y:S01]  /*229b0*/  LEA R92, P1, R158, R2.reuse, 0x2 ;  /* 0x000000029e5c7211 */ /* 0x080fe200078210ff */
[----:B------:R-:W-:Y:S01]  /*229c0*/  IMAD.MOV.U32 R137, RZ, RZ, R141 ;  /* 0x000000ffff897224 */ /* 0x000fe200078e008d */
[----:B------:R-:W-:Y:S01]  /*229d0*/  ULDC UR37, c[0x0][0x22c] ;  /* 0x00008b0000257ab9 */ /* 0x000fe20000000800 */
[----:B------:R-:W-:Y:S01]  /*229e0*/  STL.64 [R1+0xa80], R10 ;  /* 0x000a800a01007387 */ /* 0x000fe20000100a00 */
[----:B-1----:R-:W-:-:S03]  /*229f0*/  LEA R8, P2, R155, R2, 0x2 ;  /* 0x000000029b087211 */ /* 0x002fc600078410ff */
[----:B------:R1:W-:Y:S01]  /*22a00*/  STL.64 [R1+0xa78], R14 ;  /* 0x000a780e01007387 */ /* 0x0003e20000100a00 */
[-C--:B------:R-:W-:Y:S01]  /*22a10*/  LEA.HI.X.SX32 R9, R155, R0.reuse, 0x2, P2 ;  /* 0x000000009b097211 */ /* 0x080fe200010f16ff */
[C---:B------:R-:W-:Y:S01]  /*22a20*/  VIADD R161, R157.reuse, UR38 ;  /* 0x000000269da17c36 */ /* 0x040fe20008000000 */
[----:B------:R-:W-:Y:S01]  /*22a30*/  LEA.HI.X.SX32 R93, R158, R0, 0x2, P1 ;  /* 0x000000009e5d7211 */ /* 0x000fe200008f16ff */
[----:B------:R-:W-:Y:S01]  /*22a40*/  IMAD.MOV.U32 R140, RZ, RZ, R144 ;  /* 0x000000ffff8c7224 */ /* 0x000fe200078e0090 */
[----:B------:R-:W-:Y:S01]  /*22a50*/  ULDC UR38, c[0x0][0x22c] ;  /* 0x00008b0000267ab9 */ /* 0x000fe20000000800 */
[----:B-1----:R-:W-:Y:S01]  /*22a60*/  LEA R14, P2, R157, R2, 0x2 ;  /* 0x000000029d0e7211 */ /* 0x002fe200078410ff */
[----:B------:R-:W-:Y:S01]  /*22a70*/  VIADD R162, R161, UR39 ;  /* 0x00000027a1a27c36 */ /* 0x000fe20008000000 */
[----:B------:R-:W-:Y:S01]  /*22a80*/  STL.64 [R1+0xa70], R8 ;  /* 0x000a700801007387 */ /* 0x000fe20000100a00 */
[----:B------:R-:W-:Y:S01]  /*22a90*/  IMAD.MOV.U32 R135, RZ, RZ, R139 ;  /* 0x000000ffff877224 */ /* 0x000fe200078e008b */
[----:B------:R-:W-:Y:S01]  /*22aa0*/  LEA.HI.X.SX32 R15, R157, R0, 0x2, P2 ;  /* 0x000000009d0f7211 */ /* 0x000fe200010f16ff */
[----:B------:R-:W-:Y:S01]  /*22ab0*/  IMAD.MOV.U32 R138, RZ, RZ, R142 ;  /* 0x000000ffff8a7224 */ /* 0x000fe200078e008e */
[----:B------:R1:W-:Y:S01]  /*22ac0*/  STL.64 [R1+0xa68], R92 ;  /* 0x000a685c01007387 */ /* 0x0003e20000100a00 */
[C---:B------:R-:W-:Y:S01]  /*22ad0*/  VIADD R171, R162.reuse, UR40 ;  /* 0x00000028a2ab7c36 */ /* 0x040fe20008000000 */
[----:B------:R-:W-:Y:S01]  /*22ae0*/  ULDC UR40, c[0x0][0x22c] ;  /* 0x00008b0000287ab9 */ /* 0x000fe20000000800 */
[----:B------:R-:W-:Y:S01]  /*22af0*/  IMAD.MOV.U32 R141, RZ, RZ, R145 ;  /* 0x000000ffff8d7224 */ /* 0x000fe200078e0091 */
[----:B------:R3:W-:Y:S01]  /*22b00*/  STL.64 [R1+0xa60], R14 ;  /* 0x000a600e01007387 */ /* 0x0007e20000100a00 */
[----:B------:R-:W-:Y:S01]  /*22b10*/  VIADD R167, R171, UR41 ;  /* 0x00000029aba77c36 */ /* 0x000fe20008000000 */
[----:B------:R-:W-:Y:S01]  /*22b20*/  ULDC UR41, c[0x0][0x22c] ;  /* 0x00008b0000297ab9 */ /* 0x000fe20000000800 */
[----:B------:R-:W-:Y:S01]  /*22b30*/  IMAD.MOV.U32 R144, RZ, RZ, R148 ;  /* 0x000000ffff907224 */ /* 0x000fe200078e0094 */
[----:B------:R-:W-:Y:S01]  /*22b40*/  ULDC UR39, c[0x0][0x22c] ;  /* 0x00008b0000277ab9 */ /* 0x000fe20000000800 */
[----:B-1----:R-:W-:-:S02]  /*22b50*/  LEA R92, P2, R162, R2, 0x2 ;  /* 0x00000002a25c7211 */ /* 0x002fc400078410ff */
[C---:B---3--:R-:W-:Y:S02]  /*22b60*/  LEA R14, P1, R161.reuse, R2, 0x2 ;  /* 0x00000002a10e7211 */ /* 0x048fe400078210ff */
[-C--:B------:R-:W-:Y:S02]  /*22b70*/  LEA.HI.X.SX32 R93, R162, R0.reuse, 0x2, P2 ;  /* 0x00000000a25d7211 */ /* 0x080fe400010f16ff */
[----:B------:R-:W-:Y:S02]  /*22b80*/  LEA.HI.X.SX32 R15, R161, R0, 0x2, P1 ;  /* 0x00000000a10f7211 */ /* 0x000fe400008f16ff */
[----:B------:R-:W-:-:S03]  /*22b90*/  LEA R94, P1, R171, R2, 0x2 ;  /* 0x00000002ab5e7211 */ /* 0x000fc600078210ff */
[----:B------:R-:W-:Y:S01]  /*22ba0*/  STL.64 [R1+0xa58], R14 ;  /* 0x000a580e01007387 */ /* 0x000fe20000100a00 */
[----:B------:R-:W-:Y:S01]  /*22bb0*/  VIADD R170, R167, UR42 ;  /* 0x0000002aa7aa7c36 */ /* 0x000fe20008000000 */
[----:B------:R-:W-:Y:S01]  /*22bc0*/  LEA.HI.X.SX32 R95, R171, R0, 0x2, P1 ;  /* 0x00000000ab5f7211 */ /* 0x000fe200008f16ff */
[----:B------:R-:W-:Y:S01]  /*22bd0*/  IMAD.MOV.U32 R139, RZ, RZ, R143 ;  /* 0x000000ffff8b7224 */ /* 0x000fe200078e008f */
[----:B------:R1:W-:Y:S01]  /*22be0*/  STL.64 [R1+0xa50], R92 ;  /* 0x000a505c01007387 */ /* 0x0003e20000100a00 */
[----:B------:R-:W-:Y:S01]  /*22bf0*/  VIADD R169, R170, UR43 ;  /* 0x0000002baaa97c36 */ /* 0x000fe20008000000 */
[----:B------:R-:W-:Y:S01]  /*22c00*/  ULDC UR43, c[0x0][0x22c] ;  /* 0x00008b00002b7ab9 */ /* 0x000fe20000000800 */
[----:B------:R-:W-:Y:S01]  /*22c10*/  IMAD.MOV.U32 R142, RZ, RZ, R146 ;  /* 0x000000ffff8e7224 */ /* 0x000fe200078e0092 */
[----:B------:R3:W-:Y:S01]  /*22c20*/  STL.64 [R1+0xa48], R94 ;  /* 0x000a485e01007387 */ /* 0x0007e20000100a00 */
[----:B------:R-:W-:Y:S01]  /*22c30*/  IMAD.MOV.U32 R145, RZ, RZ, R149 ;  /* 0x000000ffff917224 */ /* 0x000fe200078e0095 */
[----:B------:R-:W-:Y:S01]  /*22c40*/  ULDC UR42, c[0x0][0x22c] ;  /* 0x00008b00002a7ab9 */ /* 0x000fe20000000800 */
[----:B-1----:R-:W-:-:S04]  /*22c50*/  LEA R92, P2, R167, R2, 0x2 ;  /* 0x00000002a75c7211 */ /* 0x002fc800078410ff */
[----:B------:R-:W-:Y:S02]  /*22c60*/  LEA.HI.X.SX32 R93, R167, R0, 0x2, P2 ;  /* 0x00000000a75d7211 */ /* 0x000fe400010f16ff */
[C---:B---3--:R-:W-:Y:S01]  /*22c70*/  LEA R94, P1, R170.reuse, R2, 0x2 ;  /* 0x00000002aa5e7211 */ /* 0x048fe200078210ff */
        /* <DEDUP_REMOVED lines=9> */
[----:B------:R-:W-:Y:S01]  /*22d10*/  VIADD R165, R168, UR46 ;  /* 0x0000002ea8a57c36 */ /* 0x000fe20008000000 */
        /* <DEDUP_REMOVED lines=59> */
[----:B------:R-:W-:Y:S01]  /*230d0*/  LEA R10, P2, R14, R2, 0x2 ;  /* 0x000000020e0a7211 */ /* 0x000fe200078410ff */
[----:B------:R-:W-:Y:S02]  /*230e0*/  ULDC UR13, c[0x0][0x248] ;  /* 0x00009200000d7ab9 */ /* 0x000fe40000000800 */
[----:B------:R-:W-:Y:S04]  /*230f0*/  STL.64 [R1+0x9d8], R92 ;  /* 0x0009d85c01007387 */ /* 0x000fe80000100a00 */
[----:B------:R1:W-:Y:S01]  /*23100*/  STL.64 [R1+0x9d0], R12 ;  /* 0x0009d00c01007387 */ /* 0x0003e20000100a00 */
[----:B------:R-:W-:Y:S01]  /*23110*/  VIADD R15, R152, UR14 ;  /* 0x0000000e980f7c36 */ /* 0x000fe20008000000 */
[----:B------:R-:W-:Y:S01]  /*23120*/  LEA.HI.X.SX32 R11, R14, R0, 0x2, P2 ;  /* 0x000000000e0b7211 */ /* 0x000fe200010f16ff */
[----:B------:R-:W-:Y:S01]  /*23130*/  ULDC UR14, c[0x0][0x248] ;  /* 0x00009200000e7ab9 */ /* 0x000fe20000000800 */
[----:B-1----:R-:W-:-:S04]  /*23140*/  LEA R12, P1, R8, R2, 0x2 ;  /* 0x00000002080c7211 */ /* 0x002fc800078210ff */
[----:B------:R-:W-:Y:S01]  /*23150*/  LEA.HI.X.SX32 R13, R8, R0, 0x2, P1 ;  /* 0x00000000080d7211 */ /* 0x000fe200008f16ff */
[C---:B------:R-:W-:Y:S01]  /*23160*/  VIADD R155, R15.reuse, UR15 ;  /* 0x0000000f0f9b7c36 */ /* 0x040fe20008000000 */
[----:B------:R-:W-:Y:S01]  /*23170*/  LEA R8, P2, R15, R2, 0x2 ;  /* 0x000000020f087211 */ /* 0x000fe200078410ff */
[----:B------:R-:W-:Y:S02]  /*23180*/  ULDC UR15, c[0x0][0x248] ;  /* 0x00009200000f7ab9 */ /* 0x000fe40000000800 */
[----:B------:R-:W-:Y:S01]  /*23190*/  STL.64 [R1+0x9c8], R12 ;  /* 0x0009c80c01007387 */ /* 0x000fe20000100a00 */
[----:B------:R-:W-:Y:S01]  /*231a0*/  VIADD R154, R155, UR16 ;  /* 0x000000109b9a7c36 */ /* 0x000fe20008000000 */
[----:B------:R-:W-:Y:S01]  /*231b0*/  LEA.HI.X.SX32 R9, R15, R0, 0x2, P2 ;  /* 0x000000000f097211 */ /* 0x000fe200010f16ff */
[----:B------:R-:W-:Y:S01]  /*231c0*/  ULDC UR16, c[0x0][0x248] ;  /* 0x0000920000107ab9 */ /* 0x000fe20000000800 */
[----:B------:R1:W-:Y:S01]  /*231d0*/  STL.64 [R1+0x9c0], R10 ;  /* 0x0009c00a01007387 */ /* 0x0003e20000100a00 */
[----:B------:R-:W-:Y:S01]  /*231e0*/  VIADD R156, R154, UR17 ;  /* 0x000000119a9c7c36 */ /* 0x000fe20008000000 */
[----:B------:R-:W-:Y:S01]  /*231f0*/  ULDC UR17, c[0x0][0x248] ;  /* 0x0000920000117ab9 */ /* 0x000fe20000000800 */
[----:B-1----:R-:W-:-:S04]  /*23200*/  LEA R10, P1, R152, R2, 0x2 ;  /* 0x00000002980a7211 */ /* 0x002fc800078210ff */
[----:B------:R-:W-:Y:S02]  /*23210*/  LEA.HI.X.SX32 R11, R152, R0, 0x2, P1 ;  /* 0x00000000980b7211 */ /* 0x000fe400008f16ff */
[C---:B------:R-:W-:Y:S01]  /*23220*/  LEA R14, P1, R155.reuse, R2, 0x2 ;  /* 0x000000029b0e7211 */ /* 0x040fe200078210ff */
[----:B------:R-:W-:Y:S01]  /*23230*/  VIADD R157, R156, UR18 ;  /* 0x000000129c9d7c36 */ /* 0x000fe20008000000 */
[----:B------:R-:W-:Y:S01]  /*23240*/  ULDC UR18, c[0x0][0x248] ;  /* 0x0000920000127ab9 */ /* 0x000fe20000000800 */
[----:B------:R-:W-:Y:S01]  /*23250*/  STL.64 [R1+0x9b8], R10 ;  /* 0x0009b80a01007387 */ /* 0x000fe20000100a00 */
[----:B------:R-:W-:-:S03]  /*23260*/  LEA.HI.X.SX32 R15, R155, R0, 0x2, P1 ;  /* 0x000000009b0f7211 */ /* 0x000fc600008f16ff */
[----:B------:R1:W-:Y:S01]  /*23270*/  STL.64 [R1+0x9b0], R8 ;  /* 0x0009b00801007387 */ /* 0x0003e20000100a00 */
[C---:B------:R-:W-:Y:S01]  /*23280*/  LEA R92, P1, R156.reuse, R2, 0x2 ;  /* 0x000000029c5c7211 */ /* 0x040fe200078210ff */
[----:B------:R-:W-:Y:S01]  /*23290*/  VIADD R163, R157, UR19 ;  /* 0x000000139da37c36 */ /* 0x000fe20008000000 */
[----:B------:R-:W-:Y:S01]  /*232a0*/  ULDC UR19, c[0x0][0x248] ;  /* 0x0000920000137ab9 */ /* 0x000fe20000000800 */
[----:B------:R3:W-:Y:S01]  /*232b0*/  STL.64 [R1+0x9a8], R14 ;  /* 0x0009a80e01007387 */ /* 0x0007e20000100a00 */
[----:B------:R-:W-:Y:S01]  /*232c0*/  LEA.HI.X.SX32 R93, R156, R0, 0x2, P1 ;  /* 0x000000009c5d7211 */ /* 0x000fe200008f16ff */
[----:B------:R-:W-:Y:S01]  /*232d0*/  VIADD R162, R163, UR20 ;  /* 0x00000014a3a27c36 */ /* 0x000fe20008000000 */
[----:B-1----:R-:W-:Y:S01]  /*232e0*/  LEA R8, P2, R154, R2, 0x2 ;  /* 0x000000029a087211 */ /* 0x002fe200078410ff */
[----:B------:R-:W-:-:S03]  /*232f0*/  ULDC UR20, c[0x0][0x248] ;  /* 0x0000920000147ab9 */ /* 0x000fc60000000800 */
[----:B------:R-:W-:Y:S02]  /*23300*/  LEA.HI.X.SX32 R9, R154, R0, 0x2, P2 ;  /* 0x000000009a097211 */ /* 0x000fe400010f16ff */
[-C--:B---3--:R-:W-:Y:S02]  /*23310*/  LEA R14, P2, R157, R2.reuse, 0x2 ;  /* 0x000000029d0e7211 */ /* 0x088fe400078410ff */
[----:B------:R-:W-:Y:S01]  /*23320*/  LEA R94, P1, R163, R2, 0x2 ;  /* 0x00000002a35e7211 */ /* 0x000fe200078210ff */
[----:B------:R-:W-:Y:S01]  /*23330*/  STL.64 [R1+0x9a0], R8 ;  /* 0x0009a00801007387 */ /* 0x000fe20000100a00 */
[-C--:B------:R-:W-:Y:S01]  /*23340*/  LEA.HI.X.SX32 R15, R157, R0.reuse, 0x2, P2 ;  /* 0x000000009d0f7211 */ /* 0x080fe200010f16ff */
[----:B------:R-:W-:Y:S01]  /*23350*/  VIADD R164, R162, UR21 ;  /* 0x00000015a2a47c36 */ /* 0x000fe20008000000 */
[----:B------:R-:W-:Y:S01]  /*23360*/  LEA.HI.X.SX32 R95, R163, R0, 0x2, P1 ;  /* 0x00000000a35f7211 */ /* 0x000fe200008f16ff */
[----:B------:R1:W-:Y:S01]  /*23370*/  STL.64 [R1+0x998], R92 ;  /* 0x0009985c01007387 */ /* 0x0003e20000100a00 */
[----:B------:R-:W-:Y:S01]  /*23380*/  ULDC UR21, c[0x0][0x248] ;  /* 0x0000920000157ab9 */ /* 0x000fe20000000800 */
[----:B------:R-:W-:Y:S01]  /*23390*/  VIADD R161, R164, UR22 ;  /* 0x00000016a4a17c36 */ /* 0x000fe20008000000 */
[----:B------:R-:W-:Y:S01]  /*233a0*/  ULDC UR22, c[0x0][0x248] ;  /* 0x0000920000167ab9 */ /* 0x000fe20000000800 */
[----:B------:R-:W-:Y:S01]  /*233b0*/  STL.64 [R1+0x990], R14 ;  /* 0x0009900e01007387 */ /* 0x000fe20000100a00 */
        /* <DEDUP_REMOVED lines=29> */
[----:B---3--:R-:W-:Y:S02]  /*23590*/  LEA R92, P2, R153, R2, 0x2 ;  /* 0x00000002995c7211 */ /* 0x008fe400078410ff */
        /* <DEDUP_REMOVED lines=15> */
[----:B------:R-:W-:Y:S01]  /*23690*/  IMAD.MOV.U32 R148, RZ, RZ, R23 ;  /* 0x000000ffff947224 */ /* 0x000fe200078e0017 */
[----:B------:R-:W-:Y:S01]  /*236a0*/  ULDC UR31, c[0x0][0x22c] ;  /* 0x00008b00001f7ab9 */ /* 0x000fe20000000800 */
[----:B------:R-:W-:Y:S01]  /*236b0*/  VIADD R8, R9, UR32 ;  /* 0x0000002009087c36 */ /* 0x000fe20008000000 */
[----:B------:R1:W-:Y:S01]  /*236c0*/  STL.64 [R1+0x940], R92 ;  /* 0x0009405c01007387 */ /* 0x0003e20000100a00 */
[----:B------:R-:W-:Y:S01]  /*236d0*/  LEA.HI.X.SX32 R13, R11, R0, 0x2, P1 ;  /* 0x000000000b0d7211 */ /* 0x000fe200008f16ff */
[----:B------:R-:W-:Y:S01]  /*236e0*/  IMAD.MOV.U32 R143, RZ, RZ, R147 ;  /* 0x000000ffff8f7224 */ /* 0x000fe200078e0093 */
        /* <DEDUP_REMOVED lines=22> */
[----:B------:R-:W-:Y:S01]  /*23850*/  STL.64 [R1+0x918], R8 ;  /* 0x0009180801007387 */ /* 0x000fe20000100a00 */
[----:B------:R-:W-:Y:S01]  /*23860*/  ULDC UR8, c[0x0][0x248] ;  /* 0x0000920000087ab9 */ /* 0x000fe20000000800 */
[----:B-1----:R-:W-:-:S04]  /*23870*/  LEA R12, P2, R14, R2, 0x2 ;  /* 0x000000020e0c7211 */ /* 0x002fc800078410ff */
[----:B------:R-:W-:Y:S02]  /*23880*/  LEA.HI.X.SX32 R13, R14, R0, 0x2, P2 ;  /* 0x000000000e0d7211 */ /* 0x000fe400010f16ff */
[----:B------:R-:W-:Y:S01]  /*23890*/  LEA R14, P1, R154, R2, 0x2 ;  /* 0x000000029a0e7211 */ /* 0x000fe200078210ff */
[----:B------:R-:W-:Y:S01]  /*238a0*/  VIADD R157, R160, UR9 ;  /* 0x00000009a09d7c36 */ /* 0x000fe20008000000 */
[----:B------:R-:W-:Y:S01]  /*238b0*/  ULDC UR9, c[0x0][0x248] ;  /* 0x0000920000097ab9 */ /* 0x000fe20000000800 */
[----:B------:R1:W-:Y:S01]  /*238c0*/  STL.64 [R1+0x910], R12 ;  /* 0x0009100c01007387 */ /* 0x0003e20000100a00 */
[----:B------:R-:W-:Y:S01]  /*238d0*/  LEA.HI.X.SX32 R15, R154, R0, 0x2, P1 ;  /* 0x000000009a0f7211 */ /* 0x000fe200008f16ff */
[----:B------:R-:W-:Y:S01]  /*238e0*/  VIADD R159, R157, UR12 ;  /* 0x0000000c9d9f7c36 */ /* 0x000fe20008000000 */
[C---:B------:R-:W-:Y:S01]  /*238f0*/  LEA R92, P1, R160.reuse, R2, 0x2 ;  /* 0x00000002a05c7211 */ /* 0x040fe200078210ff */
[----:B------:R-:W-:Y:S02]  /*23900*/  ULDC UR12, c[0x0][0x248] ;  /* 0x00009200000c7ab9 */ /* 0x000fe40000000800 */
[----:B------:R3:W-:Y:S01]  /*23910*/  STL.64 [R1+0x908], R14 ;  /* 0x0009080e01007387 */ /* 0x0007e20000100a00 */
[----:B------:R-:W-:-:S02]  /*23920*/  LEA.HI.X.SX32 R93, R160, R0, 0x2, P1 ;  /* 0x00000000a05d7211 */ /* 0x000fc400008f16ff */
[CC--:B-1----:R-:W-:Y:S01]  /*23930*/  LEA R12, P2, R156.reuse, R2.reuse, 0x2 ;  /* 0x000000029c0c7211 */ /* 0x0c2fe200078410ff */
[C---:B------:R-:W-:Y:S01]  /*23940*/  VIADD R158, R159.reuse, UR13 ;  /* 0x0000000d9f9e7c36 */ /* 0x040fe20008000000 */
[----:B------:R-:W-:Y:S01]  /*23950*/  LEA R94, P1, R159, R2, 0x2 ;  /* 0x000000029f5e7211 */ /* 0x000fe200078210ff */
[----:B------:R-:W-:Y:S01]  /*23960*/  ULDC UR13, c[0x0][0x248] ;  /* 0x00009200000d7ab9 */ /* 0x000fe20000000800 */
[----:B------:R-:W-:Y:S02]  /*23970*/  LEA.HI.X.SX32 R13, R156, R0, 0x2, P2 ;  /* 0x000000009c0d7211 */ /* 0x000fe400010f16ff */
[----:B---3--:R-:W-:-:S03]  /*23980*/  LEA R14, P2, R157, R2, 0x2 ;  /* 0x000000029d0e7211 */ /* 0x008fc600078410ff */
[----:B------:R-:W-:Y:S01]  /*23990*/  STL.64 [R1+0x900], R12 ;  /* 0x0009000c01007387 */ /* 0x000fe20000100a00 */
[-C--:B------:R-:W-:Y:S01]  /*239a0*/  LEA.HI.X.SX32 R15, R157, R0.reuse, 0x2, P2 ;  /* 0x000000009d0f7211 */ /* 0x080fe200010f16ff */
[C---:B------:R-:W-:Y:S01]  /*239b0*/  VIADD R155, R158.reuse, UR14 ;  /* 0x0000000e9e9b7c36 */ /* 0x040fe20008000000 */
        /* <DEDUP_REMOVED lines=107> */
[----:B------:R-:W-:Y:S01]  /*24070*/  IMAD.MOV.U32 R146, RZ, RZ, R150 ;  /* 0x000000ffff927224 */ /* 0x000fe200078e0096 */
[----:B------:R-:W-:Y:S01]  /*24080*/  ULDC UR8, c[0x0][0x22c] ;  /* 0x00008b0000087ab9 */ /* 0x000fe20000000800 */
[----:B------:R-:W-:Y:S01]  /*24090*/  VIADD R153, R154, UR9 ;  /* 0x000000099a997c36 */ /* 0x000fe20008000000 */
[----:B------:R-:W-:Y:S01]  /*240a0*/  ULDC UR9, c[0x0][0x22c] ;  /* 0x00008b0000097ab9 */ /* 0x000fe20000000800 */
[----:B-1----:R-:W-:-:S04]  /*240b0*/  LEA R92, P2, R12, R2, 0x2 ;  /* 0x000000020c5c7211 */ /* 0x002fc800078410ff */
[----:B------:R-:W-:Y:S01]  /*240c0*/  LEA.HI.X.SX32 R93, R12, R0, 0x2, P2 ;  /* 0x000000000c5d7211 */ /* 0x000fe200010f16ff */
[----:B------:R-:W-:Y:S01]  /*240d0*/  STL.64 [R1+0x848], R10 ;  /* 0x0008480a01007387 */ /* 0x000fe20000100a00 */
[----:B------:R-:W-:Y:S01]  /*240e0*/  VIADD R152, R153, UR12 ;  /* 0x0000000c99987c36 */ /* 0x000fe20008000000 */
[----:B------:R-:W-:Y:S01]  /*240f0*/  LEA R8, P2, R14, R2, 0x2 ;  /* 0x000000020e087211 */ /* 0x000fe200078410ff */
[----:B------:R-:W-:Y:S01]  /*24100*/  IMAD.MOV.U32 R149, RZ, RZ, R22 ;  /* 0x000000ffff957224 */ /* 0x000fe200078e0016 */
[----:B------:R1:W-:Y:S01]  /*24110*/  STL.64 [R1+0x838], R92 ;  /* 0x0008385c01007387 */ /* 0x0003e20000100a00 */
[----:B------:R-:W-:Y:S01]  /*24120*/  VIADD R13, R152, UR4 ;  /* 0x00000004980d7c36 */ /* 0x000fe20008000000 */
[----:B------:R-:W-:Y:S01]  /*24130*/  LEA.HI.X.SX32 R9, R14, R0, 0x2, P2 ;  /* 0x000000000e097211 */ /* 0x000fe200010f16ff */
[----:B------:R-:W-:Y:S01]  /*24140*/  ULDC UR4, c[0x0][0x248] ;  /* 0x0000920000047ab9 */ /* 0x000fe20000000800 */
[----:B------:R-:W-:Y:S01]  /*24150*/  IMAD.MOV.U32 R147, RZ, RZ, R151 ;  /* 0x000000ffff937224 */ /* 0x000fe200078e0097 */
[----:B------:R-:W-:Y:S01]  /*24160*/  ULDC UR12, c[0x0][0x22c] ;  /* 0x00008b00000c7ab9 */ /* 0x000fe20000000800 */
[----:B-1----:R-:W-:-:S04]  /*24170*/  LEA R92, P1, R15, R2, 0x2 ;  /* 0x000000020f5c7211 */ /* 0x002fc800078210ff */
[----:B------:R-:W-:Y:S01]  /*24180*/  LEA.HI.X.SX32 R93, R15, R0, 0x2, P1 ;  /* 0x000000000f5d7211 */ /* 0x000fe200008f16ff */
[----:B------:R-:W-:Y:S01]  /*24190*/  VIADD R11, R13, UR5 ;  /* 0x000000050d0b7c36 */ /* 0x000fe20008000000 */
[C---:B------:R-:W-:Y:S01]  /*241a0*/  LEA R14, P1, R154.reuse, R2, 0x2 ;  /* 0x000000029a0e7211 */ /* 0x040fe200078210ff */
[----:B------:R-:W-:Y:S02]  /*241b0*/  ULDC UR5, c[0x0][0x248] ;  /* 0x0000920000057ab9 */ /* 0x000fe40000000800 */
[----:B------:R1:W-:Y:S01]  /*241c0*/  STL.64 [R1+0x830], R92 ;  /* 0x0008305c01007387 */ /* 0x0003e20000100a00 */
[----:B------:R-:W-:Y:S01]  /*241d0*/  VIADD R10, R11, UR7 ;  /* 0x000000070b0a7c36 */ /* 0x000fe20008000000 */
[----:B------:R-:W-:Y:S01]  /*241e0*/  LEA.HI.X.SX32 R15, R154, R0, 0x2, P1 ;  /* 0x000000009a0f7211 */ /* 0x000fe200008f16ff */
[----:B------:R-:W-:Y:S01]  /*241f0*/  IMAD.MOV.U32 R150, RZ, RZ, R21 ;  /* 0x000000ffff967224 */ /* 0x000fe200078e0015 */
[----:B------:R3:W-:Y:S01]  /*24200*/  STL.64 [R1+0x828], R8 ;  /* 0x0008280801007387 */ /* 0x0007e20000100a00 */
[----:B--2---:R-:W-:Y:S01]  /*24210*/  IMAD.MOV.U32 R151, RZ, RZ, R16 ;  /* 0x000000ffff977224 */ /* 0x004fe200078e0010 */
[----:B------:R-:W-:Y:S01]  /*24220*/  ULDC UR7, c[0x0][0x22c] ;  /* 0x00008b0000077ab9 */ /* 0x000fe20000000800 */
[----:B-1----:R-:W-:-:S04]  /*24230*/  LEA R92, P2, R153, R2, 0x2 ;  /* 0x00000002995c7211 */ /* 0x002fc800078410ff */
[----:B------:R-:W-:Y:S01]  /*24240*/  LEA.HI.X.SX32 R93, R153, R0, 0x2, P2 ;  /* 0x00000000995d7211 */ /* 0x000fe200010f16ff */
[----:B---3--:R-:W-:Y:S01]  /*24250*/  VIADD R9, R10, UR4 ;  /* 0x000000040a097c36 */ /* 0x008fe20008000000 */
[----:B------:R-:W-:Y:S01]  /*24260*/  STL.64 [R1+0x820], R14 ;  /* 0x0008200e01007387 */ /* 0x000fe20000100a00 */
[----:B------:R-:W-:-:S03]  /*24270*/  ULDC UR4, c[0x0][0x248] ;  /* 0x0000920000047ab9 */ /* 0x000fc60000000800 */
[----:B------:R1:W-:Y:S01]  /*24280*/  STL.64 [R1+0x818], R92 ;  /* 0x0008185c01007387 */ /* 0x0003e20000100a00 */
[----:B------:R-:W-:Y:S01]  /*24290*/  VIADD R8, R9, UR5 ;  /* 0x0000000509087c36 */ /* 0x000fe20008000000 */
[-C--:B------:R-:W-:Y:S01]  /*242a0*/  LEA R94, P2, R13, R2.reuse, 0x2 ;  /* 0x000000020d5e7211 */ /* 0x080fe200078410ff */
[----:B------:R-:W-:Y:S01]  /*242b0*/  IMAD.MOV.U32 R119, RZ, RZ, R127 ;  /* 0x000000ffff777224 */ /* 0x000fe200078e007f */
[----:B------:R-:W-:Y:S01]  /*242c0*/  ULDC UR5, c[0x0][0x22c] ;  /* 0x00008b0000057ab9 */ /* 0x000fe20000000800 */
[----:B------:R-:W-:Y:S01]  /*242d0*/  VIADD R12, R8, UR4 ;  /* 0x00000004080c7c36 */ /* 0x000fe20008000000 */
[C---:B-1----:R-:W-:Y:S01]  /*242e0*/  LEA R92, P1, R152.reuse, R2, 0x2 ;  /* 0x00000002985c7211 */ /* 0x042fe200078210ff */
[----:B------:R-:W-:Y:S01]  /*242f0*/  VIADD R14, R3, 0x6 ;  /* 0x00000006030e7836 */ /* 0x000fe20000000000 */
[-C--:B------:R-:W-:Y:S01]  /*24300*/  LEA.HI.X.SX32 R95, R13, R0.reuse, 0x2, P2 ;  /* 0x000000000d5f7211 */ /* 0x080fe200010f16ff */
[----:B------:R-:W-:Y:S01]  /*24310*/  ULDC UR4, c[0x0][0x22c] ;  /* 0x00008b0000047ab9 */ /* 0x000fe20000000800 */
[----:B------:R-:W-:-:S05]  /*24320*/  LEA.HI.X.SX32 R93, R152, R0, 0x2, P1 ;  /* 0x00000000985d7211 */ /* 0x000fca00008f16ff */
[----:B------:R1:W-:Y:S04]  /*24330*/  STL.64 [R1+0x810], R92 ;  /* 0x0008105c01007387 */ /* 0x0003e80000100a00 */
[----:B------:R2:W-:Y:S01]  /*24340*/  STL.64 [R1+0x808], R94 ;  /* 0x0008085e01007387 */ /* 0x0005e20000100a00 */
[----:B-1----:R-:W-:-:S04]  /*24350*/  LEA R92, P1, R12, R2, 0x2 ;  /* 0x000000020c5c7211 */ /* 0x002fc800078210ff */
[----:B------:R-:W-:Y:S02]  /*24360*/  LEA.HI.X.SX32 R93, R12, R0, 0x2, P1 ;  /* 0x000000000c5d7211 */ /* 0x000fe400008f16ff */
[----:B--2---:R-:W-:-:S03]  /*24370*/  LEA R94, P2, R11, R2, 0x2 ;  /* 0x000000020b5e7211 */ /* 0x004fc600078410ff */
[----:B------:R1:W-:Y:S01]  /*24380*/  STL.64 [R1+0x800], R92 ;  /* 0x0008005c01007387 */ /* 0x0003e20000100a00 */
[----:B------:R-:W-:Y:S02]  /*24390*/  LEA.HI.X.SX32 R95, R11, R0, 0x2, P2 ;  /* 0x000000000b5f7211 */ /* 0x000fe400010f16ff */
[----:B-1----:R-:W-:-:S04]  /*243a0*/  LEA R92, P1, R10, R2, 0x2 ;  /* 0x000000020a5c7211 */ /* 0x002fc800078210ff */
[----:B------:R-:W-:Y:S01]  /*243b0*/  LEA.HI.X.SX32 R93, R10, R0, 0x2, P1 ;  /* 0x000000000a5d7211 */ /* 0x000fe200008f16ff */
[----:B------:R1:W-:Y:S04]  /*243c0*/  STL.64 [R1+0x7f8], R94 ;  /* 0x0007f85e01007387 */ /* 0x0003e80000100a00 */
[----:B------:R2:W-:Y:S01]  /*243d0*/  STL.64 [R1+0x7f0], R92 ;  /* 0x0007f05c01007387 */ /* 0x0005e20000100a00 */
[CC--:B-1----:R-:W-:Y:S02]  /*243e0*/  LEA R94, P2, R9.reuse, R2.reuse, 0x2 ;  /* 0x00000002095e7211 */ /* 0x0c2fe400078410ff */
[----:B--2---:R-:W-:Y:S02]  /*243f0*/  LEA R92, P1, R8, R2, 0x2 ;  /* 0x00000002085c7211 */ /* 0x004fe400078210ff */
[----:B------:R-:W-:-:S02]  /*24400*/  LEA.HI.X.SX32 R95, R9, R0, 0x2, P2 ;  /* 0x00000000095f7211 */ /* 0x000fc400010f16ff */
[----:B------:R-:W-:Y:S01]  /*24410*/  LEA.HI.X.SX32 R93, R8, R0, 0x2, P1 ;  /* 0x00000000085d7211 */ /* 0x000fe200008f16ff */
[----:B------:R-:W-:Y:S02]  /*24420*/  VIADD R13, R3, 0x5 ;  /* 0x00000005030d7836 */ /* 0x000fe40000000000 */
[----:B------:R-:W-:Y:S01]  /*24430*/  STL.64 [R1+0x7e8], R94 ;  /* 0x0007e85e01007387 */ /* 0x000fe20000100a00 */
[----:B------:R-:W-:Y:S01]  /*24440*/  ISETP.LT.AND P2, PT, R14, UR4, !P0 ;  /* 0x000000040e007c0c */ /* 0x000fe2000c741270 */
[----:B------:R-:W-:Y:S02]  /*24450*/  ULDC UR4, c[0x0][0x22c] ;  /* 0x00008b0000047ab9 */ /* 0x000fe40000000800 */
[----:B------:R-:W-:Y:S04]  /*24460*/  STL.64 [R1+0x7e0], R92 ;  /* 0x0007e05c01007387 */ /* 0x000fe80000100a00 */
[----:B------:R-:W2:Y:S01]  /*24470*/  LDL.LU R23, [R1+0x44] ;  /* 0x0000440001177983 */ /* 0x000ea20000300800 */
[----:B------:R-:W-:Y:S01]  /*24480*/  ISETP.LT.AND P1, PT, R13, UR4, !P0 ;  /* 0x000000040d007c0c */ /* 0x000fe2000c721270 */
[----:B------:R-:W-:-:S02]  /*24490*/  IMAD.MOV.U32 R8, RZ, RZ, R121 ;  /* 0x000000ffff087224 */ /* 0x000fc400078e0079 */
[----:B------:R-:W-:Y:S01]  /*244a0*/  IMAD.MOV.U32 R10, RZ, RZ, R123 ;  /* 0x000000ffff0a7224 */ /* 0x000fe200078e007b */
[----:B------:R-:W3:Y:S01]  /*244b0*/  LDL.LU R22, [R1+0x4c] ;  /* 0x00004c0001167983 */ /* 0x000ee20000300800 */
[----:B------:R-:W-:Y:S02]  /*244c0*/  IMAD.MOV.U32 R9, RZ, RZ, R122 ;  /* 0x000000ffff097224 */ /* 0x000fe400078e007a */
[----:B------:R-:W-:Y:S01]  /*244d0*/  IMAD.MOV.U32 R11, RZ, RZ, R124 ;  /* 0x000000ffff0b7224 */ /* 0x000fe200078e007c */
[----:B------:R-:W4:Y:S01]  /*244e0*/  LDL.LU R21, [R1+0x450] ;  /* 0x0004500001157983 */ /* 0x000f220000300800 */
[----:B------:R-:W-:Y:S01]  /*244f0*/  LOP3.LUT R2, R125, 0x7f, RZ, 0xc0, !PT ;  /* 0x0000007f7d027812 */ /* 0x000fe200078ec0ff */
[----:B------:R-:W-:Y:S02]  /*24500*/  IMAD.MOV.U32 R126, RZ, RZ, R134 ;  /* 0x000000ffff7e7224 */ /* 0x000fe400078e0086 */
[----:B------:R-:W-:Y:S01]  /*24510*/  IMAD.MOV.U32 R127, RZ, RZ, R135 ;  /* 0x000000ffff7f7224 */ /* 0x000fe200078e0087 */
[----:B------:R-:W4:Y:S01]  /*24520*/  LDL.LU R16, [R1+0x458] ;  /* 0x0004580001107983 */ /* 0x000f220000300800 */
[----:B------:R-:W-:Y:S01]  /*24530*/  IMAD.MOV.U32 R128, RZ, RZ, R136 ;  /* 0x000000ffff807224 */ /* 0x000fe200078e0088 */
[----:B------:R-:W-:Y:S01]  /*24540*/  @P2 LOP3.LUT R4, R4, 0x10, RZ, 0xfc, !PT ;  /* 0x0000001004042812 */ /* 0x000fe200078efcff */
[C---:B------:R-:W-:Y:S01]  /*24550*/  VIADD R152, R3.reuse, 0x39 ;  /* 0x0000003903987836 */ /* 0x040fe20000000000 */
[----:B------:R-:W2:Y:S01]  /*24560*/  LDL.LU R12, [R1+0x404] ;  /* 0x00040400010c7983 */ /* 0x000ea20000300800 */
[----:B------:R-:W-:Y:S01]  /*24570*/  VIADD R153, R3, 0x3a ;  /* 0x0000003a03997836 */ /* 0x000fe20000000000 */
[----:B------:R-:W-:-:S02]  /*24580*/  ULDC UR4, c[0x0][0x22c] ;  /* 0x00008b0000047ab9 */ /* 0x000fc40000000800 */
[----:B------:R-:W2:Y:S04]  /*24590*/  LDL.LU R13, [R1+0x40c] ;  /* 0x00040c00010d7983 */ /* 0x000ea80000300800 */
[----:B------:R-:W2:Y:S04]  /*245a0*/  LDL.LU R14, [R1+0x4] ;  /* 0x00000400010e7983 */ /* 0x000ea80000300800 */
[----:B------:R-:W2:Y:S04]  /*245b0*/  LDL.LU R15, [R1+0xc] ;  /* 0x00000c00010f7983 */ /* 0x000ea80000300800 */
[----:B------:R1:W-:Y:S04]  /*245c0*/  STSM.16.M88.4 [R5], R8 ;  /* 0x0000000805007844 */ /* 0x0003e80000000200 */
[----:B-1----:R-:W4:Y:S04]  /*245d0*/  LDL.LU R8, [R1+0x410] ;  /* 0x0004100001087983 */ /* 0x002f280000300800 */
[----:B------:R-:W4:Y:S04]  /*245e0*/  LDL.LU R9, [R1+0x418] ;  /* 0x0004180001097983 */ /* 0x000f280000300800 */
[----:B------:R-:W4:Y:S04]  /*245f0*/  LDL.LU R10, [R1+0x10] ;  /* 0x00001000010a7983 */ /* 0x000f280000300800 */
[----:B------:R-:W4:Y:S01]  /*24600*/  LDL.LU R11, [R1+0x18] ;  /* 0x00001800010b7983 */ /* 0x000f220000300800 */
[----:B------:R-:W-:Y:S01]  /*24610*/  BAR.SYNC.DEFER_BLOCKING 0x0 ;  /* 0x0000000000007b1d */ /* 0x000fe20000010000 */
[----:B------:R-:W-:Y:S01]  /*24620*/  LEA R0, R2, UR6, 0x4 ;  /* 0x0000000602007c11 */ /* 0x000fe2000f8e20ff */
        /* <DEDUP_REMOVED lines=8> */
[----:B------:R-:W-:Y:S01]  /*246b0*/  LOP3.LUT R4, R4, 0xfffffff7, RZ, 0xc0, !PT ;  /* 0xfffffff704047812 */ /* 0x000fe200078ec0ff */
[----:B------:R-:W-:Y:S01]  /*246c0*/  VIADD R2, R3, 0x1 ;  /* 0x0000000103027836 */ /* 0x000fe20000000000 */
[----:B------:R-:W-:Y:S01]  /*246d0*/  ULDC UR6, c[0x0][0x22c] ;  /* 0x00008b0000067ab9 */ /* 0x000fe20000000800 */
[----:B------:R-:W1:Y:S01]  /*246e0*/  LDS.128 R92, [R0] ;  /* 0x00000000005c7984 */ /* 0x000e620000000c00 */
[----:B------:R-:W-:Y:S01]  /*246f0*/  BAR.SYNC.DEFER_BLOCKING 0x0 ;  /* 0x0000000000007b1d */ /* 0x000fe20000010000 */
        /* <DEDUP_REMOVED lines=12> */
[----:B-1----:R-:W-:Y:S04]  /*247c0*/  STL.64 [R1+0x7d0], R92 ;  /* 0x0007d05c01007387 */ /* 0x002fe80000100a00 */
[----:B------:R-:W-:Y:S04]  /*247d0*/  STL.64 [R1+0x7d8], R94 ;  /* 0x0007d85e01007387 */ /* 0x000fe80000100a00 */
[----:B--2---:R-:W-:Y:S01]  /*247e0*/  STSM.16.M88.4 [R5], R12 ;  /* 0x0000000c05007844 */ /* 0x004fe20000000200 */
[----:B------:R-:W-:Y:S06]  /*247f0*/  BAR.SYNC.DEFER_BLOCKING 0x0 ;  /* 0x0000000000007b1d */ /* 0x000fec0000010000 */
[----:B------:R-:W1:Y:S01]  /*24800*/  LDS.128 R12, [R0] ;  /* 0x00000000000c7984 */ /* 0x000e620000000c00 */
[----:B------:R-:W-:-:S02]  /*24810*/  IMAD.MOV.U32 R144, RZ, RZ, R23 ;  /* 0x000000ffff907224 */ /* 0x000fc400078e0017 */
[----:B---3--:R-:W-:Y:S01]  /*24820*/  IMAD.MOV.U32 R145, RZ, RZ, R22 ;  /* 0x000000ffff917224 */ /* 0x008fe200078e0016 */
[----:B------:R-:W-:Y:S01]  /*24830*/  BAR.SYNC.DEFER_BLOCKING 0x0 ;  /* 0x0000000000007b1d */ /* 0x000fe20000010000 */
[----:B----4-:R-:W-:Y:S02]  /*24840*/  IMAD.MOV.U32 R146, RZ, RZ, R21 ;  /* 0x000000ffff927224 */ /* 0x010fe400078e0015 */
[----:B------:R-:W-:-:S03]  /*24850*/  IMAD.MOV.U32 R147, RZ, RZ, R16 ;  /* 0x000000ffff937224 */ /* 0x000fc600078e0010 */
[----:B-1----:R1:W-:Y:S04]  /*24860*/  STL.64 [R1+0x7c0], R12 ;  /* 0x0007c00c01007387 */ /* 0x0023e80000100a00 */
[----:B------:R2:W-:Y:S04]  /*24870*/  STL.64 [R1+0x7c8], R14 ;  /* 0x0007c80e01007387 */ /* 0x0005e80000100a00 */
[----:B------:R-:W3:Y:S04]  /*24880*/  LDL.LU R148, [R1+0x50] ;  /* 0x0000500001947983 */ /* 0x000ee80000300800 */
[----:B------:R-:W4:Y:S04]  /*24890*/  LDL.LU R149, [R1+0x58] ;  /* 0x0000580001957983 */ /* 0x000f280000300800 */
[----:B------:R-:W4:Y:S04]  /*248a0*/  LDL.LU R150, [R1+0x454] ;  /* 0x0004540001967983 */ /* 0x000f280000300800 */
[----:B------:R-:W4:Y:S04]  /*248b0*/  LDL.LU R151, [R1+0x45c] ;  /* 0x00045c0001977983 */ /* 0x000f280000300800 */
[----:B------:R-:W4:Y:S04]  /*248c0*/  LDL.LU R23, [R1+0x54] ;  /* 0x0000540001177983 */ /* 0x000f280000300800 */
[----:B------:R-:W4:Y:S04]  /*248d0*/  LDL.LU R22, [R1+0x5c] ;  /* 0x00005c0001167983 */ /* 0x000f280000300800 */
[----:B------:R-:W4:Y:S04]  /*248e0*/  LDL.LU R21, [R1+0x460] ;  /* 0x0004600001157983 */ /* 0x000f280000300800 */
[----:B------:R-:W4:Y:S04]  /*248f0*/  LDL.LU R16, [R1+0x468] ;  /* 0x0004680001107983 */ /* 0x000f280000300800 */
[----:B------:R2:W-:Y:S01]  /*24900*/  STSM.16.M88.4 [R5], R8 ;  /* 0x0000000805007844 */ /* 0x0005e20000000200 */
[----:B------:R-:W-:Y:S01]  /*24910*/  BAR.SYNC.DEFER_BLOCKING 0x0 ;  /* 0x0000000000007b1d */ /* 0x000fe20000010000 */
[----:B-1----:R-:W-:-:S02]  /*24920*/  IMAD.MOV.U32 R12, RZ, RZ, R118 ;  /* 0x000000ffff0c7224 */ /* 0x002fc400078e0076 */
[----:B------:R-:W-:-:S03]  /*24930*/  IMAD.MOV.U32 R13, RZ, RZ, R119 ;  /* 0x000000ffff0d7224 */ /* 0x000fc600078e0077 */
[----:B------:R-:W1:Y:S01]  /*24940*/  LDS.128 R92, [R0] ;  /* 0x00000000005c7984 */ /* 0x000e620000000c00 */
[----:B--2---:R-:W-:Y:S02]  /*24950*/  IMAD.MOV.U32 R14, RZ, RZ, R120 ;  /* 0x000000ffff0e7224 */ /* 0x004fe400078e0078 */
[----:B------:R-:W-:Y:S01]  /*24960*/  IMAD.MOV.U32 R15, RZ, RZ, R121 ;  /* 0x000000ffff0f7224 */ /* 0x000fe200078e0079 */
[----:B------:R-:W-:Y:S06]  /*24970*/  BAR.SYNC.DEFER_BLOCKING 0x0 ;  /* 0x0000000000007b1d */ /* 0x000fec0000010000 */
[----:B------:R-:W-:Y:S02]  /*24980*/  STSM.16.M88.4 [R5], R12 ;  /* 0x0000000c05007844 */ /* 0x000fe40000000200 */
[----:B------:R-:W-:Y:S06]  /*24990*/  BAR.SYNC.DEFER_BLOCKING 0x0 ;  /* 0x0000000000007b1d */ /* 0x000fec0000010000 */
[----:B------:R-:W2:Y:S01]  /*249a0*/  LDS.128 R12, [R0] ;  /* 0x00000000000c7984 */ /* 0x000ea20000000c00 */
[----:B------:R-:W-:-:S02]  /*249b0*/  IMAD.MOV.U32 R10, RZ, RZ, R124 ;  /* 0x000000ffff0a7224 */ /* 0x000fc400078e007c */
[----:B------:R-:W-:Y:S01]  /*249c0*/  IMAD.MOV.U32 R11, RZ, RZ, R125 ;  /* 0x000000ffff0b7224 */ /* 0x000fe200078e007d */
[----:B-1----:R-:W-:Y:S01]  /*249d0*/  STL.64 [R1+0x7b0], R92 ;  /* 0x0007b05c01007387 */ /* 0x002fe20000100a00 */
[----:B------:R-:W-:Y:S02]  /*249e0*/  IMAD.MOV.U32 R124, RZ, RZ, R132 ;  /* 0x000000ffff7c7224 */ /* 0x000fe400078e0084 */
[----:B------:R-:W-:Y:S01]  /*249f0*/  IMAD.MOV.U32 R118, RZ, RZ, R126 ;  /* 0x000000ffff767224 */ /* 0x000fe200078e007e */
[----:B------:R-:W-:Y:S01]  /*24a00*/  STL.64 [R1+0x7b8], R94 ;  /* 0x0007b85e01007387 */ /* 0x000fe20000100a00 */
[----:B------:R-:W-:Y:S02]  /*24a10*/  IMAD.MOV.U32 R125, RZ, RZ, R133 ;  /* 0x000000ffff7d7224 */ /* 0x000fe400078e0085 */
[----:B------:R-:W-:Y:S01]  /*24a20*/  IMAD.MOV.U32 R132, RZ, RZ, R140 ;  /* 0x000000ffff847224 */ /* 0x000fe200078e008c */
[----:B------:R-:W-:Y:S01]  /*24a30*/  BAR.SYNC.DEFER_BLOCKING 0x0 ;  /* 0x0000000000007b1d */ /* 0x000fe20000010000 */
        /* <DEDUP_REMOVED lines=12> */
[----:B--2---:R1:W-:Y:S01]  /*24b00*/  STL.64 [R1+0x7a0], R12 ;  /* 0x0007a00c01007387 */ /* 0x0043e20000100a00 */
[----:B------:R-:W-:-:S03]  /*24b10*/  IMAD.MOV.U32 R129, RZ, RZ, R137 ;  /* 0x000000ffff817224 */ /* 0x000fc600078e0089 */
[----:B------:R2:W-:Y:S01]  /*24b20*/  STL.64 [R1+0x7a8], R14 ;  /* 0x0007a80e01007387 */ /* 0x0005e20000100a00 */
[----:B------:R-:W-:Y:S02]  /*24b30*/  IMAD.MOV.U32 R136, RZ, RZ, R144 ;  /* 0x000000ffff887224 */ /* 0x000fe400078e0090 */
[----:B------:R-:W-:Y:S02]  /*24b40*/  IMAD.MOV.U32 R123, RZ, RZ, R131 ;  /* 0x000000ffff7b7224 */ /* 0x000fe400078e0083 */
[----:B------:R-:W-:Y:S02]  /*24b50*/  IMAD.MOV.U32 R130, RZ, RZ, R138 ;  /* 0x000000ffff827224 */ /* 0x000fe400078e008a */
[----:B------:R-:W-:Y:S02]  /*24b60*/  IMAD.MOV.U32 R137, RZ, RZ, R145 ;  /* 0x000000ffff897224 */ /* 0x000fe400078e0091 */
[----:B------:R-:W-:Y:S02]  /*24b70*/  IMAD.MOV.U32 R131, RZ, RZ, R139 ;  /* 0x000000ffff837224 */ /* 0x000fe400078e008b */
[----:B------:R-:W-:-:S02]  /*24b80*/  IMAD.MOV.U32 R138, RZ, RZ, R146 ;  /* 0x000000ffff8a7224 */ /* 0x000fc400078e0092 */
[----:B------:R-:W-:Y:S02]  /*24b90*/  IMAD.MOV.U32 R139, RZ, RZ, R147 ;  /* 0x000000ffff8b7224 */ /* 0x000fe400078e0093 */
[----:B---3--:R-:W-:Y:S02]  /*24ba0*/  IMAD.MOV.U32 R140, RZ, RZ, R148 ;  /* 0x000000ffff8c7224 */ /* 0x008fe400078e0094 */
[----:B------:R-:W3:Y:S01]  /*24bb0*/  LDL.LU R148, [R1+0x60] ;  /* 0x0000600001947983 */ /* 0x000ee20000300800 */
[----:B----4-:R-:W-:-:S03]  /*24bc0*/  IMAD.MOV.U32 R141, RZ, RZ, R149 ;  /* 0x000000ffff8d7224 */ /* 0x010fc600078e0095 */
[----:B------:R-:W4:Y:S01]  /*24bd0*/  LDL.LU R149, [R1+0x68] ;  /* 0x0000680001957983 */ /* 0x000f220000300800 */
[----:B------:R-:W-:-:S03]  /*24be0*/  IMAD.MOV.U32 R142, RZ, RZ, R150 ;  /* 0x000000ffff8e7224 */ /* 0x000fc600078e0096 */
        /* <DEDUP_REMOVED lines=10> */
[----:B------:R-:W4:Y:S04]  /*24c90*/  LDL.LU R16, [R1+0x478] ;  /* 0x0004780001107983 */ /* 0x000f280000300800 */
[----:B------:R2:W-:Y:S01]  /*24ca0*/  STSM.16.M88.4 [R5], R8 ;  /* 0x0000000805007844 */ /* 0x0005e20000000200 */
[----:B------:R-:W-:Y:S01]  /*24cb0*/  BAR.SYNC.DEFER_BLOCKING 0x0 ;  /* 0x0000000000007b1d */ /* 0x000fe20000010000 */
[----:B-1----:R-:W-:Y:S02]  /*24cc0*/  IMAD.MOV.U32 R12, RZ, RZ, R118 ;  /* 0x000000ffff0c7224 */ /* 0x002fe400078e0076 */
        /* <DEDUP_REMOVED lines=682> */
[----:B------:R-:W3:Y:S01]  /*27770*/  LDL.LU R150, [R1+0x534] ;  /* 0x0005340001967983 */ /* 0x000ee20000300800 */
        /* <DEDUP_REMOVED lines=9> */
[----:B------:R-:W3:Y:S04]  /*27810*/  LDL.LU R16, [R1+0x548] ;  /* 0x0005480001107983 */ /* 0x000ee80000300800 */
        /* <DEDUP_REMOVED lines=42> */
[----:B----4-:R-:W-:Y:S02]  /*27ac0*/  IMAD.MOV.U32 R141, RZ, RZ, R149 ;  /* 0x000000ffff8d7224 */ /* 0x010fe400078e0095 */
[----:B------:R-:W4:Y:S01]  /*27ad0*/  LDL.LU R149, [R1+0x140] ;  /* 0x0001400001957983 */ /* 0x000f220000300800 */
[----:B---3--:R-:W-:-:S03]  /*27ae0*/  IMAD.MOV.U32 R143, RZ, RZ, R150 ;  /* 0x000000ffff8f7224 */ /* 0x008fc600078e0096 */
[----:B------:R-:W3:Y:S01]  /*27af0*/  LDL.LU R150, [R1+0x148] ;  /* 0x0001480001967983 */ /* 0x000ee20000300800 */
[----:B------:R-:W-:-:S03]  /*27b00*/  IMAD.MOV.U32 R144, RZ, RZ, R151 ;  /* 0x000000ffff907224 */ /* 0x000fc600078e0097 */
[----:B------:R-:W3:Y:S01]  /*27b10*/  LDL.LU R151, [R1+0x544] ;  /* 0x0005440001977983 */ /* 0x000ee20000300800 */
[----:B------:R-:W-:-:S03]  /*27b20*/  IMAD.MOV.U32 R145, RZ, RZ, R23 ;  /* 0x000000ffff917224 */ /* 0x000fc600078e0017 */
[----:B------:R-:W3:Y:S01]  /*27b30*/  LDL.LU R23, [R1+0x54c] ;  /* 0x00054c0001177983 */ /* 0x000ee20000300800 */
[----:B------:R-:W-:Y:S02]  /*27b40*/  IMAD.MOV.U32 R140, RZ, RZ, R148 ;  /* 0x000000ffff8c7224 */ /* 0x000fe400078e0094 */
[----:B------:R-:W-:Y:S02]  /*27b50*/  IMAD.MOV.U32 R146, RZ, RZ, R22 ;  /* 0x000000ffff927224 */ /* 0x000fe400078e0016 */
[----:B------:R-:W3:Y:S01]  /*27b60*/  LDL.LU R22, [R1+0x144] ;  /* 0x0001440001167983 */ /* 0x000ee20000300800 */
[----:B------:R-:W-:-:S03]  /*27b70*/  IMAD.MOV.U32 R147, RZ, RZ, R21 ;  /* 0x000000ffff937224 */ /* 0x000fc600078e0015 */
[----:B------:R-:W3:Y:S01]  /*27b80*/  LDL.LU R21, [R1+0x14c] ;  /* 0x00014c0001157983 */ /* 0x000ee20000300800 */
[----:B------:R-:W-:-:S03]  /*27b90*/  IMAD.MOV.U32 R148, RZ, RZ, R16 ;  /* 0x000000ffff947224 */ /* 0x000fc600078e0010 */
[----:B------:R-:W3:Y:S04]  /*27ba0*/  LDL.LU R16, [R1+0x550] ;  /* 0x0005500001107983 */ /* 0x000ee80000300800 */
        /* <DEDUP_REMOVED lines=12> */
[----:B------:R-:W-:-:S03]  /*27c70*/  IMAD.MOV.U32 R8, RZ, RZ, R122 ;  /* 0x000000ffff087224 */ /* 0x000fc600078e007a */
[----:B-1----:R-:W-:Y:S01]  /*27c80*/  STL.64 [R1+0x4f0], R92 ;  /* 0x0004f05c01007387 */ /* 0x002fe20000100a00 */
[----:B------:R-:W-:Y:S02]  /*27c90*/  IMAD.MOV.U32 R9, RZ, RZ, R123 ;  /* 0x000000ffff097224 */ /* 0x000fe400078e007b */
[----:B------:R-:W-:Y:S01]  /*27ca0*/  IMAD.MOV.U32 R122, RZ, RZ, R129 ;  /* 0x000000ffff7a7224 */ /* 0x000fe200078e0081 */
[----:B------:R-:W-:Y:S01]  /*27cb0*/  STL.64 [R1+0x4f8], R94 ;  /* 0x0004f85e01007387 */ /* 0x000fe20000100a00 */
[----:B------:R-:W-:Y:S02]  /*27cc0*/  IMAD.MOV.U32 R10, RZ, RZ, R124 ;  /* 0x000000ffff0a7224 */ /* 0x000fe400078e007c */
[----:B------:R-:W-:Y:S01]  /*27cd0*/  IMAD.MOV.U32 R123, RZ, RZ, R130 ;  /* 0x000000ffff7b7224 */ /* 0x000fe200078e0082 */
[----:B------:R-:W-:Y:S01]  /*27ce0*/  BAR.SYNC.DEFER_BLOCKING 0x0 ;  /* 0x0000000000007b1d */ /* 0x000fe20000010000 */
[----:B------:R-:W-:Y:S02]  /*27cf0*/  IMAD.MOV.U32 R129, RZ, RZ, R136 ;  /* 0x000000ffff817224 */ /* 0x000fe400078e0088 */
[----:B------:R-:W-:-:S02]  /*27d00*/  IMAD.MOV.U32 R124, RZ, RZ, R131 ;  /* 0x000000ffff7c7224 */ /* 0x000fc400078e0083 */
[----:B------:R-:W-:Y:S02]  /*27d10*/  IMAD.MOV.U32 R130, RZ, RZ, R137 ;  /* 0x000000ffff827224 */ /* 0x000fe400078e0089 */
[----:B------:R-:W-:Y:S01]  /*27d20*/  IMAD.MOV.U32 R131, RZ, RZ, R138 ;  /* 0x000000ffff837224 */ /* 0x000fe200078e008a */
[----:B--2---:R1:W-:Y:S04]  /*27d30*/  STL.64 [R1+0x4e0], R12 ;  /* 0x0004e00c01007387 */ /* 0x0043e80000100a00 */
[----:B------:R2:W-:Y:S04]  /*27d40*/  STL.64 [R1+0x4e8], R14 ;  /* 0x0004e80e01007387 */ /* 0x0005e80000100a00 */
[----:B------:R-:W3:Y:S04]  /*27d50*/  LDL.LU R136, [R1+0x52c] ;  /* 0x00052c0001887983 */ /* 0x000ee80000300800 */
[----:B------:R-:W3:Y:S04]  /*27d60*/  LDL.LU R137, [R1+0x124] ;  /* 0x0001240001897983 */ /* 0x000ee80000300800 */
[----:B------:R-:W3:Y:S01]  /*27d70*/  LDL.LU R138, [R1+0x12c] ;  /* 0x00012c00018a7983 */ /* 0x000ee20000300800 */
[----:B------:R-:W-:-:S02]  /*27d80*/  IMAD.MOV.U32 R11, RZ, RZ, R125 ;  /* 0x000000ffff0b7224 */ /* 0x000fc400078e007d */
[----:B------:R-:W-:Y:S02]  /*27d90*/  IMAD.MOV.U32 R119, RZ, RZ, R126 ;  /* 0x000000ffff777224 */ /* 0x000fe400078e007e */
[----:B------:R-:W-:Y:S02]  /*27da0*/  IMAD.MOV.U32 R125, RZ, RZ, R132 ;  /* 0x000000ffff7d7224 */ /* 0x000fe400078e0084 */
[----:B------:R-:W-:Y:S02]  /*27db0*/  IMAD.MOV.U32 R120, RZ, RZ, R127 ;  /* 0x000000ffff787224 */ /* 0x000fe400078e007f */
[----:B------:R-:W-:Y:S02]  /*27dc0*/  IMAD.MOV.U32 R126, RZ, RZ, R133 ;  /* 0x000000ffff7e7224 */ /* 0x000fe400078e0085 */
[----:B------:R-:W-:Y:S02]  /*27dd0*/  IMAD.MOV.U32 R132, RZ, RZ, R139 ;  /* 0x000000ffff847224 */ /* 0x000fe400078e008b */
[----:B------:R-:W-:Y:S01]  /*27de0*/  IMAD.MOV.U32 R121, RZ, RZ, R128 ;  /* 0x000000ffff797224 */ /* 0x000fe200078e0080 */
[----:B------:R-:W3:Y:S01]  /*27df0*/  LDL.LU R139, [R1+0x530] ;  /* 0x00053000018b7983 */ /* 0x000ee20000300800 */
[----:B------:R-:W-:-:S02]  /*27e00*/  IMAD.MOV.U32 R127, RZ, RZ, R134 ;  /* 0x000000ffff7f7224 */ /* 0x000fc400078e0086 */
[----:B------:R-:W-:Y:S02]  /*27e10*/  IMAD.MOV.U32 R133, RZ, RZ, R140 ;  /* 0x000000ffff857224 */ /* 0x000fe400078e008c */
[----:B------:R-:W-:Y:S01]  /*27e20*/  IMAD.MOV.U32 R128, RZ, RZ, R135 ;  /* 0x000000ffff807224 */ /* 0x000fe200078e0087 */
        /* <DEDUP_REMOVED lines=12> */
[----:B------:R-:W-:Y:S01]  /*27ef0*/  BAR.SYNC.DEFER_BLOCKING 0x0 ;  /* 0x0000000000007b1d */ /* 0x000fe20000010000 */
[----:B----4-:R-:W-:-:S05]  /*27f00*/  IMAD.MOV.U32 R135, RZ, RZ, R142 ;  /* 0x000000ffff877224 */ /* 0x010fca00078e008e */
[----:B------:R-:W2:Y:S04]  /*27f10*/  LDS.128 R12, [R0] ;  /* 0x00000000000c7984 */ /* 0x000ea80000000c00 */
[----:B------:R-:W4:Y:S01]  /*27f20*/  LDL.LU R142, [R1+0x138] ;  /* 0x00013800018e7983 */ /* 0x000f220000300800 */
[----:B------:R-:W-:Y:S02]  /*27f30*/  IMAD.MOV.U32 R8, RZ, RZ, R123 ;  /* 0x000000ffff087224 */ /* 0x000fe400078e007b */
[----:B------:R-:W-:Y:S02]  /*27f40*/  IMAD.MOV.U32 R9, RZ, RZ, R124 ;  /* 0x000000ffff097224 */ /* 0x000fe400078e007c */
[----:B------:R-:W-:Y:S02]  /*27f50*/  IMAD.MOV.U32 R10, RZ, RZ, R125 ;  /* 0x000000ffff0a7224 */ /* 0x000fe400078e007d */
[----:B------:R-:W-:Y:S01]  /*27f60*/  IMAD.MOV.U32 R11, RZ, RZ, R126 ;  /* 0x000000ffff0b7224 */ /* 0x000fe200078e007e */
[----:B------:R-:W-:Y:S06]  /*27f70*/  BAR.SYNC.DEFER_BLOCKING 0x0 ;  /* 0x0000000000007b1d */ /* 0x000fec0000010000 */
[----:B------:R-:W-:Y:S04]  /*27f80*/  STSM.16.M88.4 [R5], R8 ;  /* 0x0000000805007844 */ /* 0x000fe80000000200 */
[----:B-1----:R-:W-:Y:S04]  /*27f90*/  STL.64 [R1+0x4d0], R92 ;  /* 0x0004d05c01007387 */ /* 0x002fe80000100a00 */
[----:B------:R-:W-:Y:S01]  /*27fa0*/  STL.64 [R1+0x4d8], R94 ;  /* 0x0004d85e01007387 */ /* 0x000fe20000100a00 */
[----:B------:R-:W-:Y:S06]  /*27fb0*/  BAR.SYNC.DEFER_BLOCKING 0x0 ;  /* 0x0000000000007b1d */ /* 0x000fec0000010000 */
[----:B------:R-:W1:Y:S04]  /*27fc0*/  LDS.128 R92, [R0] ;  /* 0x00000000005c7984 */ /* 0x000e680000000c00 */
[----:B--2---:R2:W-:Y:S04]  /*27fd0*/  STL.64 [R1+0x4c0], R12 ;  /* 0x0004c00c01007387 */ /* 0x0045e80000100a00 */
[----:B------:R2:W-:Y:S02]  /*27fe0*/  STL.64 [R1+0x4c8], R14 ;  /* 0x0004c80e01007387 */ /* 0x0005e40000100a00 */
[----:B--2---:R-:W-:-:S02]  /*27ff0*/  IMAD.MOV.U32 R12, RZ, RZ, R127 ;  /* 0x000000ffff0c7224 */ /* 0x004fc400078e007f */
[----:B------:R-:W-:Y:S02]  /*28000*/  IMAD.MOV.U32 R13, RZ, RZ, R128 ;  /* 0x000000ffff0d7224 */ /* 0x000fe400078e0080 */
[----:B------:R-:W-:Y:S02]  /*28010*/  IMAD.MOV.U32 R14, RZ, RZ, R129 ;  /* 0x000000ffff0e7224 */ /* 0x000fe400078e0081 */
[----:B------:R-:W-:Y:S01]  /*28020*/  IMAD.MOV.U32 R15, RZ, RZ, R130 ;  /* 0x000000ffff0f7224 */ /* 0x000fe200078e0082 */
[----:B------:R-:W-:Y:S06]  /*28030*/  BAR.SYNC.DEFER_BLOCKING 0x0 ;  /* 0x0000000000007b1d */ /* 0x000fec0000010000 */
[----:B------:R-:W-:Y:S02]  /*28040*/  STSM.16.M88.4 [R5], R12 ;  /* 0x0000000c05007844 */ /* 0x000fe40000000200 */
[----:B------:R-:W-:Y:S01]  /*28050*/  BAR.SYNC.DEFER_BLOCKING 0x0 ;  /* 0x0000000000007b1d */ /* 0x000fe20000010000 */
[----:B------:R-:W-:-:S02]  /*28060*/  IMAD.MOV.U32 R8, RZ, RZ, R131 ;  /* 0x000000ffff087224 */ /* 0x000fc400078e0083 */
[----:B------:R-:W-:-:S03]  /*28070*/  IMAD.MOV.U32 R9, RZ, RZ, R132 ;  /* 0x000000ffff097224 */ /* 0x000fc600078e0084 */
[----:B------:R-:W2:Y:S01]  /*28080*/  LDS.128 R12, [R0] ;  /* 0x00000000000c7984 */ /* 0x000ea20000000c00 */
        /* <DEDUP_REMOVED lines=9> */
[----:B------:R3:W-:Y:S01]  /*28120*/  STL.64 [R1+0x4a8], R14 ;  /* 0x0004a80e01007387 */ /* 0x0007e20000100a00 */
[----:B--2---:R-:W-:-:S02]  /*28130*/  IMAD.MOV.U32 R12, RZ, RZ, R135 ;  /* 0x000000ffff0c7224 */ /* 0x004fc400078e0087 */
[----:B---3--:R-:W-:Y:S02]  /*28140*/  IMAD.MOV.U32 R13, RZ, RZ, R136 ;  /* 0x000000ffff0d7224 */ /* 0x008fe400078e0088 */
        /* <DEDUP_REMOVED lines=9> */
[----:B----4-:R-:W-:Y:S01]  /*281e0*/  IMAD.MOV.U32 R11, RZ, RZ, R142 ;  /* 0x000000ffff0b7224 */ /* 0x010fe200078e008e */
        /* <DEDUP_REMOVED lines=9> */
[----:B------:R-:W-:Y:S02]  /*28280*/  IMAD.MOV.U32 R13, RZ, RZ, R144 ;  /* 0x000000ffff0d7224 */ /* 0x000fe400078e0090 */
[----:B---3--:R-:W-:Y:S02]  /*28290*/  IMAD.MOV.U32 R14, RZ, RZ, R145 ;  /* 0x000000ffff0e7224 */ /* 0x008fe400078e0091 */
        /* <DEDUP_REMOVED lines=10> */
[----:B------:R3:W-:Y:S04]  /*28340*/  STSM.16.M88.4 [R5], R8 ;  /* 0x0000000805007844 */ /* 0x0007e80000000200 */
[----:B-1----:R-:W-:Y:S04]  /*28350*/  STL.64 [R1+0x470], R92 ;  /* 0x0004705c01007387 */ /* 0x002fe80000100a00 */
[----:B------:R-:W-:Y:S01]  /*28360*/  STL.64 [R1+0x478], R94 ;  /* 0x0004785e01007387 */ /* 0x000fe20000100a00 */
[----:B------:R-:W-:Y:S06]  /*28370*/  BAR.SYNC.DEFER_BLOCKING 0x0 ;  /* 0x0000000000007b1d */ /* 0x000fec0000010000 */
[----:B------:R-:W1:Y:S04]  /*28380*/  LDS.128 R92, [R0] ;  /* 0x00000000005c7984 */ /* 0x000e680000000c00 */
[----:B--2---:R2:W-:Y:S04]  /*28390*/  STL.64 [R1+0x460], R12 ;  /* 0x0004600c01007387 */ /* 0x0045e80000100a00 */
[----:B------:R4:W-:Y:S04]  /*283a0*/  STL.64 [R1+0x468], R14 ;  /* 0x0004680e01007387 */ /* 0x0009e80000100a00 */
[----:B---3--:R-:W3:Y:S01]  /*283b0*/  LDL.LU R9, [R1+0x558] ;  /* 0x0005580001097983 */ /* 0x008ee20000300800 */
[----:B--2---:R-:W-:-:S03]  /*283c0*/  IMAD.MOV.U32 R12, RZ, RZ, R151 ;  /* 0x000000ffff0c7224 */ /* 0x004fc600078e0097 */
[----:B------:R-:W3:Y:S01]  /*283d0*/  LDL.LU R10, [R1+0x150] ;  /* 0x00015000010a7983 */ /* 0x000ee20000300800 */
[----:B------:R-:W-:Y:S02]  /*283e0*/  IMAD.MOV.U32 R13, RZ, RZ, R23 ;  /* 0x000000ffff0d7224 */ /* 0x000fe400078e0017 */
[----:B----4-:R-:W-:Y:S01]  /*283f0*/  IMAD.MOV.U32 R14, RZ, RZ, R22 ;  /* 0x000000ffff0e7224 */ /* 0x010fe200078e0016 */
[----:B------:R-:W3:Y:S01]  /*28400*/  LDL.LU R11, [R1+0x158] ;  /* 0x00015800010b7983 */ /* 0x000ee20000300800 */
[----:B------:R-:W-:Y:S01]  /*28410*/  IMAD.MOV.U32 R15, RZ, RZ, R21 ;  /* 0x000000ffff0f7224 */ /* 0x000fe200078e0015 */
[----:B------:R-:W-:Y:S06]  /*28420*/  BAR.SYNC.DEFER_BLOCKING 0x0 ;  /* 0x0000000000007b1d */ /* 0x000fec0000010000 */
[----:B------:R-:W-:Y:S02]  /*28430*/  STSM.16.M88.4 [R5], R12 ;  /* 0x0000000c05007844 */ /* 0x000fe40000000200 */
[----:B------:R-:W-:Y:S06]  /*28440*/  BAR.SYNC.DEFER_BLOCKING 0x0 ;  /* 0x0000000000007b1d */ /* 0x000fec0000010000 */
[----:B------:R-:W2:Y:S04]  /*28450*/  LDS.128 R12, [R0] ;  /* 0x00000000000c7984 */ /* 0x000ea80000000c00 */
[----:B-1----:R-:W-:Y:S04]  /*28460*/  STL.64 [R1+0x450], R92 ;  /* 0x0004505c01007387 */ /* 0x002fe80000100a00 */
[----:B------:R-:W-:Y:S01]  /*28470*/  STL.64 [R1+0x458], R94 ;  /* 0x0004585e01007387 */ /* 0x000fe20000100a00 */
[----:B------:R-:W-:Y:S06]  /*28480*/  BAR.SYNC.DEFER_BLOCKING 0x0 ;  /* 0x0000000000007b1d */ /* 0x000fec0000010000 */
[----:B--2---:R1:W-:Y:S04]  /*28490*/  STL.64 [R1+0x440], R12 ;  /* 0x0004400c01007387 */ /* 0x0043e80000100a00 */
[----:B------:R2:W-:Y:S04]  /*284a0*/  STL.64 [R1+0x448], R14 ;  /* 0x0004480e01007387 */ /* 0x0005e80000100a00 */
[----:B-1----:R-:W4:Y:S04]  /*284b0*/  LDL.LU R12, [R1+0x554] ;  /* 0x00055400010c7983 */ /* 0x002f280000300800 */
[----:B------:R-:W4:Y:S04]  /*284c0*/  LDL.LU R13, [R1+0x55c] ;  /* 0x00055c00010d7983 */ /* 0x000f280000300800 */
[----:B--2---:R-:W4:Y:S04]  /*284d0*/  LDL.LU R14, [R1+0x154] ;  /* 0x00015400010e7983 */ /* 0x004f280000300800 */
[----:B------:R-:W4:Y:S01]  /*284e0*/  LDL.LU R15, [R1+0x15c] ;  /* 0x00015c00010f7983 */ /* 0x000f220000300800 */
[----:B------:R-:W-:-:S05]  /*284f0*/  IMAD.MOV.U32 R8, RZ, RZ, R16 ;  /* 0x000000ffff087224 */ /* 0x000fca00078e0010 */
[----:B---3--:R1:W-:Y:S01]  /*28500*/  STSM.16.M88.4 [R5], R8 ;  /* 0x0000000805007844 */ /* 0x0083e20000000200 */
[----:B------:R-:W-:Y:S06]  /*28510*/  BAR.SYNC.DEFER_BLOCKING 0x0 ;  /* 0x0000000000007b1d */ /* 0x000fec0000010000 */
[----:B-1----:R-:W2:Y:S04]  /*28520*/  LDL.LU R8, [R1+0x560] ;  /* 0x0005600001087983 */ /* 0x002ea80000300800 */
[----:B------:R-:W2:Y:S04]  /*28530*/  LDL.LU R9, [R1+0x568] ;  /* 0x0005680001097983 */ /* 0x000ea80000300800 */
[----:B------:R-:W2:Y:S04]  /*28540*/  LDL.LU R10, [R1+0x160] ;  /* 0x00016000010a7983 */ /* 0x000ea80000300800 */
[----:B------:R-:W1:Y:S01]  /*28550*/  LDS.128 R92, [R0] ;  /* 0x00000000005c7984 */ /* 0x000e620000000c00 */
[----:B------:R-:W-:Y:S06]  /*28560*/  BAR.SYNC.DEFER_BLOCKING 0x0 ;  /* 0x0000000000007b1d */ /* 0x000fec0000010000 */
[----:B------:R-:W2:Y:S04]  /*28570*/  LDL.LU R11, [R1+0x168] ;  /* 0x00016800010b7983 */ /* 0x000ea80000300800 */
[----:B----4-:R-:W-:Y:S01]  /*28580*/  STSM.16.M88.4 [R5], R12 ;  /* 0x0000000c05007844 */ /* 0x010fe20000000200 */
[----:B------:R-:W-:Y:S06]  /*28590*/  BAR.SYNC.DEFER_BLOCKING 0x0 ;  /* 0x0000000000007b1d */ /* 0x000fec0000010000 */
[----:B------:R-:W3:Y:S04]  /*285a0*/  LDS.128 R12, [R0] ;  /* 0x00000000000c7984 */ /* 0x000ee80000000c00 */
[----:B-1----:R-:W-:Y:S04]  /*285b0*/  STL.64 [R1+0x430], R92 ;  /* 0x0004305c01007387 */ /* 0x002fe80000100a00 */
[----:B------:R-:W-:Y:S01]  /*285c0*/  STL.64 [R1+0x438], R94 ;  /* 0x0004385e01007387 */ /* 0x000fe20000100a00 */
[----:B------:R-:W-:Y:S06]  /*285d0*/  BAR.SYNC.DEFER_BLOCKING 0x0 ;  /* 0x0000000000007b1d */ /* 0x000fec0000010000 */
[----:B---3--:R1:W-:Y:S04]  /*285e0*/  STL.64 [R1+0x420], R12 ;  /* 0x0004200c01007387 */ /* 0x0083e80000100a00 */
[----:B------:R3:W-:Y:S04]  /*285f0*/  STL.64 [R1+0x428], R14 ;  /* 0x0004280e01007387 */ /* 0x0007e80000100a00 */
[----:B-1----:R-:W4:Y:S04]  /*28600*/  LDL.LU R12, [R1+0x564] ;  /* 0x00056400010c7983 */ /* 0x002f280000300800 */
[----:B------:R-:W4:Y:S04]  /*28610*/  LDL.LU R13, [R1+0x56c] ;  /* 0x00056c00010d7983 */ /* 0x000f280000300800 */
[----:B---3--:R-:W4:Y:S04]  /*28620*/  LDL.LU R14, [R1+0x164] ;  /* 0x00016400010e7983 */ /* 0x008f280000300800 */
[----:B------:R-:W4:Y:S04]  /*28630*/  LDL.LU R15, [R1+0x16c] ;  /* 0x00016c00010f7983 */ /* 0x000f280000300800 */
[----:B--2---:R1:W-:Y:S01]  /*28640*/  STSM.16.M88.4 [R5], R8 ;  /* 0x0000000805007844 */ /* 0x0043e20000000200 */
[----:B------:R-:W-:Y:S06]  /*28650*/  BAR.SYNC.DEFER_BLOCKING 0x0 ;  /* 0x0000000000007b1d */ /* 0x000fec0000010000 */
[----:B-1----:R-:W2:Y:S04]  /*28660*/  LDL.LU R8, [R1+0x570] ;  /* 0x0005700001087983 */ /* 0x002ea80000300800 */
[----:B------:R-:W2:Y:S04]  /*28670*/  LDL.LU R9, [R1+0x578] ;  /* 0x0005780001097983 */ /* 0x000ea80000300800 */
[----:B------:R-:W2:Y:S04]  /*28680*/  LDL.LU R10, [R1+0x170] ;  /* 0x00017000010a7983 */ /* 0x000ea80000300800 */
[----:B------:R-:W1:Y:S01]  /*28690*/  LDS.128 R92, [R0] ;  /* 0x00000000005c7984 */ /* 0x000e620000000c00 */
[----:B------:R-:W-:Y:S06]  /*286a0*/  BAR.SYNC.DEFER_BLOCKING 0x0 ;  /* 0x0000000000007b1d */ /* 0x000fec0000010000 */
[----:B------:R-:W2:Y:S04]  /*286b0*/  LDL.LU R11, [R1+0x178] ;  /* 0x00017800010b7983 */ /* 0x000ea80000300800 */
[----:B-1----:R-:W-:Y:S04]  /*286c0*/  STL.64 [R1+0x410], R92 ;  /* 0x0004105c01007387 */ /* 0x002fe80000100a00 */
[----:B------:R-:W-:Y:S04]  /*286d0*/  STL.64 [R1+0x418], R94 ;  /* 0x0004185e01007387 */ /* 0x000fe80000100a00 */
[----:B----4-:R-:W-:Y:S01]  /*286e0*/  STSM.16.M88.4 [R5], R12 ;  /* 0x0000000c05007844 */ /* 0x010fe20000000200 */
[----:B------:R-:W-:Y:S06]  /*286f0*/  BAR.SYNC.DEFER_BLOCKING 0x0 ;  /* 0x0000000000007b1d */ /* 0x000fec0000010000 */
[----:B------:R-:W1:Y:S02]  /*28700*/  LDS.128 R12, [R0] ;  /* 0x00000000000c7984 */ /* 0x000e640000000c00 */
[----:B------:R-:W-:Y:S06]  /*28710*/  BAR.SYNC.DEFER_BLOCKING 0x0 ;  /* 0x0000000000007b1d */ /* 0x000fec0000010000 */
[----:B-1----:R1:W-:Y:S04]  /*28720*/  STL.64 [R1+0x400], R12 ;  /* 0x0004000c01007387 */ /* 0x0023e80000100a00 */
        /* <DEDUP_REMOVED lines=169> */
[----:B------:R-:W1:Y:S01]  /*291c0*/  LDS.128 R92, [R0] ;  /* 0x00000000005c7984 */ /* 0x000e620000000c00 */
[----:B------:R-:W-:Y:S06]  /*291d0*/  BAR.SYNC.DEFER_BLOCKING 0x0 ;  /* 0x0000000000007b1d */ /* 0x000fec0000010000 */
[----:B-1----:R-:W-:Y:S04]  /*291e0*/  STL.64 [R1+0x70], R92 ;  /* 0x0000705c01007387 */ /* 0x002fe80000100a00 */
[----:B------:R-:W-:Y:S04]  /*291f0*/  STL.64 [R1+0x78], R94 ;  /* 0x0000785e01007387 */ /* 0x000fe80000100a00 */
[----:B----4-:R-:W-:Y:S01]  /*29200*/  STSM.16.M88.4 [R5], R12 ;  /* 0x0000000c05007844 */ /* 0x010fe20000000200 */
[----:B------:R-:W-:Y:S06]  /*29210*/  BAR.SYNC.DEFER_BLOCKING 0x0 ;  /* 0x0000000000007b1d */ /* 0x000fec0000010000 */
[----:B------:R-:W1:Y:S04]  /*29220*/  LDS.128 R12, [R0] ;  /* 0x00000000000c7984 */ /* 0x000e680000000c00 */
[----:B-1----:R1:W-:Y:S04]  /*29230*/  STL.64 [R1+0x60], R12 ;  /* 0x0000600c01007387 */ /* 0x0023e80000100a00 */
[----:B------:R-:W-:Y:S04]  /*29240*/  STL.64 [R1+0x68], R14 ;  /* 0x0000680e01007387 */ /* 0x000fe80000100a00 */
[----:B-1----:R-:W3:Y:S04]  /*29250*/  LDL.LU R12, [R1+0x204] ;  /* 0x00020400010c7983 */ /* 0x002ee80000300800 */
[----:B------:R-:W3:Y:S01]  /*29260*/  LDL.LU R13, [R1+0x20c] ;  /* 0x00020c00010d7983 */ /* 0x000ee20000300800 */
[----:B------:R-:W-:-:S02]  /*29270*/  IMAD.MOV.U32 R10, RZ, RZ, R24 ;  /* 0x000000ffff0a7224 */ /* 0x000fc400078e0018 */
[----:B------:R-:W-:Y:S01]  /*29280*/  IMAD.MOV.U32 R11, RZ, RZ, R26 ;  /* 0x000000ffff0b7224 */ /* 0x000fe200078e001a */
[----:B------:R-:W-:Y:S06]  /*29290*/  BAR.SYNC.DEFER_BLOCKING 0x0 ;  /* 0x0000000000007b1d */ /* 0x000fec0000010000 */
[----:B--2---:R1:W-:Y:S02]  /*292a0*/  STSM.16.M88.4 [R5], R8 ;  /* 0x0000000805007844 */ /* 0x0043e40000000200 */
[----:B------:R-:W-:Y:S06]  /*292b0*/  BAR.SYNC.DEFER_BLOCKING 0x0 ;  /* 0x0000000000007b1d */ /* 0x000fec0000010000 */
[----:B-1----:R-:W2:Y:S04]  /*292c0*/  LDL.LU R8, [R1+0x210] ;  /* 0x0002100001087983 */ /* 0x002ea80000300800 */
[----:B------:R-:W2:Y:S04]  /*292d0*/  LDL.LU R9, [R1+0x218] ;  /* 0x0002180001097983 */ /* 0x000ea80000300800 */
[----:B------:R-:W1:Y:S01]  /*292e0*/  LDS.128 R92, [R0] ;  /* 0x00000000005c7984 */ /* 0x000e620000000c00 */
[----:B------:R-:W-:-:S02]  /*292f0*/  IMAD.MOV.U32 R14, RZ, RZ, R25 ;  /* 0x000000ffff0e7224 */ /* 0x000fc400078e0019 */
[----:B------:R-:W-:Y:S01]  /*29300*/  IMAD.MOV.U32 R15, RZ, RZ, R27 ;  /* 0x000000ffff0f7224 */ /* 0x000fe200078e001b */
[----:B------:R-:W-:Y:S06]  /*29310*/  BAR.SYNC.DEFER_BLOCKING 0x0 ;  /* 0x0000000000007b1d */ /* 0x000fec0000010000 */
[----:B-1----:R-:W-:Y:S04]  /*29320*/  STL.64 [R1+0x50], R92 ;  /* 0x0000505c01007387 */ /* 0x002fe80000100a00 */
[----:B------:R-:W-:Y:S01]  /*29330*/  STL.64 [R1+0x58], R94 ;  /* 0x0000585e01007387 */ /* 0x000fe20000100a00 */
[----:B------:R-:W-:-:S02]  /*29340*/  IMAD.MOV.U32 R10, RZ, RZ, R28 ;  /* 0x000000ffff0a7224 */ /* 0x000fc400078e001c */
[----:B------:R-:W-:Y:S01]  /*29350*/  IMAD.MOV.U32 R11, RZ, RZ, R30 ;  /* 0x000000ffff0b7224 */ /* 0x000fe200078e001e */
[----:B---3--:R-:W-:Y:S01]  /*29360*/  STSM.16.M88.4 [R5], R12 ;  /* 0x0000000c05007844 */ /* 0x008fe20000000200 */
[----:B------:R-:W-:Y:S06]  /*29370*/  BAR.SYNC.DEFER_BLOCKING 0x0 ;  /* 0x0000000000007b1d */ /* 0x000fec0000010000 */
[----:B------:R-:W1:Y:S02]  /*29380*/  LDS.128 R12, [R0] ;  /* 0x00000000000c7984 */ /* 0x000e640000000c00 */
[----:B------:R-:W-:Y:S06]  /*29390*/  BAR.SYNC.DEFER_BLOCKING 0x0 ;  /* 0x0000000000007b1d */ /* 0x000fec0000010000 */
[----:B-1----:R1:W-:Y:S04]  /*293a0*/  STL.64 [R1+0x40], R12 ;  /* 0x0000400c01007387 */ /* 0x0023e80000100a00 */
[----:B------:R-:W-:Y:S04]  /*293b0*/  STL.64 [R1+0x48], R14 ;  /* 0x0000480e01007387 */ /* 0x000fe80000100a00 */
[----:B-1----:R-:W3:Y:S04]  /*293c0*/  LDL.LU R12, [R1+0x214] ;  /* 0x00021400010c7983 */ /* 0x002ee80000300800 */
[----:B------:R-:W3:Y:S04]  /*293d0*/  LDL.LU R13, [R1+0x21c] ;  /* 0x00021c00010d7983 */ /* 0x000ee80000300800 */
[----:B--2---:R1:W-:Y:S04]  /*293e0*/  STSM.16.M88.4 [R5], R8 ;  /* 0x0000000805007844 */ /* 0x0043e80000000200 */
[----:B-1----:R-:W2:Y:S04]  /*293f0*/  LDL.LU R8, [R1+0x220] ;  /* 0x0002200001087983 */ /* 0x002ea80000300800 */
[----:B------:R-:W2:Y:S01]  /*29400*/  LDL.LU R9, [R1+0x228] ;  /* 0x0002280001097983 */ /* 0x000ea20000300800 */
[----:B------:R-:W-:-:S02]  /*29410*/  IMAD.MOV.U32 R14, RZ, RZ, R29 ;  /* 0x000000ffff0e7224 */ /* 0x000fc400078e001d */
[----:B------:R-:W-:Y:S01]  /*29420*/  IMAD.MOV.U32 R15, RZ, RZ, R31 ;  /* 0x000000ffff0f7224 */ /* 0x000fe200078e001f */
[----:B------:R-:W-:Y:S06]  /*29430*/  BAR.SYNC.DEFER_BLOCKING 0x0 ;  /* 0x0000000000007b1d */ /* 0x000fec0000010000 */
[----:B------:R-:W1:Y:S02]  /*29440*/  LDS.128 R28, [R0] ;  /* 0x00000000001c7984 */ /* 0x000e640000000c00 */
        /* <DEDUP_REMOVED lines=13> */
[----:B--2---:R1:W-:Y:S01]  /*29520*/  STSM.16.M88.4 [R5], R8 ;  /* 0x0000000805007844 */ /* 0x0043e20000000200 */
[----:B------:R-:W-:Y:S06]  /*29530*/  BAR.SYNC.DEFER_BLOCKING 0x0 ;  /* 0x0000000000007b1d */ /* 0x000fec0000010000 */
[----:B-1----:R-:W2:Y:S04]  /*29540*/  LDL.LU R8, [R1+0x230] ;  /* 0x0002300001087983 */ /* 0x002ea80000300800 */
[----:B------:R-:W2:Y:S04]  /*29550*/  LDL.LU R9, [R1+0x238] ;  /* 0x0002380001097983 */ /* 0x000ea80000300800 */
[----:B------:R-:W1:Y:S01]  /*29560*/  LDS.128 R28, [R0] ;  /* 0x00000000001c7984 */ /* 0x000e620000000c00 */
[----:B------:R-:W-:-:S02]  /*29570*/  IMAD.MOV.U32 R14, RZ, RZ, R33 ;  /* 0x000000ffff0e7224 */ /* 0x000fc400078e0021 */
[----:B------:R-:W-:Y:S01]  /*29580*/  IMAD.MOV.U32 R15, RZ, RZ, R35 ;  /* 0x000000ffff0f7224 */ /* 0x000fe200078e0023 */
[----:B------:R-:W-:Y:S01]  /*29590*/  BAR.SYNC.DEFER_BLOCKING 0x0 ;  /* 0x0000000000007b1d */ /* 0x000fe20000010000 */
[----:B------:R-:W-:Y:S02]  /*295a0*/  IMAD.MOV.U32 R10, RZ, RZ, R36 ;  /* 0x000000ffff0a7224 */ /* 0x000fe400078e0024 */
[----:B------:R-:W-:-:S03]  /*295b0*/  IMAD.MOV.U32 R11, RZ, RZ, R38 ;  /* 0x000000ffff0b7224 */ /* 0x000fc600078e0026 */
[----:B-1----:R-:W-:Y:S04]  /*295c0*/  STL.64 [R1+0x10], R28 ;  /* 0x0000101c01007387 */ /* 0x002fe80000100a00 */
[----:B------:R-:W-:Y:S04]  /*295d0*/  STL.64 [R1+0x18], R30 ;  /* 0x0000181e01007387 */ /* 0x000fe80000100a00 */
[----:B---3--:R-:W-:Y:S01]  /*295e0*/  STSM.16.M88.4 [R5], R12 ;  /* 0x0000000c05007844 */ /* 0x008fe20000000200 */
[----:B------:R-:W-:Y:S06]  /*295f0*/  BAR.SYNC.DEFER_BLOCKING 0x0 ;  /* 0x0000000000007b1d */ /* 0x000fec0000010000 */
[----:B------:R-:W1:Y:S02]  /*29600*/  LDS.128 R12, [R0] ;  /* 0x00000000000c7984 */ /* 0x000e640000000c00 */
[----:B------:R-:W-:Y:S06]  /*29610*/  BAR.SYNC.DEFER_BLOCKING 0x0 ;  /* 0x0000000000007b1d */ /* 0x000fec0000010000 */
[----:B--2---:R2:W-:Y:S02]  /*29620*/  STSM.16.M88.4 [R5], R8 ;  /* 0x0000000805007844 */ /* 0x0045e40000000200 */
[----:B------:R-:W-:Y:S06]  /*29630*/  BAR.SYNC.DEFER_BLOCKING 0x0 ;  /* 0x0000000000007b1d */ /* 0x000fec0000010000 */
[----:B-1----:R1:W-:Y:S04]  /*29640*/  STL.64 [R1], R12 ;  /* 0x0000000c01007387 */ /* 0x0023e80000100a00 */
[----:B------:R-:W-:Y:S04]  /*29650*/  STL.64 [R1+0x8], R14 ;  /* 0x0000080e01007387 */ /* 0x000fe80000100a00 */
[----:B--2---:R-:W2:Y:S04]  /*29660*/  LDL.LU R8, [R1+0x234] ;  /* 0x0002340001087983 */ /* 0x004ea80000300800 */
[----:B------:R-:W2:Y:S04]  /*29670*/  LDL.LU R9, [R1+0x23c] ;  /* 0x00023c0001097983 */ /* 0x000ea80000300800 */
[----:B------:R-:W3:Y:S01]  /*29680*/  LDS.128 R248, [R0] ;  /* 0x0000000000f87984 */ /* 0x000ee20000000c00 */
[----:B------:R-:W-:-:S02]  /*29690*/  IMAD.MOV.U32 R10, RZ, RZ, R37 ;  /* 0x000000ffff0a7224 */ /* 0x000fc400078e0025 */
[----:B------:R-:W-:Y:S01]  /*296a0*/  IMAD.MOV.U32 R11, RZ, RZ, R39 ;  /* 0x000000ffff0b7224 */ /* 0x000fe200078e0027 */
[----:B------:R-:W-:Y:S06]  /*296b0*/  BAR.SYNC.DEFER_BLOCKING 0x0 ;  /* 0x0000000000007b1d */ /* 0x000fec0000010000 */
[----:B-1----:R-:W4:Y:S04]  /*296c0*/  LDL.LU R12, [R1+0x240] ;  /* 0x00024000010c7983 */ /* 0x002f280000300800 */
[----:B------:R-:W4:Y:S04]  /*296d0*/  LDL.LU R13, [R1+0x248] ;  /* 0x00024800010d7983 */ /* 0x000f280000300800 */
[----:B---3--:R-:W-:Y:S04]  /*296e0*/  STL [R1+0x1970], R248 ;  /* 0x001970f801007387 */ /* 0x008fe80000100800 */
[----:B------:R-:W-:Y:S04]  /*296f0*/  STL [R1+0x196c], R249 ;  /* 0x00196cf901007387 */ /* 0x000fe80000100800 */
[----:B------:R-:W-:Y:S04]  /*29700*/  STL [R1+0x1968], R250 ;  /* 0x001968fa01007387 */ /* 0x000fe80000100800 */
[----:B------:R-:W-:Y:S04]  /*29710*/  STL [R1+0x1964], R251 ;  /* 0x001964fb01007387 */ /* 0x000fe80000100800 */
[----:B--2---:R-:W-:Y:S01]  /*29720*/  STSM.16.M88.4 [R5], R8 ;  /* 0x0000000805007844 */ /* 0x004fe20000000200 */
[----:B------:R-:W-:Y:S06]  /*29730*/  BAR.SYNC.DEFER_BLOCKING 0x0 ;  /* 0x0000000000007b1d */ /* 0x000fec0000010000 */
[----:B------:R-:W1:Y:S04]  /*29740*/  LDS.128 R244, [R0] ;  /* 0x0000000000f47984 */ /* 0x000e680000000c00 */
[----:B-1----:R-:W-:Y:S04]  /*29750*/  STL [R1+0x1980], R244 ;  /* 0x001980f401007387 */ /* 0x002fe80000100800 */
[----:B------:R-:W-:Y:S04]  /*29760*/  STL [R1+0x197c], R245 ;  /* 0x00197cf501007387 */ /* 0x000fe80000100800 */
[----:B------:R-:W-:Y:S04]  /*29770*/  STL [R1+0x1978], R246 ;  /* 0x001978f601007387 */ /* 0x000fe80000100800 */
[----:B------:R-:W-:Y:S04]  /*29780*/  STL [R1+0x1974], R247 ;  /* 0x001974f701007387 */ /* 0x000fe80000100800 */
[----:B------:R-:W2:Y:S04]  /*29790*/  LDL.LU R8, [R1+0x244] ;  /* 0x0002440001087983 */ /* 0x000ea80000300800 */
[----:B------:R-:W2:Y:S01]  /*297a0*/  LDL.LU R9, [R1+0x24c] ;  /* 0x00024c0001097983 */ /* 0x000ea20000300800 */
[----:B------:R-:W-:-:S02]  /*297b0*/  IMAD.MOV.U32 R14, RZ, RZ, R40 ;  /* 0x000000ffff0e7224 */ /* 0x000fc400078e0028 */
[----:B------:R-:W-:Y:S01]  /*297c0*/  IMAD.MOV.U32 R15, RZ, RZ, R42 ;  /* 0x000000ffff0f7224 */ /* 0x000fe200078e002a */
[----:B------:R-:W-:Y:S06]  /*297d0*/  BAR.SYNC.DEFER_BLOCKING 0x0 ;  /* 0x0000000000007b1d */ /* 0x000fec0000010000 */
[----:B----4-:R1:W-:Y:S02]  /*297e0*/  STSM.16.M88.4 [R5], R12 ;  /* 0x0000000c05007844 */ /* 0x0103e40000000200 */
[----:B------:R-:W-:Y:S06]  /*297f0*/  BAR.SYNC.DEFER_BLOCKING 0x0 ;  /* 0x0000000000007b1d */ /* 0x000fec0000010000 */
[----:B-1----:R-:W3:Y:S04]  /*29800*/  LDL.LU R12, [R1+0x250] ;  /* 0x00025000010c7983 */ /* 0x002ee80000300800 */
[----:B------:R-:W3:Y:S04]  /*29810*/  LDL.LU R13, [R1+0x258] ;  /* 0x00025800010d7983 */ /* 0x000ee80000300800 */
[----:B------:R-:W1:Y:S01]  /*29820*/  LDS.128 R240, [R0] ;  /* 0x0000000000f07984 */ /* 0x000e620000000c00 */
[----:B------:R-:W-:-:S02]  /*29830*/  IMAD.MOV.U32 R10, RZ, RZ, R41 ;  /* 0x000000ffff0a7224 */ /* 0x000fc400078e0029 */
[----:B------:R-:W-:Y:S01]  /*29840*/  IMAD.MOV.U32 R11, RZ, RZ, R43 ;  /* 0x000000ffff0b7224 */ /* 0x000fe200078e002b */
[----:B------:R-:W-:Y:S06]  /*29850*/  BAR.SYNC.DEFER_BLOCKING 0x0 ;  /* 0x0000000000007b1d */ /* 0x000fec0000010000 */
[----:B-1----:R-:W-:Y:S04]  /*29860*/  STL [R1+0x198c], R241 ;  /* 0x00198cf101007387 */ /* 0x002fe80000100800 */
[----:B------:R-:W-:Y:S04]  /*29870*/  STL [R1+0x1988], R242 ;  /* 0x001988f201007387 */ /* 0x000fe80000100800 */
[----:B------:R-:W-:Y:S04]  /*29880*/  STL [R1+0x1984], R243 ;  /* 0x001984f301007387 */ /* 0x000fe80000100800 */
[----:B--2---:R1:W-:Y:S01]  /*29890*/  STSM.16.M88.4 [R5], R8 ;  /* 0x0000000805007844 */ /* 0x0043e20000000200 */
[----:B------:R-:W-:Y:S06]  /*298a0*/  BAR.SYNC.DEFER_BLOCKING 0x0 ;  /* 0x0000000000007b1d */ /* 0x000fec0000010000 */
[----:B-1----:R-:W2:Y:S04]  /*298b0*/  LDL.LU R8, [R1+0x254] ;  /* 0x0002540001087983 */ /* 0x002ea80000300800 */
[----:B------:R-:W2:Y:S04]  /*298c0*/  LDL.LU R9, [R1+0x25c] ;  /* 0x00025c0001097983 */ /* 0x000ea80000300800 */
[----:B------:R-:W-:Y:S01]  /*298d0*/  LDS.128 R236, [R0] ;  /* 0x0000000000ec7984 */ /* 0x000fe20000000c00 */
[----:B------:R-:W-:-:S02]  /*298e0*/  IMAD.MOV.U32 R14, RZ, RZ, R44 ;  /* 0x000000ffff0e7224 */ /* 0x000fc400078e002c */
[----:B------:R-:W-:Y:S01]  /*298f0*/  IMAD.MOV.U32 R15, RZ, RZ, R46 ;  /* 0x000000ffff0f7224 */ /* 0x000fe200078e002e */
[----:B------:R-:W-:Y:S06]  /*29900*/  BAR.SYNC.DEFER_BLOCKING 0x0 ;  /* 0x0000000000007b1d */ /* 0x000fec0000010000 */
[----:B---3--:R1:W-:Y:S02]  /*29910*/  STSM.16.M88.4 [R5], R12 ;  /* 0x0000000c05007844 */ /* 0x0083e40000000200 */
[----:B------:R-:W-:Y:S06]  /*29920*/  BAR.SYNC.DEFER_BLOCKING 0x0 ;  /* 0x0000000000007b1d */ /* 0x000fec0000010000 */
[----:B-1----:R-:W3:Y:S04]  /*29930*/  LDL.LU R12, [R1+0x260] ;  /* 0x00026000010c7983 */ /* 0x002ee80000300800 */
[----:B------:R-:W3:Y:S04]  /*29940*/  LDL.LU R13, [R1+0x268] ;  /* 0x00026800010d7983 */ /* 0x000ee80000300800 */
[----:B------:R-:W-:Y:S01]  /*29950*/  LDS.128 R232, [R0] ;  /* 0x0000000000e87984 */ /* 0x000fe20000000c00 */
[----:B------:R-:W-:-:S02]  /*29960*/  IMAD.MOV.U32 R10, RZ, RZ, R45 ;  /* 0x000000ffff0a7224 */ /* 0x000fc400078e002d */
[----:B------:R-:W-:Y:S01]  /*29970*/  IMAD.MOV.U32 R11, RZ, RZ, R47 ;  /* 0x000000ffff0b7224 */ /* 0x000fe200078e002f */
[----:B------:R-:W-:Y:S06]  /*29980*/  BAR.SYNC.DEFER_BLOCKING 0x0 ;  /* 0x0000000000007b1d */ /* 0x000fec0000010000 */
[----:B--2---:R1:W-:Y:S02]  /*29990*/  STSM.16.M88.4 [R5], R8 ;  /* 0x0000000805007844 */ /* 0x0043e40000000200 */
        /* <DEDUP_REMOVED lines=59> */
[----:B------:R-:W1:Y:S01]  /*29d50*/  LDS.128 R200, [R0] ;  /* 0x0000000000c87984 */ /* 0x000e620000000c00 */
[----:B------:R-:W-:-:S02]  /*29d60*/  IMAD.MOV.U32 R10, RZ, RZ, R61 ;  /* 0x000000ffff0a7224 */ /* 0x000fc400078e003d */
[----:B------:R-:W-:Y:S01]  /*29d70*/  IMAD.MOV.U32 R11, RZ, RZ, R63 ;  /* 0x000000ffff0b7224 */ /* 0x000fe200078e003f */
[----:B------:R-:W-:Y:S06]  /*29d80*/  BAR.SYNC.DEFER_BLOCKING 0x0 ;  /* 0x0000000000007b1d */ /* 0x000fec0000010000 */
[----:B--2---:R2:W-:Y:S02]  /*29d90*/  STSM.16.M88.4 [R5], R8 ;  /* 0x0000000805007844 */ /* 0x0045e40000000200 */
[----:B------:R-:W-:Y:S06]  /*29da0*/  BAR.SYNC.DEFER_BLOCKING 0x0 ;  /* 0x0000000000007b1d */ /* 0x000fec0000010000 */
[----:B--2---:R-:W2:Y:S04]  /*29db0*/  LDL.LU R8, [R1+0x2a4] ;  /* 0x0002a40001087983 */ /* 0x004ea80000300800 */
[----:B------:R-:W2:Y:S04]  /*29dc0*/  LDL.LU R9, [R1+0x2ac] ;  /* 0x0002ac0001097983 */ /* 0x000ea80000300800 */
[----:B------:R-:W4:Y:S01]  /*29dd0*/  LDS.128 R196, [R0] ;  /* 0x0000000000c47984 */ /* 0x000f220000000c00 */
[----:B------:R-:W-:-:S02]  /*29de0*/  IMAD.MOV.U32 R14, RZ, RZ, R64 ;  /* 0x000000ffff0e7224 */ /* 0x000fc400078e0040 */
[----:B------:R-:W-:Y:S01]  /*29df0*/  IMAD.MOV.U32 R15, RZ, RZ, R66 ;  /* 0x000000ffff0f7224 */ /* 0x000fe200078e0042 */
[----:B------:R-:W-:Y:S06]  /*29e00*/  BAR.SYNC.DEFER_BLOCKING 0x0 ;  /* 0x0000000000007b1d */ /* 0x000fec0000010000 */
[----:B---3--:R3:W-:Y:S02]  /*29e10*/  STSM.16.M88.4 [R5], R12 ;  /* 0x0000000c05007844 */ /* 0x0087e40000000200 */
[----:B------:R-:W-:Y:S06]  /*29e20*/  BAR.SYNC.DEFER_BLOCKING 0x0 ;  /* 0x0000000000007b1d */ /* 0x000fec0000010000 */
[----:B---3--:R-:W3:Y:S04]  /*29e30*/  LDL.LU R12, [R1+0x2b0] ;  /* 0x0002b000010c7983 */ /* 0x008ee80000300800 */
[----:B------:R-:W3:Y:S04]  /*29e40*/  LDL.LU R13, [R1+0x2b8] ;  /* 0x0002b800010d7983 */ /* 0x000ee80000300800 */
[----:B------:R-:W4:Y:S01]  /*29e50*/  LDS.128 R192, [R0] ;  /* 0x0000000000c07984 */ /* 0x000f220000000c00 */
        /* <DEDUP_REMOVED lines=23> */
[----:B------:R-:W4:Y:S04]  /*29fd0*/  LDL.LU R28, [R1+0x2d0] ;  /* 0x0002d000011c7983 */ /* 0x000f280000300800 */
[----:B------:R-:W4:Y:S04]  /*29fe0*/  LDL.LU R29, [R1+0x2d8] ;  /* 0x0002d800011d7983 */ /* 0x000f280000300800 */
[----:B------:R-:W1:Y:S01]  /*29ff0*/  LDS.128 R180, [R0] ;  /* 0x0000000000b47984 */ /* 0x000e620000000c00 */
[----:B------:R-:W-:-:S02]  /*2a000*/  IMAD.MOV.U32 R14, RZ, RZ, R72 ;  /* 0x000000ffff0e7224 */ /* 0x000fc400078e0048 */
[----:B------:R-:W-:Y:S01]  /*2a010*/  IMAD.MOV.U32 R15, RZ, RZ, R74 ;  /* 0x000000ffff0f7224 */ /* 0x000fe200078e004a */
[----:B------:R-:W-:Y:S01]  /*2a020*/  BAR.SYNC.DEFER_BLOCKING 0x0 ;  /* 0x0000000000007b1d */ /* 0x000fe20000010000 */
[----:B------:R-:W-:Y:S02]  /*2a030*/  IMAD.MOV.U32 R10, RZ, RZ, R73 ;  /* 0x000000ffff0a7224 */ /* 0x000fe400078e0049 */
[----:B------:R-:W-:-:S03]  /*2a040*/  IMAD.MOV.U32 R11, RZ, RZ, R75 ;  /* 0x000000ffff0b7224 */ /* 0x000fc600078e004b */
[----:B------:R-:W4:Y:S04]  /*2a050*/  LDL.LU R32, [R1+0x2d4] ;  /* 0x0002d40001207983 */ /* 0x000f280000300800 */
[----:B------:R-:W4:Y:S04]  /*2a060*/  LDL.LU R33, [R1+0x2dc] ;  /* 0x0002dc0001217983 */ /* 0x000f280000300800 */
[----:B---3--:R-:W-:Y:S01]  /*2a070*/  STSM.16.M88.4 [R5], R12 ;  /* 0x0000000c05007844 */ /* 0x008fe20000000200 */
[----:B------:R-:W-:Y:S06]  /*2a080*/  BAR.SYNC.DEFER_BLOCKING 0x0 ;  /* 0x0000000000007b1d */ /* 0x000fec0000010000 */
[----:B------:R-:W-:Y:S02]  /*2a090*/  LDS.128 R176, [R0] ;  /* 0x0000000000b07984 */ /* 0x000fe40000000c00 */
[----:B------:R-:W-:Y:S01]  /*2a0a0*/  BAR.SYNC.DEFER_BLOCKING 0x0 ;  /* 0x0000000000007b1d */ /* 0x000fe20000010000 */
[----:B------:R-:W-:-:S02]  /*2a0b0*/  IMAD.MOV.U32 R30, RZ, RZ, R76 ;  /* 0x000000ffff1e7224 */ /* 0x000fc400078e004c */
[----:B------:R-:W-:-:S03]  /*2a0c0*/  IMAD.MOV.U32 R31, RZ, RZ, R78 ;  /* 0x000000ffff1f7224 */ /* 0x000fc600078e004e */
[----:B--2---:R-:W-:Y:S02]  /*2a0d0*/  STSM.16.M88.4 [R5], R8 ;  /* 0x0000000805007844 */ /* 0x004fe40000000200 */
[----:B------:R-:W-:Y:S06]  /*2a0e0*/  BAR.SYNC.DEFER_BLOCKING 0x0 ;  /* 0x0000000000007b1d */ /* 0x000fec0000010000 */
[----:B------:R-:W2:Y:S02]  /*2a0f0*/  LDS.128 R172, [R0] ;  /* 0x0000000000ac7984 */ /* 0x000ea40000000c00 */
[----:B------:R-:W-:Y:S06]  /*2a100*/  BAR.SYNC.DEFER_BLOCKING 0x0 ;  /* 0x0000000000007b1d */ /* 0x000fec0000010000 */
[----:B----4-:R3:W-:Y:S02]  /*2a110*/  STSM.16.M88.4 [R5], R28 ;  /* 0x0000001c05007844 */ /* 0x0107e40000000200 */
[----:B------:R-:W-:Y:S06]  /*2a120*/  BAR.SYNC.DEFER_BLOCKING 0x0 ;  /* 0x0000000000007b1d */ /* 0x000fec0000010000 */
[----:B---3--:R-:W3:Y:S04]  /*2a130*/  LDL.LU R28, [R1+0x2e0] ;  /* 0x0002e000011c7983 */ /* 0x008ee80000300800 */
[----:B------:R-:W3:Y:S04]  /*2a140*/  LDL.LU R29, [R1+0x2e8] ;  /* 0x0002e800011d7983 */ /* 0x000ee80000300800 */
[----:B------:R-:W4:Y:S04]  /*2a150*/  LDL.LU R36, [R1+0x2e4] ;  /* 0x0002e40001247983 */ /* 0x000f280000300800 */
[----:B------:R-:W4:Y:S04]  /*2a160*/  LDL.LU R37, [R1+0x2ec] ;  /* 0x0002ec0001257983 */ /* 0x000f280000300800 */
[----:B------:R-:W2:Y:S04]  /*2a170*/  LDL.LU R40, [R1+0x2f0] ;  /* 0x0002f00001287983 */ /* 0x000ea80000300800 */
[----:B------:R-:W2:Y:S04]  /*2a180*/  LDL.LU R41, [R1+0x2f8] ;  /* 0x0002f80001297983 */ /* 0x000ea80000300800 */
[----:B------:R-:W2:Y:S04]  /*2a190*/  LDL.LU R44, [R1+0x2f4] ;  /* 0x0002f400012c7983 */ /* 0x000ea80000300800 */
[----:B------:R-:W2:Y:S04]  /*2a1a0*/  LDL.LU R45, [R1+0x2fc] ;  /* 0x0002fc00012d7983 */ /* 0x000ea80000300800 */
[----:B------:R-:W1:Y:S01]  /*2a1b0*/  LDS.128 R12, [R0] ;  /* 0x00000000000c7984 */ /* 0x000e620000000c00 */
[----:B------:R-:W-:-:S02]  /*2a1c0*/  IMAD.MOV.U32 R34, RZ, RZ, R77 ;  /* 0x000000ffff227224 */ /* 0x000fc400078e004d */
[----:B------:R-:W-:Y:S01]  /*2a1d0*/  IMAD.MOV.U32 R35, RZ, RZ, R79 ;  /* 0x000000ffff237224 */ /* 0x000fe200078e004f */
[----:B------:R-:W-:Y:S06]  /*2a1e0*/  BAR.SYNC.DEFER_BLOCKING 0x0 ;  /* 0x0000000000007b1d */ /* 0x000fec0000010000 */
[----:B------:R-:W2:Y:S04]  /*2a1f0*/  LDL.LU R48, [R1+0x300] ;  /* 0x0003000001307983 */ /* 0x000ea80000300800 */
[----:B------:R-:W2:Y:S04]  /*2a200*/  LDL.LU R49, [R1+0x308] ;  /* 0x0003080001317983 */ /* 0x000ea80000300800 */
[----:B------:R-:W-:Y:S01]  /*2a210*/  STSM.16.M88.4 [R5], R32 ;  /* 0x0000002005007844 */ /* 0x000fe20000000200 */
[----:B------:R-:W-:Y:S01]  /*2a220*/  BAR.SYNC.DEFER_BLOCKING 0x0 ;  /* 0x0000000000007b1d */ /* 0x000fe20000010000 */
[----:B------:R-:W-:-:S02]  /*2a230*/  IMAD.MOV.U32 R30, RZ, RZ, R80 ;  /* 0x000000ffff1e7224 */ /* 0x000fc400078e0050 */
[----:B------:R-:W-:-:S03]  /*2a240*/  IMAD.MOV.U32 R31, RZ, RZ, R82 ;  /* 0x000000ffff1f7224 */ /* 0x000fc600078e0052 */
[----:B------:R-:W1:Y:S02]  /*2a250*/  LDS.128 R8, [R0] ;  /* 0x0000000000087984 */ /* 0x000e640000000c00 */
[----:B------:R-:W-:Y:S01]  /*2a260*/  BAR.SYNC.DEFER_BLOCKING 0x0 ;  /* 0x0000000000007b1d */ /* 0x000fe20000010000 */
[----:B------:R-:W-:Y:S02]  /*2a270*/  IMAD.MOV.U32 R38, RZ, RZ, R81 ;  /* 0x000000ffff267224 */ /* 0x000fe400078e0051 */
[----:B------:R-:W-:Y:S02]  /*2a280*/  IMAD.MOV.U32 R39, RZ, RZ, R83 ;  /* 0x000000ffff277224 */ /* 0x000fe400078e0053 */
[----:B------:R-:W-:Y:S02]  /*2a290*/  IMAD.MOV.U32 R42, RZ, RZ, R84 ;  /* 0x000000ffff2a7224 */ /* 0x000fe400078e0054 */
[----:B------:R-:W-:Y:S02]  /*2a2a0*/  IMAD.MOV.U32 R43, RZ, RZ, R86 ;  /* 0x000000ffff2b7224 */ /* 0x000fe400078e0056 */
[----:B------:R-:W-:-:S02]  /*2a2b0*/  IMAD.MOV.U32 R46, RZ, RZ, R85 ;  /* 0x000000ffff2e7224 */ /* 0x000fc400078e0055 */
[----:B------:R-:W-:Y:S01]  /*2a2c0*/  IMAD.MOV.U32 R47, RZ, RZ, R87 ;  /* 0x000000ffff2f7224 */ /* 0x000fe200078e0057 */
[----:B------:R-:W-:Y:S01]  /*2a2d0*/  @P1 LOP3.LUT R4, R4, 0x8, RZ, 0xfc, !PT ;  /* 0x0000000804041812 */ /* 0x000fe200078efcff */
[----:B------:R-:W-:-:S03]  /*2a2e0*/  VIADD R27, R3, 0x3 ;  /* 0x00000003031b7836 */ /* 0x000fc60000000000 */
[----:B------:R-:W-:Y:S01]  /*2a2f0*/  LOP3.LUT R4, R4, 0xfffffffb, RZ, 0xc0, !PT ;  /* 0xfffffffb04047812 */ /* 0x000fe200078ec0ff */
[C---:B------:R-:W-:Y:S01]  /*2a300*/  VIADD R26, R3.reuse, 0x2 ;  /* 0x00000002031a7836 */ /* 0x040fe20000000000 */
[----:B---3--:R-:W-:Y:S01]  /*2a310*/  STSM.16.M88.4 [R5], R28 ;  /* 0x0000001c05007844 */ /* 0x008fe20000000200 */
[----:B------:R-:W-:Y:S06]  /*2a320*/  BAR.SYNC.DEFER_BLOCKING 0x0 ;  /* 0x0000000000007b1d */ /* 0x000fec0000010000 */
[----:B------:R-:W3:Y:S02]  /*2a330*/  LDS.128 R32, [R0] ;  /* 0x0000000000207984 */ /* 0x000ee40000000c00 */
[----:B------:R-:W-:Y:S06]  /*2a340*/  BAR.SYNC.DEFER_BLOCKING 0x0 ;  /* 0x0000000000007b1d */ /* 0x000fec0000010000 */
[----:B----4-:R-:W-:Y:S02]  /*2a350*/  STSM.16.M88.4 [R5], R36 ;  /* 0x0000002405007844 */ /* 0x010fe40000000200 */
[----:B------:R-:W-:Y:S06]  /*2a360*/  BAR.SYNC.DEFER_BLOCKING 0x0 ;  /* 0x0000000000007b1d */ /* 0x000fec0000010000 */
[----:B------:R-:W4:Y:S02]  /*2a370*/  LDS.128 R28, [R0] ;  /* 0x00000000001c7984 */ /* 0x000f240000000c00 */
[----:B------:R-:W-:Y:S06]  /*2a380*/  BAR.SYNC.DEFER_BLOCKING 0x0 ;  /* 0x0000000000007b1d */ /* 0x000fec0000010000 */
[----:B--2---:R-:W-:Y:S02]  /*2a390*/  STSM.16.M88.4 [R5], R40 ;  /* 0x0000002805007844 */ /* 0x004fe40000000200 */
[----:B------:R-:W-:Y:S06]  /*2a3a0*/  BAR.SYNC.DEFER_BLOCKING 0x0 ;  /* 0x0000000000007b1d */ /* 0x000fec0000010000 */
[----:B------:R-:W2:Y:S02]  /*2a3b0*/  LDS.128 R40, [R0] ;  /* 0x0000000000287984 */ /* 0x000ea40000000c00 */
[----:B------:R-:W-:Y:S06]  /*2a3c0*/  BAR.SYNC.DEFER_BLOCKING 0x0 ;  /* 0x0000000000007b1d */ /* 0x000fec0000010000 */
[----:B------:R1:W-:Y:S02]  /*2a3d0*/  STSM.16.M88.4 [R5], R44 ;  /* 0x0000002c05007844 */ /* 0x0003e40000000200 */
[----:B------:R-:W-:Y:S01]  /*2a3e0*/  BAR.SYNC.DEFER_BLOCKING 0x0 ;  /* 0x0000000000007b1d */ /* 0x000fe20000010000 */
[----:B-1----:R-:W-:-:S05]  /*2a3f0*/  VIADD R44, R3, 0x4 ;  /* 0x00000004032c7836 */ /* 0x002fca0000000000 */
[----:B------:R-:W-:Y:S01]  /*2a400*/  ISETP.LT.AND P1, PT, R44, UR56, !P0 ;  /* 0x000000382c007c0c */ /* 0x000fe2000c721270 */
[C---:B------:R-:W-:Y:S02]  /*2a410*/  VIADD R45, R3.reuse, 0xc ;  /* 0x0000000c032d7836 */ /* 0x040fe40000000000 */
[----:B------:R-:W-:Y:S01]  /*2a420*/  VIADD R154, R3, 0x3b ;  /* 0x0000003b039a7836 */ /* 0x000fe20000000000 */
[----:B------:R-:W-:Y:S01]  /*2a430*/  LOP3.LUT R25, R25, 0x7fffffff, RZ, 0xc0, !PT ;  /* 0x7fffffff19197812 */ /* 0x000fe200078ec0ff */
[----:B------:R-:W-:Y:S01]  /*2a440*/  VIADD R46, R3, 0xd ;  /* 0x0000000d032e7836 */ /* 0x000fe20000000000 */
[----:B------:R-:W-:Y:S01]  /*2a450*/  ULDC UR56, c[0x0][0x22c] ;  /* 0x00008b0000387ab9 */ /* 0x000fe20000000800 */
[----:B------:R-:W1:Y:S06]  /*2a460*/  LDS.128 R36, [R0] ;  /* 0x0000000000247984 */ /* 0x000e6c0000000c00 */
[----:B------:R-:W-:-:S02]  /*2a470*/  @P1 LOP3.LUT R4, R4, 0x4, RZ, 0xfc, !PT ;  /* 0x0000000404041812 */ /* 0x000fc400078efcff */
[----:B------:R-:W-:Y:S01]  /*2a480*/  ISETP.LT.AND P1, PT, R27, UR55, !P0 ;  /* 0x000000371b007c0c */ /* 0x000fe2000c721270 */
[----:B------:R-:W-:Y:S01]  /*2a490*/  VIADD R47, R3, 0xe ;  /* 0x0000000e032f7836 */ /* 0x000fe20000000000 */
[----:B------:R-:W-:Y:S01]  /*2a4a0*/  LOP3.LUT R4, R4, 0xfffffffd, RZ, 0xc0, !PT ;  /* 0xfffffffd04047812 */ /* 0x000fe200078ec0ff */
[----:B------:R-:W-:Y:S01]  /*2a4b0*/  IMAD.MOV.U32 R50, RZ, RZ, R88 ;  /* 0x000000ffff327224 */ /* 0x000fe200078e0058 */
[----:B------:R-:W-:-:S09]  /*2a4c0*/  ULDC UR55, c[0x0][0x22c] ;  /* 0x00008b0000377ab9 */ /* 0x000fd20000000800 */
[----:B------:R-:W-:Y:S02]  /*2a4d0*/  @P1 LOP3.LUT R4, R4, 0x2, RZ, 0xfc, !PT ;  /* 0x0000000204041812 */ /* 0x000fe400078efcff */
[----:B------:R-:W-:Y:S01]  /*2a4e0*/  ISETP.LT.AND P1, PT, R26, UR54, !P0 ;  /* 0x000000361a007c0c */ /* 0x000fe2000c721270 */
[----:B------:R-:W-:Y:S01]  /*2a4f0*/  IMAD.MOV.U32 R51, RZ, RZ, R90 ;  /* 0x000000ffff337224 */ /* 0x000fe200078e005a */
[----:B------:R-:W-:Y:S01]  /*2a500*/  LOP3.LUT R4, R4, 0xfffffffe, RZ, 0xc0, !PT ;  /* 0xfffffffe04047812 */ /* 0x000fe200078ec0ff */
[----:B------:R-:W-:Y:S01]  /*2a510*/  BAR.SYNC.DEFER_BLOCKING 0x0 ;  /* 0x0000000000007b1d */ /* 0x000fe20000010000 */
[C---:B------:R-:W-:Y:S02]  /*2a520*/  VIADD R52, R3.reuse, 0x13 ;  /* 0x0000001303347836 */ /* 0x040fe40000000000 */
[C---:B------:R-:W-:Y:S02]  /*2a530*/  VIADD R53, R3.reuse, 0x14 ;  /* 0x0000001403357836 */ /* 0x040fe40000000000 */
[----:B------:R-:W-:Y:S01]  /*2a540*/  VIADD R54, R3, 0x15 ;  /* 0x0000001503367836 */ /* 0x000fe20000000000 */
[----:B------:R-:W-:-:S04]  /*2a550*/  ULDC UR54, c[0x0][0x22c] ;  /* 0x00008b0000367ab9 */ /* 0x000fc80000000800 */
[----:B------:R-:W-:Y:S02]  /*2a560*/  @P1 LOP3.LUT R4, R4, 0x1, RZ, 0xfc, !PT ;  /* 0x0000000104041812 */ /* 0x000fe400078efcff */
[----:B------:R-:W-:Y:S01]  /*2a570*/  ISETP.LT.AND P1, PT, R2, UR53, !P0 ;  /* 0x0000003502007c0c */ /* 0x000fe2000c721270 */
[----:B------:R-:W-:Y:S01]  /*2a580*/  VIADD R55, R3, 0x16 ;  /* 0x0000001603377836 */ /* 0x000fe20000000000 */
[----:B------:R-:W-:-:S11]  /*2a590*/  ULDC UR53, c[0x0][0x22c] ;  /* 0x00008b0000357ab9 */ /* 0x000fd60000000800 */
[----:B------:R-:W-:Y:S02]  /*2a5a0*/  @P1 LOP3.LUT R6, R6, 0x8000, RZ, 0xfc, !PT ;  /* 0x0000800006061812 */ /* 0x000fe400078efcff */
[----:B------:R-:W-:Y:S01]  /*2a5b0*/  ISETP.LT.AND P1, PT, R45, UR52, !P0 ;  /* 0x000000342d007c0c */ /* 0x000fe2000c721270 */
[----:B------:R3:W-:Y:S01]  /*2a5c0*/  STSM.16.M88.4 [R5], R48 ;  /* 0x0000003005007844 */ /* 0x0007e20000000200 */
[----:B------:R-:W-:Y:S01]  /*2a5d0*/  VIADD R56, R3, 0x17 ;  /* 0x0000001703387836 */ /* 0x000fe20000000000 */
[----:B------:R-:W-:-:S10]  /*2a5e0*/  ULDC UR52, c[0x0][0x22c] ;  /* 0x00008b0000347ab9 */ /* 0x000fd40000000800 */
[----:B------:R-:W-:Y:S02]  /*2a5f0*/  @P1 LOP3.LUT R20, R20, 0x4000, RZ, 0xfc, !PT ;  /* 0x0000400014141812 */ /* 0x000fe400078efcff */
[----:B------:R-:W-:Y:S01]  /*2a600*/  ISETP.LT.AND P1, PT, R46, UR51, !P0 ;  /* 0x000000332e007c0c */ /* 0x000fe2000c721270 */
[C---:B------:R-:W-:Y:S01]  /*2a610*/  VIADD R57, R3.reuse, 0x18 ;  /* 0x0000001803397836 */ /* 0x040fe20000000000 */
[----:B------:R-:W-:Y:S01]  /*2a620*/  LOP3.LUT R20, R20, 0xffffdfff, RZ, 0xc0, !PT ;  /* 0xffffdfff14147812 */ /* 0x000fe200078ec0ff */
[----:B---3--:R-:W-:Y:S01]  /*2a630*/  VIADD R48, R3, 0xf ;  /* 0x0000000f03307836 */ /* 0x008fe20000000000 */
[----:B------:R-:W-:-:S09]  /*2a640*/  ULDC UR51, c[0x0][0x22c] ;  /* 0x00008b0000337ab9 */ /* 0x000fd20000000800 */
[----:B------:R-:W-:Y:S02]  /*2a650*/  @P1 LOP3.LUT R20, R20, 0x2000, RZ, 0xfc, !PT ;  /* 0x0000200014141812 */ /* 0x000fe400078efcff */
[----:B------:R-:W-:Y:S01]  /*2a660*/  ISETP.LT.AND P1, PT, R47, UR50, !P0 ;  /* 0x000000322f007c0c */ /* 0x000fe2000c721270 */
[C---:B------:R-:W-:Y:S01]  /*2a670*/  VIADD R49, R3.reuse, 0x10 ;  /* 0x0000001003317836 */ /* 0x040fe20000000000 */
[----:B------:R-:W-:Y:S01]  /*2a680*/  LOP3.LUT R20, R20, 0xffffefff, RZ, 0xc0, !PT ;  /* 0xffffefff14147812 */ /* 0x000fe200078ec0ff */
[----:B------:R-:W-:Y:S01]  /*2a690*/  VIADD R50, R3, 0x11 ;  /* 0x0000001103327836 */ /* 0x000fe20000000000 */
        /* <DEDUP_REMOVED lines=75> */
[----:B------:R-:W-:Y:S01]  /*2ab50*/  VIADD R81, R3, 0x30 ;  /* 0x0000003003517836 */ /* 0x000fe20000000000 */
[----:B------:R-:W-:-:S11]  /*2ab60*/  ULDC UR37, c[0x0][0x22c] ;  /* 0x00008b0000257ab9 */ /* 0x000fd60000000800 */
        /* <DEDUP_REMOVED lines=52> */
[C---:B------:R-:W-:Y:S02]  /*2aeb0*/  VIADD R164, R3.reuse, 0x45 ;  /* 0x0000004503a47836 */ /* 0x040fe40000000000 */
[----:B------:R-:W-:Y:S01]  /*2aec0*/  VIADD R252, R3, 0x4d ;  /* 0x0000004d03fc7836 */ /* 0x000fe20000000000 */
[----:B------:R-:W-:Y:S01]  /*2aed0*/  LOP3.LUT R17, R17, 0x7fffffff, RZ, 0xc0, !PT ;  /* 0x7fffffff11117812 */ /* 0x000fe200078ec0ff */
[----:B------:R-:W-:Y:S01]  /*2aee0*/  VIADD R165, R3, 0x46 ;  /* 0x0000004603a57836 */ /* 0x000fe20000000000 */
[----:B------:R-:W-:-:S05]  /*2aef0*/  ULDC UR28, c[0x0][0x22c] ;  /* 0x00008b00001c7ab9 */ /* 0x000fca0000000800 */
        /* <DEDUP_REMOVED lines=129> */
[----:B------:R-:W-:Y:S01]  /*2b710*/  LOP3.LUT R18, R18, 0xfffffffe, RZ, 0xc0, !PT ;  /* 0xfffffffe12127812 */ /* 0x000fe200078ec0ff */
[----:B------:R-:W-:-:S10]  /*2b720*/  ULDC UR4, c[0x0][0x22c] ;  /* 0x00008b0000047ab9 */ /* 0x000fd40000000800 */
[----:B------:R-:W-:Y:S02]  /*2b730*/  @P1 LOP3.LUT R18, R18, 0x1, RZ, 0xfc, !PT ;  /* 0x0000000112121812 */ /* 0x000fe400078efcff */
[----:B------:R-:W-:Y:S01]  /*2b740*/  ISETP.LT.AND P1, PT, R154, UR61, !P0 ;  /* 0x0000003d9a007c0c */ /* 0x000fe2000c721270 */
[----:B------:R-:W-:Y:S01]  /*2b750*/  VIADD R93, R3, 0x73 ;  /* 0x00000073035d7836 */ /* 0x000fe20000000000 */
[----:B------:R-:W-:-:S11]  /*2b760*/  ULDC UR61, c[0x0][0x22c] ;  /* 0x00008b00003d7ab9 */ /* 0x000fd60000000800 */
        /* <DEDUP_REMOVED lines=22> */
[----:B------:R-:W-:Y:S01]  /*2b8d0*/  ULDC UR56, c[0x0][0x22c] ;  /* 0x00008b0000387ab9 */ /* 0x000fe20000000800 */
[----:B------:R-:W-:-:S11]  /*2b8e0*/  LOP3.LUT R25, R25, 0xfbffffff, RZ, 0xc0, !PT ;  /* 0xfbffffff19197812 */ /* 0x000fd600078ec0ff */
        /* <DEDUP_REMOVED lines=19> */
[----:B------:R-:W-:Y:S02]  /*2ba20*/  ISETP.LT.AND P1, PT, R164, UR51, !P0 ;  /* 0x00000033a4007c0c */ /* 0x000fe4000c721270 */
[----:B------:R-:W-:Y:S01]  /*2ba30*/  LOP3.LUT R7, R7, 0x7fffffff, RZ, 0xc0, !PT ;  /* 0x7fffffff07077812 */ /* 0x000fe200078ec0ff */
[----:B------:R-:W-:Y:S01]  /*2ba40*/  VIADD R47, R3, 0x7d ;  /* 0x0000007d032f7836 */ /* 0x000fe20000000000 */
[----:B------:R-:W-:Y:S01]  /*2ba50*/  LOP3.LUT R25, R25, 0xffdfffff, RZ, 0xc0, !PT ;  /* 0xffdfffff19197812 */ /* 0x000fe200078ec0ff */
[----:B------:R-:W-:-:S08]  /*2ba60*/  ULDC UR51, c[0x0][0x22c] ;  /* 0x00008b0000337ab9 */ /* 0x000fd00000000800 */
        /* <DEDUP_REMOVED lines=249> */
[----:B------:R-:W-:Y:S01]  /*2ca00*/  VIADD R159, R3, 0xaf ;  /* 0x000000af039f7836 */ /* 0x000fe20000000000 */
[----:B------:R-:W-:Y:S01]  /*2ca10*/  ISETP.LT.AND P2, PT, R155, UR61, !P0 ;  /* 0x0000003d9b007c0c */ /* 0x000fe2000c741270 */
[----:B------:R-:W-:Y:S01]  /*2ca20*/  ULDC UR57, c[0x0][0x22c] ;  /* 0x00008b0000397ab9 */ /* 0x000fe20000000800 */
[----:B------:R-:W-:Y:S01]  /*2ca30*/  VIADD R160, R3, 0xb0 ;  /* 0x000000b003a07836 */ /* 0x000fe20000000000 */
[----:B------:R-:W-:Y:S01]  /*2ca40*/  LOP3.LUT R19, R19, 0x7fffffff, RZ, 0xc0, !PT ;  /* 0x7fffffff13137812 */ /* 0x000fe200078ec0ff */
[----:B------:R-:W-:Y:S01]  /*2ca50*/  VIADD R161, R3, 0xb1 ;  /* 0x000000b103a17836 */ /* 0x000fe20000000000 */
[----:B------:R-:W-:-:S04]  /*2ca60*/  ULDC UR61, c[0x0][0x22c] ;  /* 0x00008b00003d7ab9 */ /* 0x000fc80000000800 */
        /* <DEDUP_REMOVED lines=129> */
[----:B------:R-:W-:-:S09]  /*2d280*/  ULDC UR31, c[0x0][0x22c] ;  /* 0x00008b00001f7ab9 */ /* 0x000fd20000000800 */
        /* <DEDUP_REMOVED lines=125> */
[C---:B------:R-:W-:Y:S01]  /*2da60*/  VIADD R134, R3.reuse, 0xe3 ;  /* 0x000000e303867836 */ /* 0x040fe20000000000 */
[----:B------:R-:W-:Y:S01]  /*2da70*/  LOP3.LUT R24, R24, 0xffff7fff, RZ, 0xc0, !PT ;  /* 0xffff7fff18187812 */ /* 0x000fe200078ec0ff */
[----:B------:R-:W-:Y:S01]  /*2da80*/  VIADD R133, R3, 0xe4 ;  /* 0x000000e403857836 */ /* 0x000fe20000000000 */
[----:B------:R-:W-:Y:S02]  /*2da90*/  ULDC UR60, c[0x0][0x22c] ;  /* 0x00008b00003c7ab9 */ /* 0x000fe40000000800 */
[----:B------:R-:W-:Y:S02]  /*2daa0*/  @P2 LOP3.LUT R24, R24, 0x8000, RZ, 0xfc, !PT ;  /* 0x0000800018182812 */ /* 0x000fe400078efcff */
[----:B------:R-:W-:Y:S01]  /*2dab0*/  ISETP.LT.AND P2, PT, R157, UR59, !P0 ;  /* 0x0000003b9d007c0c */ /* 0x000fe2000c741270 */
[C---:B------:R-:W-:Y:S01]  /*2dac0*/  VIADD R132, R3.reuse, 0xe5 ;  /* 0x000000e503847836 */ /* 0x040fe20000000000 */
[----:B------:R-:W-:Y:S01]  /*2dad0*/  LOP3.LUT R24, R24, 0xffffbfff, RZ, 0xc0, !PT ;  /* 0xffffbfff18187812 */ /* 0x000fe200078ec0ff */
[----:B------:R-:W-:Y:S01]  /*2dae0*/  VIADD R131, R3, 0xe6 ;  /* 0x000000e603837836 */ /* 0x000fe20000000000 */
[----:B------:R-:W-:-:S02]  /*2daf0*/  ULDC UR59, c[0x0][0x22c] ;  /* 0x00008b00003b7ab9 */ /* 0x000fc40000000800 */
        /* <DEDUP_REMOVED lines=86> */
[----:B------:R-:W-:Y:S01]  /*2e060*/  VIADD R99, R3, 0x103 ;  /* 0x0000010303637836 */ /* 0x000fe20000000000 */
[----:B------:R-:W-:-:S03]  /*2e070*/  ULDC UR44, c[0x0][0x22c] ;  /* 0x00008b00002c7ab9 */ /* 0x000fc60000000800 */
[----:B------:R-:W-:Y:S02]  /*2e080*/  @P2 LOP3.LUT R19, R19, 0x80000000, RZ, 0xfc, !PT ;  /* 0x8000000013132812 */ /* 0x000fe400078efcff */
[----:B------:R-:W-:Y:S01]  /*2e090*/  ISETP.LT.AND P2, PT, R241, UR43, !P0 ;  /* 0x0000002bf1007c0c */ /* 0x000fe2000c741270 */
[----:B------:R-:W-:Y:S01]  /*2e0a0*/  VIADD R97, R3, 0x104 ;  /* 0x0000010403617836 */ /* 0x000fe20000000000 */
[----:B------:R-:W-:Y:S01]  /*2e0b0*/  LOP3.LUT R19, R19, 0xbfffffff, RZ, 0xc0, !PT ;  /* 0xbfffffff13137812 */ /* 0x000fe200078ec0ff */
[----:B------:R-:W3:Y:S01]  /*2e0c0*/  LDL.LU R241, [R1+0x198c] ;  /* 0x00198c0001f17983 */ /* 0x000ee20000300800 */
[----:B------:R-:W-:Y:S01]  /*2e0d0*/  VIADD R95, R3, 0x105 ;  /* 0x00000105035f7836 */ /* 0x000fe20000000000 */
[----:B------:R-:W-:Y:S01]  /*2e0e0*/  ULDC UR43, c[0x0][0x22c] ;  /* 0x00008b00002b7ab9 */ /* 0x000fe20000000800 */
[----:B------:R-:W-:Y:S02]  /*2e0f0*/  @P1 LOP3.LUT R19, R19, 0x40000000, RZ, 0xfc, !PT ;  /* 0x4000000013131812 */ /* 0x000fe400078efcff */
[----:B------:R-:W-:Y:S01]  /*2e100*/  ISETP.LT.AND P1, PT, R242, UR42, !P0 ;  /* 0x0000002af2007c0c */ /* 0x000fe2000c721270 */
[----:B------:R-:W-:Y:S01]  /*2e110*/  VIADD R93, R3, 0x106 ;  /* 0x00000106035d7836 */ /* 0x000fe20000000000 */
[----:B------:R-:W-:Y:S01]  /*2e120*/  LOP3.LUT R19, R19, 0xdfffffff, RZ, 0xc0, !PT ;  /* 0xdfffffff13137812 */ /* 0x000fe200078ec0ff */
[----:B------:R-:W3:Y:S01]  /*2e130*/  LDL.LU R242, [R1+0x1988] ;  /* 0x0019880001f27983 */ /* 0x000ee20000300800 */
[----:B------:R-:W-:Y:S01]  /*2e140*/  VIADD R92, R3, 0x107 ;  /* 0x00000107035c7836 */ /* 0x000fe20000000000 */
[----:B------:R-:W-:Y:S01]  /*2e150*/  ULDC UR42, c[0x0][0x22c] ;  /* 0x00008b00002a7ab9 */ /* 0x000fe20000000800 */
[----:B------:R-:W-:-:S02]  /*2e160*/  @P2 LOP3.LUT R19, R19, 0x20000000, RZ, 0xfc, !PT ;  /* 0x2000000013132812 */ /* 0x000fc400078efcff */
        /* <DEDUP_REMOVED lines=66> */
[----:B------:R-:W4:Y:S01]  /*2e590*/  LDL.LU R94, [R1+0x1960] ;  /* 0x00196000015e7983 */ /* 0x000f220000300800 */
[----:B------:R-:W-:Y:S01]  /*2e5a0*/  VIADD R58, R3, 0x11b ;  /* 0x0000011b033a7836 */ /* 0x000fe20000000000 */
[----:B------:R-:W-:Y:S01]  /*2e5b0*/  ULDC UR32, c[0x0][0x22c] ;  /* 0x00008b0000207ab9 */ /* 0x000fe20000000800 */
[----:B------:R-:W-:-:S04]  /*2e5c0*/  @P2 LOP3.LUT R19, R19, 0x80000, RZ, 0xfc, !PT ;  /* 0x0008000013132812 */ /* 0x000fc800078efcff */
[----:B------:R-:W-:Y:S02]  /*2e5d0*/  LOP3.LUT R19, R19, 0xfffbffff, RZ, 0xc0, !PT ;  /* 0xfffbffff13137812 */ /* 0x000fe400078ec0ff */
[----:B------:R-:W-:Y:S01]  /*2e5e0*/  ISETP.LT.AND P2, PT, R96, UR31, !P0 ;  /* 0x0000001f60007c0c */ /* 0x000fe2000c741270 */
[----:B------:R-:W-:Y:S01]  /*2e5f0*/  VIADD R59, R3, 0x11c ;  /* 0x0000011c033b7836 */ /* 0x000fe20000000000 */
[----:B------:R-:W-:Y:S01]  /*2e600*/  @P1 LOP3.LUT R19, R19, 0x40000, RZ, 0xfc, !PT ;  /* 0x0004000013131812 */ /* 0x000fe200078efcff */
[----:B------:R-:W2:Y:S01]  /*2e610*/  LDL.LU R96, [R1+0x195c] ;  /* 0x00195c0001607983 */ /* 0x000ea20000300800 */
[----:B------:R-:W-:Y:S01]  /*2e620*/  ISETP.LT.AND P1, PT, R16, UR30, !P0 ;  /* 0x0000001e10007c0c */ /* 0x000fe2000c721270 */
[----:B------:R-:W-:Y:S01]  /*2e630*/  VIADD R60, R3, 0x11d ;  /* 0x0000011d033c7836 */ /* 0x000fe20000000000 */
[----:B------:R-:W-:Y:S01]  /*2e640*/  LOP3.LUT R19, R19, 0xfffdffff, RZ, 0xc0, !PT ;  /* 0xfffdffff13137812 */ /* 0x000fe200078ec0ff */
[----:B------:R-:W3:Y:S01]  /*2e650*/  LDL.LU R16, [R1+0x1958] ;  /* 0x0019580001107983 */ /* 0x000ee20000300800 */
[C---:B------:R-:W-:Y:S01]  /*2e660*/  VIADD R61, R3.reuse, 0x11e ;  /* 0x0000011e033d7836 */ /* 0x040fe20000000000 */
[----:B------:R-:W-:Y:S01]  /*2e670*/  ULDC UR31, c[0x0][0x22c] ;  /* 0x00008b00001f7ab9 */ /* 0x000fe20000000800 */
[----:B------:R-:W-:Y:S01]  /*2e680*/  VIADD R62, R3, 0x11f ;  /* 0x0000011f033e7836 */ /* 0x000fe20000000000 */
[----:B------:R-:W-:-:S02]  /*2e690*/  ULDC UR30, c[0x0][0x22c] ;  /* 0x00008b00001e7ab9 */ /* 0x000fc40000000800 */
[----:B------:R-:W-:Y:S02]  /*2e6a0*/  @P2 LOP3.LUT R19, R19, 0x20000, RZ, 0xfc, !PT ;  /* 0x0002000013132812 */ /* 0x000fe400078efcff */
[----:B------:R-:W-:Y:S01]  /*2e6b0*/  ISETP.LT.AND P2, PT, R21, UR29, !P0 ;  /* 0x0000001d15007c0c */ /* 0x000fe2000c741270 */
[----:B------:R-:W-:Y:S01]  /*2e6c0*/  VIADD R63, R3, 0x120 ;  /* 0x00000120033f7836 */ /* 0x000fe20000000000 */
[----:B------:R-:W-:Y:S01]  /*2e6d0*/  LOP3.LUT R19, R19, 0xfffeffff, RZ, 0xc0, !PT ;  /* 0xfffeffff13137812 */ /* 0x000fe200078ec0ff */
[----:B------:R-:W4:Y:S01]  /*2e6e0*/  LDL.LU R21, [R1+0x1954] ;  /* 0x0019540001157983 */ /* 0x000f220000300800 */
[----:B------:R-:W-:Y:S01]  /*2e6f0*/  VIADD R64, R3, 0x121 ;  /* 0x0000012103407836 */ /* 0x000fe20000000000 */
[----:B------:R-:W-:Y:S01]  /*2e700*/  ULDC UR29, c[0x0][0x22c] ;  /* 0x00008b00001d7ab9 */ /* 0x000fe20000000800 */
[----:B------:R-:W-:Y:S02]  /*2e710*/  @P1 LOP3.LUT R19, R19, 0x10000, RZ, 0xfc, !PT ;  /* 0x0001000013131812 */ /* 0x000fe400078efcff */
[----:B------:R-:W-:Y:S01]  /*2e720*/  ISETP.LT.AND P1, PT, R98, UR28, !P0 ;  /* 0x0000001c62007c0c */ /* 0x000fe2000c721270 */
[----:B------:R-:W-:Y:S01]  /*2e730*/  VIADD R65, R3, 0x122 ;  /* 0x0000012203417836 */ /* 0x000fe20000000000 */
[----:B------:R-:W-:Y:S01]  /*2e740*/  LOP3.LUT R19, R19, 0xffff7fff, RZ, 0xc0, !PT ;  /* 0xffff7fff13137812 */ /* 0x000fe200078ec0ff */
[----:B------:R-:W-:Y:S01]  /*2e750*/  VIADD R66, R3, 0x123 ;  /* 0x0000012303427836 */ /* 0x000fe20000000000 */
[----:B------:R-:W-:Y:S01]  /*2e760*/  MOV R98, UR11 ;  /* 0x0000000b00627c02 */ /* 0x000fe20008000f00 */
[----:B------:R-:W-:Y:S01]  /*2e770*/  ULDC UR11, c[0x0][0x22c] ;  /* 0x00008b00000b7ab9 */ /* 0x000fe20000000800 */
[----:B------:R-:W-:Y:S01]  /*2e780*/  @P2 LOP3.LUT R19, R19, 0x8000, RZ, 0xfc, !PT ;  /* 0x0000800013132812 */ /* 0x000fe200078efcff */
[----:B------:R-:W-:Y:S01]  /*2e790*/  VIADD R67, R3, 0x124 ;  /* 0x0000012403437836 */ /* 0x000fe20000000000 */
[----:B------:R-:W-:-:S02]  /*2e7a0*/  ULDC UR28, c[0x0][0x22c] ;  /* 0x00008b00001c7ab9 */ /* 0x000fc40000000800 */
[----:B------:R-:W-:-:S04]  /*2e7b0*/  LOP3.LUT R19, R19, 0xffffbfff, RZ, 0xc0, !PT ;  /* 0xffffbfff13137812 */ /* 0x000fc800078ec0ff */
[----:B------:R-:W-:Y:S02]  /*2e7c0*/  @P1 LOP3.LUT R19, R19, 0x4000, RZ, 0xfc, !PT ;  /* 0x0000400013131812 */ /* 0x000fe400078efcff */
[----:B------:R-:W-:Y:S01]  /*2e7d0*/  ISETP.LT.AND P1, PT, R100, UR27, !P0 ;  /* 0x0000001b64007c0c */ /* 0x000fe2000c721270 */
[----:B------:R-:W-:Y:S01]  /*2e7e0*/  VIADD R68, R3, 0x125 ;  /* 0x0000012503447836 */ /* 0x000fe20000000000 */
[----:B------:R-:W-:Y:S01]  /*2e7f0*/  LOP3.LUT R19, R19, 0xffffdfff, RZ, 0xc0, !PT ;  /* 0xffffdfff13137812 */ /* 0x000fe200078ec0ff */
[C---:B------:R-:W-:Y:S01]  /*2e800*/  VIADD R69, R3.reuse, 0x126 ;  /* 0x0000012603457836 */ /* 0x040fe20000000000 */
[----:B------:R-:W-:Y:S01]  /*2e810*/  MOV R100, UR10 ;  /* 0x0000000a00647c02 */ /* 0x000fe20008000f00 */
[----:B------:R-:W-:Y:S01]  /*2e820*/  ULDC UR10, c[0x0][0x22c] ;  /* 0x00008b00000a7ab9 */ /* 0x000fe20000000800 */
[----:B------:R-:W-:Y:S01]  /*2e830*/  VIADD R70, R3, 0x127 ;  /* 0x0000012703467836 */ /* 0x000fe20000000000 */
[----:B------:R-:W-:-:S06]  /*2e840*/  ULDC UR27, c[0x0][0x22c] ;  /* 0x00008b00001b7ab9 */ /* 0x000fcc0000000800 */
[----:B------:R-:W-:Y:S02]  /*2e850*/  @P1 LOP3.LUT R19, R19, 0x2000, RZ, 0xfc, !PT ;  /* 0x0000200013131812 */ /* 0x000fe400078efcff */
[----:B------:R-:W-:Y:S01]  /*2e860*/  ISETP.LT.AND P1, PT, R102, UR26, !P0 ;  /* 0x0000001a66007c0c */ /* 0x000fe2000c721270 */
[----:B------:R-:W-:Y:S01]  /*2e870*/  VIADD R71, R3, 0x128 ;  /* 0x0000012803477836 */ /* 0x000fe20000000000 */
[----:B------:R-:W-:Y:S01]  /*2e880*/  LOP3.LUT R19, R19, 0xffffefff, RZ, 0xc0, !PT ;  /* 0xffffefff13137812 */ /* 0x000fe200078ec0ff */
[----:B------:R-:W-:Y:S01]  /*2e890*/  VIADD R72, R3, 0x129 ;  /* 0x0000012903487836 */ /* 0x000fe20000000000 */
[----:B------:R-:W-:Y:S01]  /*2e8a0*/  MOV R102, UR61 ;  /* 0x0000003d00667c02 */ /* 0x000fe20008000f00 */
[----:B------:R-:W-:Y:S01]  /*2e8b0*/  ULDC UR61, c[0x0][0x22c] ;  /* 0x00008b00003d7ab9 */ /* 0x000fe20000000800 */
[----:B------:R-:W-:Y:S01]  /*2e8c0*/  ISETP.LT.AND P2, PT, R131, UR10, !P0 ;  /* 0x0000000a83007c0c */ /* 0x000fe2000c741270 */
[----:B------:R-:W-:Y:S01]  /*2e8d0*/  ULDC UR10, c[0x0][0x22c] ;  /* 0x00008b00000a7ab9 */ /* 0x000fe20000000800 */
[----:B------:R-:W-:-:S05]  /*2e8e0*/  ULDC UR26, c[0x0][0x22c] ;  /* 0x00008b00001a7ab9 */ /* 0x000fca0000000800 */
        /* <DEDUP_REMOVED lines=9> */
[----:B------:R-:W2:Y:S01]  /*2e980*/  LDL.LU R22, [R1+0x1950] ;  /* 0x0019500001167983 */ /* 0x000ea20000300800 */
        /* <DEDUP_REMOVED lines=9> */
[----:B------:R-:W2:Y:S01]  /*2ea20*/  LDL.LU R23, [R1+0x194c] ;  /* 0x00194c0001177983 */ /* 0x000ea20000300800 */
[----:B------:R-:W-:-:S09]  /*2ea30*/  ULDC UR23, c[0x0][0x22c] ;  /* 0x00008b0000177ab9 */ /* 0x000fd20000000800 */
[----:B------:R-:W-:Y:S02]  /*2ea40*/  @P1 LOP3.LUT R19, R19, 0x200, RZ, 0xfc, !PT ;  /* 0x0000020013131812 */ /* 0x000fe400078efcff */
[----:B------:R-:W-:Y:S01]  /*2ea50*/  ISETP.LT.AND P1, PT, R151, UR22, !P0 ;  /* 0x0000001697007c0c */ /* 0x000fe2000c721270 */
[----:B------:R-:W-:Y:S01]  /*2ea60*/  VIADD R76, R3, 0x12d ;  /* 0x0000012d034c7836 */ /* 0x000fe20000000000 */
[----:B------:R-:W-:Y:S01]  /*2ea70*/  LOP3.LUT R19, R19, 0xfffffeff, RZ, 0xc0, !PT ;  /* 0xfffffeff13137812 */ /* 0x000fe200078ec0ff */
[----:B------:R-:W-:Y:S01]  /*2ea80*/  ULDC UR22, c[0x0][0x22c] ;  /* 0x00008b0000167ab9 */ /* 0x000fe20000000800 */
[----:B------:R-:W-:Y:S01]  /*2ea90*/  VIADD R77, R3, 0x12e ;  /* 0x0000012e034d7836 */ /* 0x000fe20000000000 */
[----:B------:R-:W2:Y:S08]  /*2eaa0*/  LDL.LU R151, [R1+0x1948] ;  /* 0x0019480001977983 */ /* 0x000eb00000300800 */
[----:B------:R-:W-:-:S02]  /*2eab0*/  @P1 LOP3.LUT R19, R19, 0x100, RZ, 0xfc, !PT ;  /* 0x0000010013131812 */ /* 0x000fc400078efcff */
[----:B------:R-:W-:Y:S01]  /*2eac0*/  ISETP.LT.AND P1, PT, R150, UR21, !P0 ;  /* 0x0000001596007c0c */ /* 0x000fe2000c721270 */
[----:B------:R-:W-:Y:S01]  /*2ead0*/  ULDC UR21, c[0x0][0x22c] ;  /* 0x00008b0000157ab9 */ /* 0x000fe20000000800 */
[----:B------:R-:W-:Y:S01]  /*2eae0*/  LOP3.LUT R19, R19, 0xffffff7f, RZ, 0xc0, !PT ;  /* 0xffffff7f13137812 */ /* 0x000fe200078ec0ff */
[----:B------:R-:W-:Y:S01]  /*2eaf0*/  VIADD R78, R3, 0x12f ;  /* 0x0000012f034e7836 */ /* 0x000fe20000000000 */
[----:B------:R-:W2:Y:S09]  /*2eb00*/  LDL.LU R150, [R1+0x1944] ;  /* 0x0019440001967983 */ /* 0x000eb20000300800 */
        /* <DEDUP_REMOVED lines=45> */
[----:B------:R-:W-:Y:S01]  /*2ede0*/  VIADD R86, R3, 0x137 ;  /* 0x0000013703567836 */ /* 0x000fe20000000000 */
[----:B------:R-:W2:Y:S01]  /*2edf0*/  LDL.LU R142, [R1+0x1924] ;  /* 0x00192400018e7983 */ /* 0x000ea20000300800 */
[----:B---3--:R-:W-:-:S09]  /*2ee00*/  LOP3.LUT R16, R16, 0x7fffffff, RZ, 0xc0, !PT ;  /* 0x7fffffff10107812 */ /* 0x008fd200078ec0ff */
[----:B------:R-:W-:Y:S02]  /*2ee10*/  @P1 LOP3.LUT R16, R16, 0x80000000, RZ, 0xfc, !PT ;  /* 0x8000000010101812 */ /* 0x000fe400078efcff */
[----:B------:R-:W-:Y:S01]  /*2ee20*/  ISETP.LT.AND P1, PT, R141, UR12, !P0 ;  /* 0x0000000c8d007c0c */ /* 0x000fe2000c721270 */
[----:B------:R-:W-:Y:S01]  /*2ee30*/  ULDC UR12, c[0x0][0x22c] ;  /* 0x00008b00000c7ab9 */ /* 0x000fe20000000800 */
[----:B------:R-:W-:Y:S01]  /*2ee40*/  LOP3.LUT R16, R16, 0xbfffffff, RZ, 0xc0, !PT ;  /* 0xbfffffff10107812 */ /* 0x000fe200078ec0ff */
[----:B------:R-:W-:Y:S01]  /*2ee50*/  VIADD R87, R3, 0x138 ;  /* 0x0000013803577836 */ /* 0x000fe20000000000 */
[----:B------:R-:W3:Y:S09]  /*2ee60*/  LDL.LU R141, [R1+0x1920] ;  /* 0x00192000018d7983 */ /* 0x000ef20000300800 */
[----:B------:R-:W-:-:S02]  /*2ee70*/  @P1 LOP3.LUT R16, R16, 0x40000000, RZ, 0xfc, !PT ;  /* 0x4000000010101812 */ /* 0x000fc400078efcff */
[----:B------:R-:W-:Y:S01]  /*2ee80*/  ISETP.LT.AND P1, PT, R140, UR9, !P0 ;  /* 0x000000098c007c0c */ /* 0x000fe2000c721270 */
[----:B------:R-:W-:Y:S01]  /*2ee90*/  ULDC UR9, c[0x0][0x22c] ;  /* 0x00008b0000097ab9 */ /* 0x000fe20000000800 */
[----:B------:R-:W-:Y:S01]  /*2eea0*/  LOP3.LUT R16, R16, 0xdfffffff, RZ, 0xc0, !PT ;  /* 0xdfffffff10107812 */ /* 0x000fe200078ec0ff */
[----:B------:R-:W-:Y:S01]  /*2eeb0*/  VIADD R88, R3, 0x139 ;  /* 0x0000013903587836 */ /* 0x000fe20000000000 */
[----:B----4-:R-:W-:Y:S01]  /*2eec0*/  LOP3.LUT R21, R21, 0x7fffffff, RZ, 0xc0, !PT ;  /* 0x7fffffff15157812 */ /* 0x010fe200078ec0ff */
[----:B------:R-:W-:Y:S01]  /*2eed0*/  VIADD R90, R3, 0x13a ;  /* 0x0000013a035a7836 */ /* 0x000fe20000000000 */
[----:B------:R-:W4:Y:S07]  /*2eee0*/  LDL.LU R140, [R1+0x191c] ;  /* 0x00191c00018c7983 */ /* 0x000f2e0000300800 */
[----:B------:R-:W-:-:S02]  /*2eef0*/  @P1 LOP3.LUT R16, R16, 0x20000000, RZ, 0xfc, !PT ;  /* 0x2000000010101812 */ /* 0x000fc400078efcff */
        /* <DEDUP_REMOVED lines=10> */
[----:B------:R-:W4:Y:S09]  /*2efa0*/  LDL.LU R138, [R1+0x1914] ;  /* 0x00191400018a7983 */ /* 0x000f320000300800 */
        /* <DEDUP_REMOVED lines=10> */
[C---:B------:R-:W-:Y:S01]  /*2f050*/  VIADD R155, R3.reuse, 0x13e ;  /* 0x0000013e039b7836 */ /* 0x040fe20000000000 */
[----:B--2---:R-:W-:Y:S01]  /*2f060*/  LOP3.LUT R22, R22, 0x7fffffff, RZ, 0xc0, !PT ;  /* 0x7fffffff16167812 */ /* 0x004fe200078ec0ff */
[----:B------:R-:W-:Y:S01]  /*2f070*/  VIADD R156, R3, 0x13f ;  /* 0x0000013f039c7836 */ /* 0x000fe20000000000 */
[----:B------:R-:W2:Y:S07]  /*2f080*/  LDL.LU R136, [R1+0x190c] ;  /* 0x00190c0001887983 */ /* 0x000eae0000300800 */
[----:B------:R-:W-:-:S02]  /*2f090*/  @P1 LOP3.LUT R16, R16, 0x2000000, RZ, 0xfc, !PT ;  /* 0x0200000010101812 */ /* 0x000fc400078efcff */
[----:B------:R-:W-:Y:S01]  /*2f0a0*/  ISETP.LT.AND P1, PT, R135, UR4, !P0 ;  /* 0x0000000487007c0c */ /* 0x000fe2000c721270 */
[----:B------:R-:W-:Y:S01]  /*2f0b0*/  ULDC UR4, c[0x0][0x22c] ;  /* 0x00008b0000047ab9 */ /* 0x000fe20000000800 */
[----:B------:R-:W-:Y:S01]  /*2f0c0*/  LOP3.LUT R16, R16, 0xfeffffff, RZ, 0xc0, !PT ;  /* 0xfeffffff10107812 */ /* 0x000fe200078ec0ff */
[----:B------:R-:W-:Y:S01]  /*2f0d0*/  VIADD R157, R3, 0x140 ;  /* 0x00000140039d7836 */ /* 0x000fe20000000000 */
[----:B------:R-:W-:Y:S01]  /*2f0e0*/  LOP3.LUT R23, R23, 0x7fffffff, RZ, 0xc0, !PT ;  /* 0x7fffffff17177812 */ /* 0x000fe200078ec0ff */
[----:B------:R-:W-:Y:S01]  /*2f0f0*/  VIADD R158, R3, 0x141 ;  /* 0x00000141039e7836 */ /* 0x000fe20000000000 */
[----:B------:R-:W4:Y:S07]  /*2f100*/  LDL.LU R135, [R1+0x1908] ;  /* 0x0019080001877983 */ /* 0x000f2e0000300800 */
        /* <DEDUP_REMOVED lines=10> */
[C---:B------:R-:W-:Y:S01]  /*2f1b0*/  VIADD R160, R3.reuse, 0x143 ;  /* 0x0000014303a07836 */ /* 0x040fe20000000000 */
[----:B------:R-:W3:Y:S01]  /*2f1c0*/  LDL.LU R133, [R1+0x1900] ;  /* 0x0019000001857983 */ /* 0x000ee20000300800 */
[C---:B------:R-:W-:Y:S02]  /*2f1d0*/  VIADD R161, R3.reuse, 0x144 ;  /* 0x0000014403a17836 */ /* 0x040fe40000000000 */
[C---:B------:R-:W-:Y:S01]  /*2f1e0*/  VIADD R162, R3.reuse, 0x145 ;  /* 0x0000014503a27836 */ /* 0x040fe20000000000 */
[----:B------:R-:W2:Y:S01]  /*2f1f0*/  LDL.LU R132, [R1+0x18fc] ;  /* 0x0018fc0001847983 */ /* 0x000ea20000300800 */
[C---:B------:R-:W-:Y:S02]  /*2f200*/  VIADD R163, R3.reuse, 0x146 ;  /* 0x0000014603a37836 */ /* 0x040fe40000000000 */
[----:B------:R-:W-:Y:S01]  /*2f210*/  VIADD R164, R3, 0x147 ;  /* 0x0000014703a47836 */ /* 0x000fe20000000000 */
[----:B------:R-:W2:Y:S01]  /*2f220*/  LDL.LU R131, [R1+0x18f8] ;  /* 0x0018f80001837983 */ /* 0x000ea20000300800 */
[----:B------:R-:W-:-:S04]  /*2f230*/  @P1 LOP3.LUT R16, R16, 0x400000, RZ, 0xfc, !PT ;  /* 0x0040000010101812 */ /* 0x000fc800078efcff */
[----:B------:R-:W-:-:S04]  /*2f240*/  LOP3.LUT R16, R16, 0xffdfffff, RZ, 0xc0, !PT ;  /* 0xffdfffff10107812 */ /* 0x000fc800078ec0ff */
[----:B------:R-:W-:Y:S02]  /*2f250*/  @P3 LOP3.LUT R16, R16, 0x200000, RZ, 0xfc, !PT ;  /* 0x0020000010103812 */ /* 0x000fe400078efcff */
[----:B------:R-:W-:Y:S01]  /*2f260*/  ISETP.LT.AND P1, PT, R130, UR11, !P0 ;  /* 0x0000000b82007c0c */ /* 0x000fe2000c721270 */
[----:B------:R-:W-:Y:S01]  /*2f270*/  ULDC UR11, c[0x0][0x22c] ;  /* 0x00008b00000b7ab9 */ /* 0x000fe20000000800 */
[----:B------:R-:W-:Y:S01]  /*2f280*/  LOP3.LUT R16, R16, 0xffefffff, RZ, 0xc0, !PT ;  /* 0xffefffff10107812 */ /* 0x000fe200078ec0ff */
[----:B------:R-:W-:Y:S01]  /*2f290*/  VIADD R165, R3, 0x148 ;  /* 0x0000014803a57836 */ /* 0x000fe20000000000 */
[----:B------:R-:W-:Y:S01]  /*2f2a0*/  ISETP.LT.AND P3, PT, R128, UR61, !P0 ;  /* 0x0000003d80007c0c */ /* 0x000fe2000c761270 */
[----:B------:R-:W-:Y:S01]  /*2f2b0*/  ULDC UR61, c[0x0][0x22c] ;  /* 0x00008b00003d7ab9 */ /* 0x000fe20000000800 */
[----:B------:R-:W-:Y:S01]  /*2f2c0*/  @P2 LOP3.LUT R16, R16, 0x100000, RZ, 0xfc, !PT ;  /* 0x0010000010102812 */ /* 0x000fe200078efcff */
[----:B------:R-:W2:Y:S03]  /*2f2d0*/  LDL.LU R130, [R1+0x18f4] ;  /* 0x0018f40001827983 */ /* 0x000ea60000300800 */
        /* <DEDUP_REMOVED lines=8> */
[----:B------:R-:W2:Y:S04]  /*2f360*/  LDL.LU R129, [R1+0x18f0] ;  /* 0x0018f00001817983 */ /* 0x000ea80000300800 */
[----:B------:R-:W2:Y:S03]  /*2f370*/  LDL.LU R128, [R1+0x18ec] ;  /* 0x0018ec0001807983 */ /* 0x000ea60000300800 */
[----:B------:R-:W-:Y:S01]  /*2f380*/  @P1 LOP3.LUT R16, R16, 0x40000, RZ, 0xfc, !PT ;  /* 0x0004000010101812 */ /* 0x000fe200078efcff */
[----:B------:R-:W2:Y:S03]  /*2f390*/  LDL.LU R127, [R1+0x18e8] ;  /* 0x0018e800017f7983 */ /* 0x000ea60000300800 */
[----:B------:R-:W-:-:S04]  /*2f3a0*/  LOP3.LUT R16, R16, 0xfffdffff, RZ, 0xc0, !PT ;  /* 0xfffdffff10107812 */ /* 0x000fc800078ec0ff */
[----:B------:R-:W-:Y:S02]  /*2f3b0*/  @P3 LOP3.LUT R16, R16, 0x20000, RZ, 0xfc, !PT ;  /* 0x0002000010103812 */ /* 0x000fe400078efcff */
[----:B------:R-:W-:Y:S01]  /*2f3c0*/  ISETP.LT.AND P1, PT, R126, UR11, !P0 ;  /* 0x0000000b7e007c0c */ /* 0x000fe2000c721270 */
[----:B------:R-:W-:Y:S01]  /*2f3d0*/  ULDC UR11, c[0x0][0x22c] ;  /* 0x00008b00000b7ab9 */ /* 0x000fe20000000800 */
[----:B------:R-:W-:Y:S01]  /*2f3e0*/  LOP3.LUT R16, R16, 0xfffeffff, RZ, 0xc0, !PT ;  /* 0xfffeffff10107812 */ /* 0x000fe200078ec0ff */
[----:B------:R-:W2:Y:S03]  /*2f3f0*/  LDL.LU R126, [R1+0x18e4] ;  /* 0x0018e400017e7983 */ /* 0x000ea60000300800 */
[----:B------:R-:W-:-:S04]  /*2f400*/  @P2 LOP3.LUT R16, R16, 0x10000, RZ, 0xfc, !PT ;  /* 0x0001000010102812 */ /* 0x000fc800078efcff */
[----:B------:R-:W-:-:S04]  /*2f410*/  LOP3.LUT R16, R16, 0xffff7fff, RZ, 0xc0, !PT ;  /* 0xffff7fff10107812 */ /* 0x000fc800078ec0ff */
[----:B------:R-:W-:Y:S02]  /*2f420*/  @P1 LOP3.LUT R16, R16, 0x8000, RZ, 0xfc, !PT ;  /* 0x0000800010101812 */ /* 0x000fe400078efcff */
[----:B------:R-:W-:Y:S01]  /*2f430*/  ISETP.LT.AND P1, PT, R125, UR60, !P0 ;  /* 0x0000003c7d007c0c */ /* 0x000fe2000c721270 */
[----:B------:R-:W-:Y:S01]  /*2f440*/  ULDC UR60, c[0x0][0x22c] ;  /* 0x00008b00003c7ab9 */ /* 0x000fe20000000800 */
[----:B------:R-:W-:Y:S01]  /*2f450*/  ISETP.LT.AND P3, PT, R124, UR61, !P0 ;  /* 0x0000003d7c007c0c */ /* 0x000fe2000c761270 */
[----:B------:R-:W-:Y:S01]  /*2f460*/  ULDC UR61, c[0x0][0x22c] ;  /* 0x00008b00003d7ab9 */ /* 0x000fe20000000800 */
[----:B------:R-:W-:Y:S01]  /*2f470*/  LOP3.LUT R16, R16, 0xffffbfff, RZ, 0xc0, !PT ;  /* 0xffffbfff10107812 */ /* 0x000fe200078ec0ff */
[----:B------:R-:W2:Y:S01]  /*2f480*/  LDL.LU R125, [R1+0x18e0] ;  /* 0x0018e000017d7983 */ /* 0x000ea20000300800 */
[----:B------:R-:W-:Y:S01]  /*2f490*/  ISETP.LT.AND P2, PT, R123, UR10, !P0 ;  /* 0x0000000a7b007c0c */ /* 0x000fe2000c741270 */
[----:B------:R-:W-:Y:S02]  /*2f4a0*/  ULDC UR10, c[0x0][0x22c] ;  /* 0x00008b00000a7ab9 */ /* 0x000fe40000000800 */
[----:B------:R-:W2:Y:S04]  /*2f4b0*/  LDL.LU R124, [R1+0x18dc] ;  /* 0x0018dc00017c7983 */ /* 0x000ea80000300800 */
        /* <DEDUP_REMOVED lines=16> */
[----:B------:R-:W-:Y:S01]  /*2f5c0*/  VIADD R167, R3, 0x14a ;  /* 0x0000014a03a77836 */ /* 0x000fe20000000000 */
[----:B------:R-:W-:Y:S01]  /*2f5d0*/  ISETP.LT.AND P2, PT, R119, UR10, !P0 ;  /* 0x0000000a77007c0c */ /* 0x000fe2000c741270 */
[----:B------:R-:W-:Y:S01]  /*2f5e0*/  ULDC UR10, c[0x0][0x22c] ;  /* 0x00008b00000a7ab9 */ /* 0x000fe20000000800 */
[----:B------:R-:W2:Y:S04]  /*2f5f0*/  LDL.LU R121, [R1+0x18d0] ;  /* 0x0018d00001797983 */ /* 0x000ea80000300800 */
[----:B------:R-:W2:Y:S01]  /*2f600*/  LDL.LU R120, [R1+0x18cc] ;  /* 0x0018cc0001787983 */ /* 0x000ea20000300800 */
[----:B------:R-:W-:-:S03]  /*2f610*/  @P1 LOP3.LUT R16, R16, 0x400, RZ, 0xfc, !PT ;  /* 0x0000040010101812 */ /* 0x000fc600078efcff */
[----:B------:R-:W2:Y:S01]  /*2f620*/  LDL.LU R119, [R1+0x18c8] ;  /* 0x0018c80001777983 */ /* 0x000ea20000300800 */
        /* <DEDUP_REMOVED lines=19> */
[----:B------:R-:W4:Y:S03]  /*2f760*/  LDL.LU R115, [R1+0x18b8] ;  /* 0x0018b80001737983 */ /* 0x000f260000300800 */
        /* <DEDUP_REMOVED lines=15> */
[----:B------:R-:W-:Y:S01]  /*2f860*/  ISETP.LT.AND P2, PT, R111, UR10, !P0 ;  /* 0x0000000a6f007c0c */ /* 0x000fe2000c741270 */
[----:B------:R-:W-:Y:S01]  /*2f870*/  ULDC UR10, c[0x0][0x22c] ;  /* 0x00008b00000a7ab9 */ /* 0x000fe20000000800 */
[----:B------:R-:W2:Y:S04]  /*2f880*/  LDL.LU R113, [R1+0x18b0] ;  /* 0x0018b00001717983 */ /* 0x000ea80000300800 */
[----:B------:R-:W2:Y:S01]  /*2f890*/  LDL.LU R112, [R1+0x18ac] ;  /* 0x0018ac0001707983 */ /* 0x000ea20000300800 */
[----:B------:R-:W-:-:S02]  /*2f8a0*/  @P1 LOP3.LUT R16, R16, 0x4, RZ, 0xfc, !PT ;  /* 0x0000000410101812 */ /* 0x000fc400078efcff */
[----:B------:R-:W-:Y:S01]  /*2f8b0*/  ISETP.LT.AND P1, PT, R110, UR11, !P0 ;  /* 0x0000000b6e007c0c */ /* 0x000fe2000c721270 */
[----:B------:R-:W-:Y:S01]  /*2f8c0*/  ULDC UR11, c[0x0][0x22c] ;  /* 0x00008b00000b7ab9 */ /* 0x000fe20000000800 */
[----:B------:R-:W-:Y:S01]  /*2f8d0*/  LOP3.LUT R16, R16, 0xfffffffd, RZ, 0xc0, !PT ;  /* 0xfffffffd10107812 */ /* 0x000fe200078ec0ff */
[----:B------:R-:W3:Y:S10]  /*2f8e0*/  LDL.LU R111, [R1+0x18a8] ;  /* 0x0018a800016f7983 */ /* 0x000ef40000300800 */
[----:B------:R-:W-:Y:S01]  /*2f8f0*/  @P1 LOP3.LUT R21, R21, 0x80000000, RZ, 0xfc, !PT ;  /* 0x8000000015151812 */ /* 0x000fe200078efcff */
[----:B------:R-:W2:Y:S01]  /*2f900*/  LDL.LU R110, [R1+0x18a4] ;  /* 0x0018a400016e7983 */ /* 0x000ea20000300800 */
[----:B------:R-:W-:Y:S01]  /*2f910*/  ISETP.LT.AND P1, PT, R109, UR60, !P0 ;  /* 0x0000003c6d007c0c */ /* 0x000fe2000c721270 */
[----:B------:R-:W-:Y:S01]  /*2f920*/  ULDC UR60, c[0x0][0x22c] ;  /* 0x00008b00003c7ab9 */ /* 0x000fe20000000800 */
[----:B------:R-:W-:Y:S01]  /*2f930*/  @P3 LOP3.LUT R16, R16, 0x2, RZ, 0xfc, !PT ;  /* 0x0000000210103812 */ /* 0x000fe200078efcff */
[----:B------:R-:W4:Y:S01]  /*2f940*/  LDL.LU R109, [R1+0x18a0] ;  /* 0x0018a000016d7983 */ /* 0x000f220000300800 */
[----:B------:R-:W-:Y:S01]  /*2f950*/  ISETP.LT.AND P3, PT, R108, UR61, !P0 ;  /* 0x0000003d6c007c0c */ /* 0x000fe2000c761270 */
[----:B------:R-:W-:Y:S01]  /*2f960*/  ULDC UR61, c[0x0][0x22c] ;  /* 0x00008b00003d7ab9 */ /* 0x000fe20000000800 */
[----:B------:R-:W-:Y:S01]  /*2f970*/  LOP3.LUT R21, R21, 0xbfffffff, RZ, 0xc0, !PT ;  /* 0xbfffffff15157812 */ /* 0x000fe200078ec0ff */
[----:B------:R-:W2:Y:S01]  /*2f980*/  LDL.LU R108, [R1+0x189c] ;  /* 0x00189c00016c7983 */ /* 0x000ea20000300800 */
[----:B------:R-:W-:-:S05]  /*2f990*/  LOP3.LUT R16, R16, 0xfffffffe, RZ, 0xc0, !PT ;  /* 0xfffffffe10107812 */ /* 0x000fca00078ec0ff */
[----:B------:R-:W-:Y:S02]  /*2f9a0*/  @P1 LOP3.LUT R21, R21, 0x40000000, RZ, 0xfc, !PT ;  /* 0x4000000015151812 */ /* 0x000fe400078efcff */
[----:B------:R-:W-:Y:S02]  /*2f9b0*/  @P2 LOP3.LUT R16, R16, 0x1, RZ, 0xfc, !PT ;  /* 0x0000000110102812 */ /* 0x000fe400078efcff */
[----:B------:R-:W-:Y:S01]  /*2f9c0*/  ISETP.LT.AND P2, PT, R107, UR10, !P0 ;  /* 0x0000000a6b007c0c */ /* 0x000fe2000c741270 */
[----:B------:R-:W-:Y:S01]  /*2f9d0*/  ULDC UR10, c[0x0][0x22c] ;  /* 0x00008b00000a7ab9 */ /* 0x000fe20000000800 */
[----:B------:R-:W-:Y:S01]  /*2f9e0*/  LOP3.LUT R21, R21, 0xdfffffff, RZ, 0xc0, !PT ;  /* 0xdfffffff15157812 */ /* 0x000fe200078ec0ff */
[----:B------:R-:W3:Y:S03]  /*2f9f0*/  LDL.LU R107, [R1+0x1898] ;  /* 0x00189800016b7983 */ /* 0x000ee60000300800 */
[----:B------:R-:W-:Y:S01]  /*2fa00*/  @P3 LOP3.LUT R21, R21, 0x20000000, RZ, 0xfc, !PT ;  /* 0x2000000015153812 */ /* 0x000fe200078efcff */
[----:B------:R-:W-:Y:S01]  /*2fa10*/  BAR.SYNC.DEFER_BLOCKING 0x0 ;  /* 0x0000000000007b1d */ /* 0x000fe20000010000 */
[----:B------:R-:W-:-:S02]  /*2fa20*/  ISETP.LT.AND P1, PT, R106, UR11, !P0 ;  /* 0x0000000b6a007c0c */ /* 0x000fc4000c721270 */
[----:B------:R-:W-:-:S03]  /*2fa30*/  LOP3.LUT R21, R21, 0xefffffff, RZ, 0xc0, !PT ;  /* 0xefffffff15157812 */ /* 0x000fc600078ec0ff */
[----:B------:R-:W-:Y:S01]  /*2fa40*/  ULDC UR11, c[0x0][0x22c] ;  /* 0x00008b00000b7ab9 */ /* 0x000fe20000000800 */
[----:B------:R-:W-:Y:S01]  /*2fa50*/  @P2 LOP3.LUT R21, R21, 0x10000000, RZ, 0xfc, !PT ;  /* 0x1000000015152812 */ /* 0x000fe200078efcff */
[----:B------:R-:W2:Y:S01]  /*2fa60*/  LDL.LU R106, [R1+0x1894] ;  /* 0x00189400016a7983 */ /* 0x000ea20000300800 */
[----:B------:R-:W-:Y:S02]  /*2fa70*/  ISETP.LT.AND P2, PT, R105, UR60, !P0 ;  /* 0x0000003c69007c0c */ /* 0x000fe4000c741270 */
[----:B------:R-:W-:Y:S01]  /*2fa80*/  LOP3.LUT R21, R21, 0xf7ffffff, RZ, 0xc0, !PT ;  /* 0xf7ffffff15157812 */ /* 0x000fe200078ec0ff */
[----:B------:R-:W-:Y:S01]  /*2fa90*/  VIADD R169, R3, 0x14c ;  /* 0x0000014c03a97836 */ /* 0x000fe20000000000 */
[----:B------:R-:W4:Y:S02]  /*2faa0*/  LDL.LU R105, [R1+0x1890] ;  /* 0x0018900001697983 */ /* 0x000f240000300800 */
[----:B------:R-:W-:Y:S02]  /*2fab0*/  @P1 LOP3.LUT R21, R21, 0x8000000, RZ, 0xfc, !PT ;  /* 0x0800000015151812 */ /* 0x000fe400078efcff */
[----:B------:R-:W-:-:S02]  /*2fac0*/  ISETP.LT.AND P1, PT, R103, UR61, !P0 ;  /* 0x0000003d67007c0c */ /* 0x000fc4000c721270 */
[----:B------:R-:W-:-:S04]  /*2fad0*/  LOP3.LUT R21, R21, 0xfbffffff, RZ, 0xc0, !PT ;  /* 0xfbffffff15157812 */ /* 0x000fc800078ec0ff */
[----:B------:R-:W-:-:S04]  /*2fae0*/  @P2 LOP3.LUT R21, R21, 0x4000000, RZ, 0xfc, !PT ;  /* 0x0400000015152812 */ /* 0x000fc800078efcff */
[----:B------:R-:W-:Y:S02]  /*2faf0*/  LOP3.LUT R21, R21, 0xfdffffff, RZ, 0xc0, !PT ;  /* 0xfdffffff15157812 */ /* 0x000fe400078ec0ff */
[----:B------:R-:W-:Y:S02]  /*2fb00*/  ISETP.LT.AND P2, PT, R101, UR10, !P0 ;  /* 0x0000000a65007c0c */ /* 0x000fe4000c741270 */
[----:B------:R-:W-:Y:S02]  /*2fb10*/  @P1 LOP3.LUT R21, R21, 0x2000000, RZ, 0xfc, !PT ;  /* 0x0200000015151812 */ /* 0x000fe400078efcff */
[----:B------:R-:W-:Y:S02]  /*2fb20*/  ISETP.LT.AND P1, PT, R99, UR11, !P0 ;  /* 0x0000000b63007c0c */ /* 0x000fe4000c721270 */
[----:B------:R-:W-:Y:S02]  /*2fb30*/  R2UR UR11, R98 ;  /* 0x00000000620b72ca */ /* 0x000fe400000e0000 */
[----:B------:R-:W-:-:S02]  /*2fb40*/  LOP3.LUT R21, R21, 0xfeffffff, RZ, 0xc0, !PT ;  /* 0xfeffffff15157812 */ /* 0x000fc400078ec0ff */
[----:B------:R-:W-:-:S03]  /*2fb50*/  R2UR UR10, R100 ;  /* 0x00000000640a72ca */ /* 0x000fc600000e0000 */
[----:B------:R-:W-:Y:S02]  /*2fb60*/  @P2 LOP3.LUT R21, R21, 0x1000000, RZ, 0xfc, !PT ;  /* 0x0100000015152812 */ /* 0x000fe400078efcff */
[----:B------:R-:W-:Y:S02]  /*2fb70*/  R2UR UR61, R102 ;  /* 0x00000000663d72ca */ /* 0x000fe400000e0000 */
[----:B------:R-:W-:Y:S02]  /*2fb80*/  LOP3.LUT R21, R21, 0xff7fffff, RZ, 0xc0, !PT ;  /* 0xff7fffff15157812 */ /* 0x000fe400078ec0ff */
[----:B------:R-:W-:Y:S02]  /*2fb90*/  ISETP.LT.AND P2, PT, R97, UR11, !P0 ;  /* 0x0000000b61007c0c */ /* 0x000fe4000c741270 */
[----:B------:R-:W-:Y:S02]  /*2fba0*/  @P1 LOP3.LUT R21, R21, 0x800000, RZ, 0xfc, !PT ;  /* 0x0080000015151812 */ /* 0x000fe400078efcff */
[----:B------:R-:W-:-:S02]  /*2fbb0*/  ISETP.LT.AND P1, PT, R95, UR10, !P0 ;  /* 0x0000000a5f007c0c */ /* 0x000fc4000c721270 */
[----:B------:R-:W-:Y:S02]  /*2fbc0*/  LOP3.LUT R21, R21, 0xffbfffff, RZ, 0xc0, !PT ;  /* 0xffbfffff15157812 */ /* 0x000fe400078ec0ff */
[----:B------:R-:W-:Y:S02]  /*2fbd0*/  R2UR UR60, R104 ;  /* 0x00000000683c72ca */ /* 0x000fe400000e0000 */
[----:B------:R-:W2:Y:S03]  /*2fbe0*/  LDL.LU R104, [R1+0x188c] ;  /* 0x00188c0001687983 */ /* 0x000ea60000300800 */
[----:B------:R-:W-:Y:S01]  /*2fbf0*/  @P2 LOP3.LUT R21, R21, 0x400000, RZ, 0xfc, !PT ;  /* 0x0040000015152812 */ /* 0x000fe200078efcff */
[----:B------:R-:W3:Y:S01]  /*2fc00*/  LDL.LU R103, [R1+0x1888] ;  /* 0x0018880001677983 */ /* 0x000ee20000300800 */
[----:B------:R-:W-:Y:S01]  /*2fc10*/  ISETP.LT.AND P2, PT, R93, UR61, !P0 ;  /* 0x0000003d5d007c0c */ /* 0x000fe2000c741270 */
[----:B------:R-:W-:Y:S01]  /*2fc20*/  VIADD R170, R3, 0x14d ;  /* 0x0000014d03aa7836 */ /* 0x000fe20000000000 */
[----:B------:R-:W-:Y:S01]  /*2fc30*/  LOP3.LUT R21, R21, 0xffdfffff, RZ, 0xc0, !PT ;  /* 0xffdfffff15157812 */ /* 0x000fe200078ec0ff */
[----:B------:R-:W2:Y:S01]  /*2fc40*/  LDL.LU R102, [R1+0x1884] ;  /* 0x0018840001667983 */ /* 0x000ea20000300800 */
[----:B------:R-:W-:Y:S01]  /*2fc50*/  R2UR UR11, R96 ;  /* 0x00000000600b72ca */ /* 0x000fe200000e0000 */
[----:B------:R-:W-:Y:S01]  /*2fc60*/  VIADD R171, R3, 0x14e ;  /* 0x0000014e03ab7836 */ /* 0x000fe20000000000 */
[----:B------:R-:W-:Y:S01]  /*2fc70*/  @P1 LOP3.LUT R21, R21, 0x200000, RZ, 0xfc, !PT ;  /* 0x0020000015151812 */ /* 0x000fe200078efcff */
[----:B------:R-:W4:Y:S01]  /*2fc80*/  LDL.LU R101, [R1+0x1880] ;  /* 0x0018800001657983 */ /* 0x000f220000300800 */
[----:B------:R-:W-:Y:S01]  /*2fc90*/  ISETP.LT.AND P1, PT, R92, UR60, !P0 ;  /* 0x0000003c5c007c0c */ /* 0x000fe2000c721270 */
[----:B------:R-:W-:Y:S01]  /*2fca0*/  VIADD R252, R3, 0x14f ;  /* 0x0000014f03fc7836 */ /* 0x000fe20000000000 */
[----:B------:R-:W-:Y:S01]  /*2fcb0*/  LOP3.LUT R21, R21, 0xffefffff, RZ, 0xc0, !PT ;  /* 0xffefffff15157812 */ /* 0x000fe200078ec0ff */
[----:B------:R-:W2:Y:S01]  /*2fcc0*/  LDL.LU R100, [R1+0x187c] ;  /* 0x00187c0001647983 */ /* 0x000ea20000300800 */
[----:B------:R-:W-:Y:S01]  /*2fcd0*/  R2UR UR10, R94 ;  /* 0x000000005e0a72ca */ /* 0x000fe200000e0000 */
[----:B------:R-:W-:Y:S01]  /*2fce0*/  ULDC UR61, c[0x0][0x22c] ;  /* 0x00008b00003d7ab9 */ /* 0x000fe20000000800 */
[----:B------:R-:W-:Y:S01]  /*2fcf0*/  @P2 LOP3.LUT R21, R21, 0x100000, RZ, 0xfc, !PT ;  /* 0x0010000015152812 */ /* 0x000fe200078efcff */
[----:B------:R-:W3:Y:S01]  /*2fd00*/  LDL.LU R99, [R1+0x1878] ;  /* 0x0018780001637983 */ /* 0x000ee20000300800 */
[----:B------:R-:W-:Y:S01]  /*2fd10*/  ISETP.LT.AND P2, PT, R91, UR59, !P0 ;  /* 0x0000003b5b007c0c */ /* 0x000fe2000c741270 */
[----:B------:R-:W-:Y:S01]  /*2fd20*/  ULDC UR60, c[0x0][0x22c] ;  /* 0x00008b00003c7ab9 */ /* 0x000fe20000000800 */
[----:B------:R-:W-:Y:S01]  /*2fd30*/  LOP3.LUT R21, R21, 0xfff7ffff, RZ, 0xc0, !PT ;  /* 0xfff7ffff15157812 */ /* 0x000fe200078ec0ff */
[----:B------:R-:W2:Y:S01]  /*2fd40*/  LDL.LU R98, [R1+0x1874] ;  /* 0x0018740001627983 */ /* 0x000ea20000300800 */
[----:B------:R-:W-:Y:S01]  /*2fd50*/  LOP3.LUT R4, R4, 0x7fffffff, RZ, 0xc0, !PT ;  /* 0x7fffffff04047812 */ /* 0x000fe200078ec0ff */
[----:B------:R-:W-:Y:S01]  /*2fd60*/  ULDC UR59, c[0x0][0x22c] ;  /* 0x00008b00003b7ab9 */ /* 0x000fe20000000800 */
[----:B------:R-:W-:Y:S01]  /*2fd70*/  @P1 LOP3.LUT R21, R21, 0x80000, RZ, 0xfc, !PT ;  /* 0x0008000015151812 */ /* 0x000fe200078efcff */
[----:B------:R-:W4:Y:S01]  /*2fd80*/  LDL.LU R97, [R1+0x1870] ;  /* 0x0018700001617983 */ /* 0x000f220000300800 */
[----:B------:R-:W-:Y:S01]  /*2fd90*/  ISETP.LT.AND P1, PT, R89, UR58, !P0 ;  /* 0x0000003a59007c0c */ /* 0x000fe2000c721270 */
[----:B------:R-:W-:Y:S01]  /*2fda0*/  ULDC UR58, c[0x0][0x22c] ;  /* 0x00008b00003a7ab9 */ /* 0x000fe20000000800 */
[----:B------:R-:W-:Y:S01]  /*2fdb0*/  LOP3.LUT R21, R21, 0xfffbffff, RZ, 0xc0, !PT ;  /* 0xfffbffff15157812 */ /* 0x000fe200078ec0ff */
[----:B------:R-:W2:Y:S03]  /*2fdc0*/  LDL.LU R96, [R1+0x186c] ;  /* 0x00186c0001607983 */ /* 0x000ea60000300800 */
[----:B------:R-:W-:Y:S01]  /*2fdd0*/  @P2 LOP3.LUT R21, R21, 0x40000, RZ, 0xfc, !PT ;  /* 0x0004000015152812 */ /* 0x000fe200078efcff */
[----:B------:R-:W3:Y:S01]  /*2fde0*/  LDL.LU R95, [R1+0x1868] ;  /* 0x00186800015f7983 */ /* 0x000ee20000300800 */
[----:B------:R-:W-:Y:S01]  /*2fdf0*/  ISETP.LT.AND P2, PT, R2, UR57, !P0 ;  /* 0x0000003902007c0c */ /* 0x000fe2000c741270 */
[----:B------:R-:W-:Y:S01]  /*2fe00*/  ULDC UR57, c[0x0][0x22c] ;  /* 0x00008b0000397ab9 */ /* 0x000fe20000000800 */
[----:B------:R-:W-:Y:S01]  /*2fe10*/  LOP3.LUT R21, R21, 0xfffdffff, RZ, 0xc0, !PT ;  /* 0xfffdffff15157812 */ /* 0x000fe200078ec0ff */
[----:B------:R-:W2:Y:S03]  /*2fe20*/  LDL.LU R94, [R1+0x1864] ;  /* 0x00186400015e7983 */ /* 0x000ea60000300800 */
[----:B------:R-:W-:Y:S01]  /*2fe30*/  @P1 LOP3.LUT R21, R21, 0x20000, RZ, 0xfc, !PT ;  /* 0x0002000015151812 */ /* 0x000fe200078efcff */
[----:B------:R-:W4:Y:S01]  /*2fe40*/  LDL.LU R93, [R1+0x1860] ;  /* 0x00186000015d7983 */ /* 0x000f220000300800 */
[----:B------:R-:W-:-:S02]  /*2fe50*/  ISETP.LT.AND P1, PT, R26, UR56, !P0 ;  /* 0x000000381a007c0c */ /* 0x000fc4000c721270 */
[----:B------:R-:W-:Y:S01]  /*2fe60*/  LOP3.LUT R21, R21, 0xfffeffff, RZ, 0xc0, !PT ;  /* 0xfffeffff15157812 */ /* 0x000fe200078ec0ff */
[----:B------:R-:W2:Y:S01]  /*2fe70*/  LDL.LU R92, [R1+0x185c] ;  /* 0x00185c00015c7983 */ /* 0x000ea20000300800 */
[----:B------:R-:W-:Y:S01]  /*2fe80*/  VIADD R26, R3, 0x151 ;  /* 0x00000151031a7836 */ /* 0x000fe20000000000 */
[----:B------:R-:W-:Y:S01]  /*2fe90*/  ULDC UR56, c[0x0][0x22c] ;  /* 0x00008b0000387ab9 */ /* 0x000fe20000000800 */
[----:B------:R-:W-:Y:S01]  /*2fea0*/  @P2 LOP3.LUT R21, R21, 0x10000, RZ, 0xfc, !PT ;  /* 0x0001000015152812 */ /* 0x000fe200078efcff */
[----:B------:R-:W3:Y:S01]  /*2feb0*/  LDL.LU R91, [R1+0x1858] ;  /* 0x00185800015b7983 */ /* 0x000ee20000300800 */
[----:B------:R-:W-:Y:S02]  /*2fec0*/  ISETP.LT.AND P2, PT, R27, UR55, !P0 ;  /* 0x000000371b007c0c */ /* 0x000fe4000c741270 */
[----:B------:R-:W-:Y:S01]  /*2fed0*/  LOP3.LUT R21, R21, 0xffff7fff, RZ, 0xc0, !PT ;  /* 0xffff7fff15157812 */ /* 0x000fe200078ec0ff */
[----:B------:R-:W4:Y:S01]  /*2fee0*/  LDL.LU R89, [R1+0x1854] ;  /* 0x0018540001597983 */ /* 0x000f220000300800 */
[----:B------:R-:W-:Y:S01]  /*2fef0*/  VIADD R27, R3, 0x150 ;  /* 0x00000150031b7836 */ /* 0x000fe20000000000 */
[----:B------:R-:W-:Y:S01]  /*2ff00*/  ULDC UR55, c[0x0][0x22c] ;  /* 0x00008b0000377ab9 */ /* 0x000fe20000000800 */
[----:B------:R-:W-:-:S02]  /*2ff10*/  @P1 LOP3.LUT R21, R21, 0x8000, RZ, 0xfc, !PT ;  /* 0x0000800015151812 */ /* 0x000fc400078efcff */
[----:B------:R-:W-:Y:S01]  /*2ff20*/  ISETP.LT.AND P1, PT, R44, UR54, !P0 ;  /* 0x000000362c007c0c */ /* 0x000fe2000c721270 */
[----:B------:R-:W-:Y:S01]  /*2ff30*/  ULDC UR54, c[0x0][0x22c] ;  /* 0x00008b0000367ab9 */ /* 0x000fe20000000800 */
[----:B------:R-:W-:-:S04]  /*2ff40*/  LOP3.LUT R21, R21, 0xffffbfff, RZ, 0xc0, !PT ;  /* 0xffffbfff15157812 */ /* 0x000fc800078ec0ff */
[----:B------:R-:W-:Y:S02]  /*2ff50*/  @P2 LOP3.LUT R21, R21, 0x4000, RZ, 0xfc, !PT ;  /* 0x0000400015152812 */ /* 0x000fe400078efcff */
        /* <DEDUP_REMOVED lines=57> */
[----:B------:R-:W-:-:S04]  /*302f0*/  ULDC UR39, c[0x0][0x22c] ;  /* 0x00008b0000277ab9 */ /* 0x000fc80000000800 */
        /* <DEDUP_REMOVED lines=136> */
[----:B------:R-:W-:Y:S02]  /*30b80*/  ISETP.LT.AND P3, PT, R156, UR5, !P0 ;  /* 0x000000059c007c0c */ /* 0x000fe4000c761270 */
        /* <DEDUP_REMOVED lines=54> */
[----:B------:R-:W-:Y:S01]  /*30ef0*/  LOP3.LUT R23, R23, 0xfffffbff, RZ, 0xc0, !PT ;  /* 0xfffffbff17177812 */ /* 0x000fe200078ec0ff */
[----:B------:R-:W-:-:S03]  /*30f00*/  VIADD R27, R3, 0x152 ;  /* 0x00000152031b7836 */ /* 0x000fc60000000000 */
        /* <DEDUP_REMOVED lines=29> */
[----:B------:R-:W-:Y:S01]  /*310e0*/  ISETP.LT.AND P2, PT, R26, UR33, !P0 ;  /* 0x000000211a007c0c */ /* 0x000fe2000c741270 */
[----:B------:R-:W-:Y:S01]  /*310f0*/  VIADD R26, R3, 0x15b ;  /* 0x0000015b031a7836 */ /* 0x000fe20000000000 */
[----:B------:R-:W-:Y:S01]  /*31100*/  LOP3.LUT R23, R23, 0xfffffffb, RZ, 0xc0, !PT ;  /* 0xfffffffb17177812 */ /* 0x000fe200078ec0ff */
[----:B------:R-:W-:-:S03]  /*31110*/  VIADD R27, R3, 0x15a ;  /* 0x0000015a031b7836 */ /* 0x000fc60000000000 */
[----:B------:R-:W-:Y:S02]  /*31120*/  @P1 LOP3.LUT R23, R23, 0x4, RZ, 0xfc, !PT ;  /* 0x0000000417171812 */ /* 0x000fe400078efcff */
[----:B------:R-:W-:Y:S02]  /*31130*/  ISETP.LT.AND P1, PT, R26, UR35, !P0 ;  /* 0x000000231a007c0c */ /* 0x000fe4000c721270 */
[----:B------:R-:W-:Y:S01]  /*31140*/  ISETP.LT.AND P3, PT, R27, UR34, !P0 ;  /* 0x000000221b007c0c */ /* 0x000fe2000c761270 */
[----:B------:R-:W-:Y:S01]  /*31150*/  VIADD R27, R3, 0x15c ;  /* 0x0000015c031b7836 */ /* 0x000fe20000000000 */
[----:B------:R-:W-:-:S04]  /*31160*/  LOP3.LUT R23, R23, 0xfffffffd, RZ, 0xc0, !PT ;  /* 0xfffffffd17177812 */ /* 0x000fc800078ec0ff */
[----:B------:R-:W-:Y:S02]  /*31170*/  @P2 LOP3.LUT R23, R23, 0x2, RZ, 0xfc, !PT ;  /* 0x0000000217172812 */ /* 0x000fe400078efcff */
[----:B------:R-:W-:Y:S01]  /*31180*/  ISETP.LT.AND P2, PT, R27, UR36, !P0 ;  /* 0x000000241b007c0c */ /* 0x000fe2000c741270 */
[----:B------:R-:W-:Y:S01]  /*31190*/  VIADD R26, R3, 0x15d ;  /* 0x0000015d031a7836 */ /* 0x000fe20000000000 */
[----:B------:R-:W-:Y:S02]  /*311a0*/  LOP3.LUT R23, R23, 0xfffffffe, RZ, 0xc0, !PT ;  /* 0xfffffffe17177812 */ /* 0x000fe400078ec0ff */
[----:B------:R-:W-:Y:S02]  /*311b0*/  @P1 LOP3.LUT R4, R4, 0x80000000, RZ, 0xfc, !PT ;  /* 0x8000000004041812 */ /* 0x000fe400078efcff */
[----:B------:R-:W-:Y:S02]  /*311c0*/  @P3 LOP3.LUT R23, R23, 0x1, RZ, 0xfc, !PT ;  /* 0x0000000117173812 */ /* 0x000fe400078efcff */
[----:B------:R-:W-:-:S02]  /*311d0*/  ISETP.LT.AND P3, PT, R26, UR37, !P0 ;  /* 0x000000251a007c0c */ /* 0x000fc4000c761270 */
        /* <DEDUP_REMOVED lines=76> */
[----:B------:R-:W-:-:S04]  /*316a0*/  LOP3.LUT R4, R4, 0xfffff7ff, RZ, 0xc0, !PT ;  /* 0xfffff7ff04047812 */ /* 0x000fc800078ec0ff */
[----:B------:R-:W-:-:S04]  /*316b0*/  @P3 LOP3.LUT R4, R4, 0x800, RZ, 0xfc, !PT ;  /* 0x0000080004043812 */ /* 0x000fc800078efcff */
[----:B------:R-:W-:-:S04]  /*316c0*/  LOP3.LUT R4, R4, 0xfffffbff, RZ, 0xc0, !PT ;  /* 0xfffffbff04047812 */ /* 0x000fc800078ec0ff */
[----:B------:R-:W-:Y:S02]  /*316d0*/  @P1 LOP3.LUT R4, R4, 0x400, RZ, 0xfc, !PT ;  /* 0x0000040004041812 */ /* 0x000fe400078efcff */
[C---:B------:R-:W-:Y:S01]  /*316e0*/  ISETP.LT.AND P1, PT, R3.reuse, UR4, !P0 ;  /* 0x0000000403007c0c */ /* 0x040fe2000c721270 */
[C---:B------:R-:W-:Y:S02]  /*316f0*/  VIADD R27, R3.reuse, 0x171 ;  /* 0x00000171031b7836 */ /* 0x040fe40000000000 */
[C---:B------:R-:W-:Y:S01]  /*31700*/  VIADD R26, R3.reuse, 0x172 ;  /* 0x00000172031a7836 */ /* 0x040fe20000000000 */
[----:B------:R-:W-:Y:S01]  /*31710*/  LOP3.LUT R4, R4, 0xfffffdff, RZ, 0xc0, !PT ;  /* 0xfffffdff04047812 */ /* 0x000fe200078ec0ff */
[----:B------:R-:W-:Y:S01]  /*31720*/  VIADD R44, R3, 0x173 ;  /* 0x00000173032c7836 */ /* 0x000fe20000000000 */
[----:B------:R-:W-:Y:S01]  /*31730*/  ISETP.LT.AND P2, PT, R27, UR57, !P0 ;  /* 0x000000391b007c0c */ /* 0x000fe2000c741270 */
[C---:B------:R-:W-:Y:S01]  /*31740*/  VIADD R27, R3.reuse, 0x174 ;  /* 0x00000174031b7836 */ /* 0x040fe20000000000 */
[----:B------:R-:W-:Y:S01]  /*31750*/  ISETP.LT.AND P3, PT, R26, UR58, !P0 ;  /* 0x0000003a1a007c0c */ /* 0x000fe2000c761270 */
[----:B------:R-:W-:Y:S01]  /*31760*/  VIADD R26, R3, 0x175 ;  /* 0x00000175031a7836 */ /* 0x000fe20000000000 */
[----:B------:R-:W-:-:S02]  /*31770*/  ISETP.LT.AND P4, PT, R44, UR59, !P0 ;  /* 0x0000003b2c007c0c */ /* 0x000fc4000c781270 */
[----:B------:R-:W-:Y:S02]  /*31780*/  ISETP.LT.AND P5, PT, R27, UR60, !P0 ;  /* 0x0000003c1b007c0c */ /* 0x000fe4000c7a1270 */
[----:B------:R-:W-:Y:S02]  /*31790*/  @P1 LOP3.LUT R4, R4, 0x200, RZ, 0xfc, !PT ;  /* 0x0000020004041812 */ /* 0x000fe400078efcff */
[----:B------:R-:W-:Y:S02]  /*317a0*/  ISETP.LT.AND P6, PT, R26, UR61, !P0 ;  /* 0x0000003d1a007c0c */ /* 0x000fe4000c7c1270 */
[----:B------:R-:W-:Y:S01]  /*317b0*/  LOP3.LUT P1, RZ, R6, 0x8000, RZ, 0xc0, !PT ;  /* 0x0000800006ff7812 */ /* 0x000fe2000782c0ff */
[----:B------:R-:W2:Y:S04]  /*317c0*/  LDL.LU R26, [R1+0x7d0] ;  /* 0x0007d000011a7983 */ /* 0x000ea80000300800 */
[----:B------:R-:W1:Y:S01]  /*317d0*/  LDS.128 R48, [R0] ;  /* 0x0000000000307984 */ /* 0x000e620000000c00 */
[----:B----4-:R-:W-:-:S02]  /*317e0*/  IMAD.MOV.U32 R46, RZ, RZ, R89 ;  /* 0x000000ffff2e7224 */ /* 0x010fc400078e0059 */
[----:B---3--:R-:W-:Y:S01]  /*317f0*/  IMAD.MOV.U32 R47, RZ, RZ, R91 ;  /* 0x000000ffff2f7224 */ /* 0x008fe200078e005b */
[----:B------:R3:W-:Y:S01]  /*31800*/  STL.64 [R1+0x1938], R202 ;  /* 0x001938ca01007387 */ /* 0x0007e20000100a00 */
[----:B------:R-:W-:Y:S02]  /*31810*/  IMAD.MOV.U32 R54, RZ, RZ, R93 ;  /* 0x000000ffff367224 */ /* 0x000fe400078e005d */
[----:B------:R-:W-:Y:S01]  /*31820*/  IMAD.MOV.U32 R55, RZ, RZ, R95 ;  /* 0x000000ffff377224 */ /* 0x000fe200078e005f */
[----:B------:R-:W-:Y:S01]  /*31830*/  BAR.SYNC.DEFER_BLOCKING 0x0 ;  /* 0x0000000000007b1d */ /* 0x000fe20000010000 */
[----:B------:R-:W-:Y:S02]  /*31840*/  IMAD.MOV.U32 R62, RZ, RZ, R97 ;  /* 0x000000ffff3e7224 */ /* 0x000fe400078e0061 */
[----:B------:R-:W-:Y:S02]  /*31850*/  IMAD.MOV.U32 R63, RZ, RZ, R99 ;  /* 0x000000ffff3f7224 */ /* 0x000fe400078e0063 */
[----:B------:R-:W-:-:S02]  /*31860*/  IMAD.MOV.U32 R70, RZ, RZ, R101 ;  /* 0x000000ffff467224 */ /* 0x000fc400078e0065 */
[----:B------:R-:W-:Y:S01]  /*31870*/  IMAD.MOV.U32 R71, RZ, RZ, R103 ;  /* 0x000000ffff477224 */ /* 0x000fe200078e0067 */
[----:B---3--:R-:W3:Y:S01]  /*31880*/  LDL.LU.64 R202, [R1+0x17e0] ;  /* 0x0017e00001ca7983 */ /* 0x008ee20000300a00 */
[----:B------:R-:W-:Y:S01]  /*31890*/  IMAD.MOV.U32 R78, RZ, RZ, R105 ;  /* 0x000000ffff4e7224 */ /* 0x000fe200078e0069 */
[----:B------:R-:W-:Y:S01]  /*318a0*/  LOP3.LUT R6, R6, 0xffffffdf, RZ, 0xc0, !PT ;  /* 0xffffffdf06067812 */ /* 0x000fe200078ec0ff */
[----:B------:R-:W-:Y:S01]  /*318b0*/  IMAD.MOV.U32 R79, RZ, RZ, R107 ;  /* 0x000000ffff4f7224 */ /* 0x000fe200078e006b */
[----:B------:R-:W-:Y:S01]  /*318c0*/  STL.64 [R1+0x1930], R198 ;  /* 0x001930c601007387 */ /* 0x000fe20000100a00 */
[----:B------:R-:W-:Y:S01]  /*318d0*/  IMAD.MOV.U32 R86, RZ, RZ, R109 ;  /* 0x000000ffff567224 */ /* 0x000fe200078e006d */
[----:B------:R-:W-:Y:S01]  /*318e0*/  @P0 LOP3.LUT R6, R6, 0x20, RZ, 0xfc, !PT ;  /* 0x0000002006060812 */ /* 0x000fe200078efcff */
[----:B------:R-:W-:Y:S01]  /*318f0*/  IMAD.MOV.U32 R87, RZ, RZ, R111 ;  /* 0x000000ffff577224 */ /* 0x000fe200078e006f */
[----:B------:R-:W-:Y:S01]  /*31900*/  STL.64 [R1+0x1928], R192 ;  /* 0x001928c001007387 */ /* 0x000fe20000100a00 */
[----:B------:R-:W-:Y:S01]  /*31910*/  IMAD.MOV.U32 R95, RZ, RZ, R115 ;  /* 0x000000ffff5f7224 */ /* 0x000fe200078e0073 */
[----:B------:R-:W-:Y:S01]  /*31920*/  LOP3.LUT P0, RZ, R4, 0x200, RZ, 0xc0, !PT ;  /* 0x0000020004ff7812 */ /* 0x000fe2000780c0ff */
[----:B------:R-:W-:Y:S01]  /*31930*/  IMAD.MOV.U32 R154, RZ, RZ, R133 ;  /* 0x000000ffff9a7224 */ /* 0x000fe200078e0085 */
[----:B------:R-:W-:Y:S01]  /*31940*/  STL.64 [R1+0x1920], R188 ;  /* 0x001920bc01007387 */ /* 0x000fe20000100a00 */
[----:B------:R-:W-:Y:S01]  /*31950*/  IMAD.MOV.U32 R155, RZ, RZ, R135 ;  /* 0x000000ffff9b7224 */ /* 0x000fe200078e0087 */
[----:B------:R-:W-:Y:S01]  /*31960*/  LOP3.LUT R20, R20, 0xfff7ffff, RZ, 0xc0, !PT ;  /* 0xfff7ffff14147812 */ /* 0x000fe200078ec0ff */
[----:B------:R-:W-:Y:S01]  /*31970*/  IMAD.MOV.U32 R158, RZ, RZ, R137 ;  /* 0x000000ffff9e7224 */ /* 0x000fe200078e0089 */
[----:B------:R-:W-:Y:S01]  /*31980*/  STL.64 [R1+0x1918], R194 ;  /* 0x001918c201007387 */ /* 0x000fe20000100a00 */
[----:B--2---:R-:W-:Y:S01]  /*31990*/  IMAD.MOV.U32 R103, RZ, RZ, R119 ;  /* 0x000000ffff677224 */ /* 0x004fe200078e0077 */
[----:B------:R-:W-:Y:S01]  /*319a0*/  @P2 LOP3.LUT R20, R20, 0x80000, RZ, 0xfc, !PT ;  /* 0x0008000014142812 */ /* 0x000fe200078efcff */
[----:B------:R-:W-:Y:S01]  /*319b0*/  IMAD.MOV.U32 R159, RZ, RZ, R139 ;  /* 0x000000ffff9f7224 */ /* 0x000fe200078e008b */
[----:B------:R-:W-:Y:S01]  /*319c0*/  STL [R1+0x1910], R191 ;  /* 0x001910bf01007387 */ /* 0x000fe20000100800 */
[----:B------:R-:W-:Y:S01]  /*319d0*/  IMAD.MOV.U32 R111, RZ, RZ, R123 ;  /* 0x000000ffff6f7224 */ /* 0x000fe200078e007b */
[----:B------:R-:W-:Y:S01]  /*319e0*/  LOP3.LUT R20, R20, 0xfffbffff, RZ, 0xc0, !PT ;  /* 0xfffbffff14147812 */ /* 0x000fe200078ec0ff */
[----:B------:R-:W-:Y:S01]  /*319f0*/  IMAD.MOV.U32 R162, RZ, RZ, R141 ;  /* 0x000000ffffa27224 */ /* 0x000fe200078e008d */
[----:B------:R-:W-:Y:S01]  /*31a00*/  STL.64 [R1+0x1908], R184 ;  /* 0x001908b801007387 */ /* 0x000fe20000100a00 */
[----:B------:R-:W-:Y:S01]  /*31a10*/  IMAD.MOV.U32 R119, RZ, RZ, R127 ;  /* 0x000000ffff777224 */ /* 0x000fe200078e007f */
[----:B------:R-:W-:Y:S01]  /*31a20*/  @P3 LOP3.LUT R20, R20, 0x40000, RZ, 0xfc, !PT ;  /* 0x0004000014143812 */ /* 0x000fe200078efcff */
[----:B------:R-:W-:Y:S01]  /*31a30*/  IMAD.MOV.U32 R163, RZ, RZ, R143 ;  /* 0x000000ffffa37224 */ /* 0x000fe200078e008f */
[----:B------:R-:W-:Y:S01]  /*31a40*/  STL [R1+0x1900], R186 ;  /* 0x001900ba01007387 */ /* 0x000fe20000100800 */
[----:B------:R-:W-:-:S02]  /*31a50*/  IMAD.MOV.U32 R127, RZ, RZ, R131 ;  /* 0x000000ffff7f7224 */ /* 0x000fc400078e0083 */
[----:B------:R-:W-:Y:S01]  /*31a60*/  IMAD.MOV.U32 R166, RZ, RZ, R145 ;  /* 0x000000ffffa67224 */ /* 0x000fe200078e0091 */
[----:B------:R-:W-:Y:S01]  /*31a70*/  STL.64 [R1+0x18f8], R180 ;  /* 0x0018f8b401007387 */ /* 0x000fe20000100a00 */
[----:B------:R-:W-:Y:S02]  /*31a80*/  IMAD.MOV.U32 R167, RZ, RZ, R147 ;  /* 0x000000ffffa77224 */ /* 0x000fe400078e0093 */
[----:B------:R-:W-:Y:S01]  /*31a90*/  IMAD.MOV.U32 R170, RZ, RZ, R149 ;  /* 0x000000ffffaa7224 */ /* 0x000fe200078e0095 */
[----:B------:R-:W-:Y:S01]  /*31aa0*/  STL [R1+0x18f0], R187 ;  /* 0x0018f0bb01007387 */ /* 0x000fe20000100800 */
[----:B------:R-:W-:Y:S01]  /*31ab0*/  IMAD.MOV.U32 R171, RZ, RZ, R151 ;  /* 0x000000ffffab7224 */ /* 0x000fe200078e0097 */
[----:B------:R-:W-:Y:S01]  /*31ac0*/  LOP3.LUT R6, R6, 0xffffffbf, RZ, 0xc0, !PT ;  /* 0xffffffbf06067812 */ /* 0x000fe200078ec0ff */
[----:B------:R-:W-:Y:S01]  /*31ad0*/  ULDC UR4, c[0x0][0x22c] ;  /* 0x00008b0000047ab9 */ /* 0x000fe20000000800 */
[----:B------:R-:W-:Y:S01]  /*31ae0*/  STL.64 [R1+0x18e8], R182 ;  /* 0x0018e8b601007387 */ /* 0x000fe20000100a00 */
[----:B------:R-:W-:Y:S01]  /*31af0*/  LOP3.LUT R20, R20, 0xfffdffff, RZ, 0xc0, !PT ;  /* 0xfffdffff14147812 */ /* 0x000fe200078ec0ff */
[----:B------:R-:W-:-:S02]  /*31b00*/  ULDC UR5, c[0x0][0x22c] ;  /* 0x00008b0000057ab9 */ /* 0x000fc40000000800 */
[----:B------:R-:W-:Y:S01]  /*31b10*/  STL [R1+0x18e0], R172 ;  /* 0x0018e0ac01007387 */ /* 0x000fe20000100800 */
[----:B------:R-:W-:-:S03]  /*31b20*/  @P4 LOP3.LUT R20, R20, 0x20000, RZ, 0xfc, !PT ;  /* 0x0002000014144812 */ /* 0x000fc600078efcff */
[----:B------:R-:W-:Y:S01]  /*31b30*/  STL.64 [R1+0x18d8], R176 ;  /* 0x0018d8b001007387 */ /* 0x000fe20000100a00 */
[----:B------:R-:W-:-:S03]  /*31b40*/  LOP3.LUT R20, R20, 0xfffeffff, RZ, 0xc0, !PT ;  /* 0xfffeffff14147812 */ /* 0x000fc600078ec0ff */
[----:B------:R-:W-:Y:S01]  /*31b50*/  STL [R1+0x18d0], R173 ;  /* 0x0018d0ad01007387 */ /* 0x000fe20000100800 */
[----:B------:R-:W-:-:S03]  /*31b60*/  @P5 LOP3.LUT R20, R20, 0x10000, RZ, 0xfc, !PT ;  /* 0x0001000014145812 */ /* 0x000fc600078efcff */
[----:B------:R-:W-:Y:S01]  /*31b70*/  STL.64 [R1+0x18c8], R178 ;  /* 0x0018c8b201007387 */ /* 0x000fe20000100a00 */
[----:B------:R-:W-:-:S03]  /*31b80*/  LOP3.LUT R20, R20, 0xffff7fff, RZ, 0xc0, !PT ;  /* 0xffff7fff14147812 */ /* 0x000fc600078ec0ff */
[----:B------:R-:W-:Y:S01]  /*31b90*/  STL [R1+0x18c0], R12 ;  /* 0x0018c00c01007387 */ /* 0x000fe20000100800 */
[----:B------:R-:W-:-:S03]  /*31ba0*/  @P6 LOP3.LUT R20, R20, 0x8000, RZ, 0xfc, !PT ;  /* 0x0000800014146812 */ /* 0x000fc600078efcff */
[----:B------:R-:W-:Y:S04]  /*31bb0*/  STL.64 [R1+0x18b8], R174 ;  /* 0x0018b8ae01007387 */ /* 0x000fe80000100a00 */
[----:B------:R-:W-:Y:S04]  /*31bc0*/  STL [R1+0x18b0], R13 ;  /* 0x0018b00d01007387 */ /* 0x000fe80000100800 */
        /* <DEDUP_REMOVED lines=8> */
[----:B-1----:R-:W-:Y:S04]  /*31c50*/  STL.64 [R1+0x1868], R36 ;  /* 0x0018682401007387 */ /* 0x002fe80000100a00 */
[----:B------:R-:W-:Y:S04]  /*31c60*/  STL.64 [R1+0x1860], R42 ;  /* 0x0018602a01007387 */ /* 0x000fe80000100a00 */
[----:B------:R-:W-:Y:S04]  /*31c70*/  STL.64 [R1+0x1858], R38 ;  /* 0x0018582601007387 */ /* 0x000fe80000100a00 */
[----:B------:R-:W2:Y:S04]  /*31c80*/  LDL.LU R44, [R1+0x304] ;  /* 0x00030400012c7983 */ /* 0x000ea80000300800 */
[----:B------:R-:W2:Y:S04]  /*31c90*/  LDL.LU R45, [R1+0x30c] ;  /* 0x00030c00012d7983 */ /* 0x000ea80000300800 */
[----:B--2---:R1:W-:Y:S01]  /*31ca0*/  STSM.16.M88.4 [R5], R44 ;  /* 0x0000002c05007844 */ /* 0x0043e20000000200 */
[----:B------:R-:W-:Y:S06]  /*31cb0*/  BAR.SYNC.DEFER_BLOCKING 0x0 ;  /* 0x0000000000007b1d */ /* 0x000fec0000010000 */
[----:B-1----:R-:W2:Y:S04]  /*31cc0*/  LDL.LU R44, [R1+0x310] ;  /* 0x00031000012c7983 */ /* 0x002ea80000300800 */
[----:B------:R-:W2:Y:S01]  /*31cd0*/  LDL.LU R45, [R1+0x318] ;  /* 0x00031800012d7983 */ /* 0x000ea20000300800 */
[----:B------:R-:W-:-:S02]  /*31ce0*/  IMAD.MOV.U32 R46, RZ, RZ, R92 ;  /* 0x000000ffff2e7224 */ /* 0x000fc400078e005c */
[----:B------:R-:W-:Y:S01]  /*31cf0*/  IMAD.MOV.U32 R47, RZ, RZ, R94 ;  /* 0x000000ffff2f7224 */ /* 0x000fe200078e005e */
[----:B------:R-:W4:Y:S04]  /*31d00*/  LDL.LU R52, [R1+0x314] ;  /* 0x0003140001347983 */ /* 0x000f280000300800 */
[----:B------:R-:W4:Y:S04]  /*31d10*/  LDL.LU R53, [R1+0x31c] ;  /* 0x00031c0001357983 */ /* 0x000f280000300800 */
[----:B------:R-:W1:Y:S01]  /*31d20*/  LDS.128 R56, [R0] ;  /* 0x0000000000387984 */ /* 0x000e620000000c00 */
[----:B------:R-:W-:Y:S06]  /*31d30*/  BAR.SYNC.DEFER_BLOCKING 0x0 ;  /* 0x0000000000007b1d */ /* 0x000fec0000010000 */
[----:B--2---:R-:W-:Y:S02]  /*31d40*/  STSM.16.M88.4 [R5], R44 ;  /* 0x0000002c05007844 */ /* 0x004fe40000000200 */
[----:B------:R-:W-:Y:S06]  /*31d50*/  BAR.SYNC.DEFER_BLOCKING 0x0 ;  /* 0x0000000000007b1d */ /* 0x000fec0000010000 */
[----:B------:R-:W2:Y:S02]  /*31d60*/  LDS.128 R44, [R0] ;  /* 0x00000000002c7984 */ /* 0x000ea40000000c00 */
[----:B------:R-:W-:Y:S06]  /*31d70*/  BAR.SYNC.DEFER_BLOCKING 0x0 ;  /* 0x0000000000007b1d */ /* 0x000fec0000010000 */
[----:B----4-:R4:W-:Y:S02]  /*31d80*/  STSM.16.M88.4 [R5], R52 ;  /* 0x0000003405007844 */ /* 0x0109e40000000200 */
[----:B------:R-:W-:Y:S06]  /*31d90*/  BAR.SYNC.DEFER_BLOCKING 0x0 ;  /* 0x0000000000007b1d */ /* 0x000fec0000010000 */
[----:B----4-:R-:W4:Y:S04]  /*31da0*/  LDL.LU R52, [R1+0x320] ;  /* 0x0003200001347983 */ /* 0x010f280000300800 */
[----:B------:R-:W4:Y:S01]  /*31db0*/  LDL.LU R53, [R1+0x328] ;  /* 0x0003280001357983 */ /* 0x000f220000300800 */
[----:B------:R-:W-:-:S02]  /*31dc0*/  IMAD.MOV.U32 R54, RZ, RZ, R96 ;  /* 0x000000ffff367224 */ /* 0x000fc400078e0060 */
[----:B------:R-:W-:Y:S01]  /*31dd0*/  IMAD.MOV.U32 R55, RZ, RZ, R98 ;  /* 0x000000ffff377224 */ /* 0x000fe200078e0062 */
[----:B------:R-:W3:Y:S04]  /*31de0*/  LDL.LU R60, [R1+0x324] ;  /* 0x00032400013c7983 */ /* 0x000ee80000300800 */
[----:B------:R-:W3:Y:S04]  /*31df0*/  LDL.LU R61, [R1+0x32c] ;  /* 0x00032c00013d7983 */ /* 0x000ee80000300800 */
[----:B------:R-:W2:Y:S01]  /*31e00*/  LDS.128 R64, [R0] ;  /* 0x0000000000407984 */ /* 0x000ea20000000c00 */
[----:B------:R-:W-:Y:S06]  /*31e10*/  BAR.SYNC.DEFER_BLOCKING 0x0 ;  /* 0x0000000000007b1d */ /* 0x000fec0000010000 */
[----:B----4-:R-:W-:Y:S02]  /*31e20*/  STSM.16.M88.4 [R5], R52 ;  /* 0x0000003405007844 */ /* 0x010fe40000000200 */
[----:B------:R-:W-:Y:S06]  /*31e30*/  BAR.SYNC.DEFER_BLOCKING 0x0 ;  /* 0x0000000000007b1d */ /* 0x000fec0000010000 */
[----:B------:R-:W4:Y:S02]  /*31e40*/  LDS.128 R52, [R0] ;  /* 0x0000000000347984 */ /* 0x000f240000000c00 */
[----:B------:R-:W-:Y:S06]  /*31e50*/  BAR.SYNC.DEFER_BLOCKING 0x0 ;  /* 0x0000000000007b1d */ /* 0x000fec0000010000 */
[----:B---3--:R3:W-:Y:S02]  /*31e60*/  STSM.16.M88.4 [R5], R60 ;  /* 0x0000003c05007844 */ /* 0x0087e40000000200 */
[----:B------:R-:W-:Y:S06]  /*31e70*/  BAR.SYNC.DEFER_BLOCKING 0x0 ;  /* 0x0000000000007b1d */ /* 0x000fec0000010000 */
[----:B---3--:R-:W3:Y:S04]  /*31e80*/  LDL.LU R60, [R1+0x330] ;  /* 0x00033000013c7983 */ /* 0x008ee80000300800 */
[----:B------:R-:W3:Y:S01]  /*31e90*/  LDL.LU R61, [R1+0x338] ;  /* 0x00033800013d7983 */ /* 0x000ee20000300800 */
[----:B------:R-:W-:-:S02]  /*31ea0*/  IMAD.MOV.U32 R62, RZ, RZ, R100 ;  /* 0x000000ffff3e7224 */ /* 0x000fc400078e0064 */
[----:B------:R-:W-:Y:S01]  /*31eb0*/  IMAD.MOV.U32 R63, RZ, RZ, R102 ;  /* 0x000000ffff3f7224 */ /* 0x000fe200078e0066 */
[----:B------:R-:W2:Y:S04]  /*31ec0*/  LDL.LU R68, [R1+0x334] ;  /* 0x0003340001447983 */ /* 0x000ea80000300800 */
[----:B------:R-:W2:Y:S04]  /*31ed0*/  LDL.LU R69, [R1+0x33c] ;  /* 0x00033c0001457983 */ /* 0x000ea80000300800 */
[----:B------:R-:W4:Y:S01]  /*31ee0*/  LDS.128 R72, [R0] ;  /* 0x0000000000487984 */ /* 0x000f220000000c00 */
[----:B------:R-:W-:Y:S06]  /*31ef0*/  BAR.SYNC.DEFER_BLOCKING 0x0 ;  /* 0x0000000000007b1d */ /* 0x000fec0000010000 */
[----:B---3--:R-:W-:Y:S02]  /*31f00*/  STSM.16.M88.4 [R5], R60 ;  /* 0x0000003c05007844 */ /* 0x008fe40000000200 */
[----:B------:R-:W-:Y:S06]  /*31f10*/  BAR.SYNC.DEFER_BLOCKING 0x0 ;  /* 0x0000000000007b1d */ /* 0x000fec0000010000 */
[----:B------:R-:W3:Y:S02]  /*31f20*/  LDS.128 R60, [R0] ;  /* 0x00000000003c7984 */ /* 0x000ee40000000c00 */
[----:B------:R-:W-:Y:S06]  /*31f30*/  BAR.SYNC.DEFER_BLOCKING 0x0 ;  /* 0x0000000000007b1d */ /* 0x000fec0000010000 */
[----:B--2---:R2:W-:Y:S02]  /*31f40*/  STSM.16.M88.4 [R5], R68 ;  /* 0x0000004405007844 */ /* 0x0045e40000000200 */
[----:B------:R-:W-:Y:S06]  /*31f50*/  BAR.SYNC.DEFER_BLOCKING 0x0 ;  /* 0x0000000000007b1d */ /* 0x000fec0000010000 */
[----:B--2---:R-:W2:Y:S04]  /*31f60*/  LDL.LU R68, [R1+0x340] ;  /* 0x0003400001447983 */ /* 0x004ea80000300800 */
[----:B------:R-:W2:Y:S01]  /*31f70*/  LDL.LU R69, [R1+0x348] ;  /* 0x0003480001457983 */ /* 0x000ea20000300800 */
[----:B------:R-:W-:-:S02]  /*31f80*/  IMAD.MOV.U32 R70, RZ, RZ, R104 ;  /* 0x000000ffff467224 */ /* 0x000fc400078e0068 */
[----:B------:R-:W-:Y:S01]  /*31f90*/  IMAD.MOV.U32 R71, RZ, RZ, R106 ;  /* 0x000000ffff477224 */ /* 0x000fe200078e006a */
[----:B------:R-:W4:Y:S04]  /*31fa0*/  LDL.LU R76, [R1+0x344] ;  /* 0x00034400014c7983 */ /* 0x000f280000300800 */
[----:B------:R-:W4:Y:S04]  /*31fb0*/  LDL.LU R77, [R1+0x34c] ;  /* 0x00034c00014d7983 */ /* 0x000f280000300800 */
[----:B------:R-:W3:Y:S01]  /*31fc0*/  LDS.128 R80, [R0] ;  /* 0x0000000000507984 */ /* 0x000ee20000000c00 */
        /* <DEDUP_REMOVED lines=26> */
[----:B------:R-:W2:Y:S01]  /*32170*/  LDL.LU R93, [R1+0x36c] ;  /* 0x00036c00015d7983 */ /* 0x000ea20000300800 */
[----:B------:R-:W-:-:S03]  /*32180*/  IMAD.MOV.U32 R94, RZ, RZ, R113 ;  /* 0x000000ffff5e7224 */ /* 0x000fc600078e0071 */
        /* <DEDUP_REMOVED lines=13> */
[----:B------:R-:W4:Y:S01]  /*32260*/  LDL.LU R101, [R1+0x37c] ;  /* 0x00037c0001657983 */ /* 0x000f220000300800 */
[----:B------:R-:W-:-:S03]  /*32270*/  IMAD.MOV.U32 R102, RZ, RZ, R117 ;  /* 0x000000ffff667224 */ /* 0x000fc600078e0075 */
        /* <DEDUP_REMOVED lines=13> */
[----:B------:R-:W3:Y:S01]  /*32350*/  LDL.LU R109, [R1+0x38c] ;  /* 0x00038c00016d7983 */ /* 0x000ee20000300800 */
[----:B------:R-:W-:-:S03]  /*32360*/  IMAD.MOV.U32 R110, RZ, RZ, R121 ;  /* 0x000000ffff6e7224 */ /* 0x000fc600078e0079 */
        /* <DEDUP_REMOVED lines=21> */
[----:B--2---:R2:W-:Y:S04]  /*324c0*/  STSM.16.M88.4 [R5], R116 ;  /* 0x0000007405007844 */ /* 0x0045e80000000200 */
[----:B--2---:R-:W2:Y:S04]  /*324d0*/  LDL.LU R116, [R1+0x3a0] ;  /* 0x0003a00001747983 */ /* 0x004ea80000300800 */
[----:B------:R-:W2:Y:S01]  /*324e0*/  LDL.LU R117, [R1+0x3a8] ;  /* 0x0003a80001757983 */ /* 0x000ea20000300800 */
[----:B------:R-:W-:-:S02]  /*324f0*/  IMAD.MOV.U32 R118, RZ, RZ, R128 ;  /* 0x000000ffff767224 */ /* 0x000fc400078e0080 */
[----:B------:R-:W-:Y:S01]  /*32500*/  IMAD.MOV.U32 R119, RZ, RZ, R130 ;  /* 0x000000ffff777224 */ /* 0x000fe200078e0082 */
[----:B------:R-:W4:Y:S04]  /*32510*/  LDL.LU R124, [R1+0x3a4] ;  /* 0x0003a400017c7983 */ /* 0x000f280000300800 */
[----:B------:R-:W4:Y:S01]  /*32520*/  LDL.LU R125, [R1+0x3ac] ;  /* 0x0003ac00017d7983 */ /* 0x000f220000300800 */
[----:B------:R-:W-:Y:S01]  /*32530*/  IMAD.MOV.U32 R126, RZ, RZ, R129 ;  /* 0x000000ffff7e7224 */ /* 0x000fe200078e0081 */
[----:B------:R-:W-:Y:S06]  /*32540*/  BAR.SYNC.DEFER_BLOCKING 0x0 ;  /* 0x0000000000007b1d */ /* 0x000fec0000010000 */
[----:B------:R-:W3:Y:S02]  /*32550*/  LDS.128 R128, [R0] ;  /* 0x0000000000807984 */ /* 0x000ee40000000c00 */
[----:B------:R-:W-:Y:S06]  /*32560*/  BAR.SYNC.DEFER_BLOCKING 0x0 ;  /* 0x0000000000007b1d */ /* 0x000fec0000010000 */
[----:B--2---:R-:W-:Y:S02]  /*32570*/  STSM.16.M88.4 [R5], R116 ;  /* 0x0000007405007844 */ /* 0x004fe40000000200 */
[----:B------:R-:W-:Y:S06]  /*32580*/  BAR.SYNC.DEFER_BLOCKING 0x0 ;  /* 0x0000000000007b1d */ /* 0x000fec0000010000 */
[----:B------:R-:W2:Y:S02]  /*32590*/  LDS.128 R116, [R0] ;  /* 0x0000000000747984 */ /* 0x000ea40000000c00 */
[----:B------:R-:W-:Y:S06]  /*325a0*/  BAR.SYNC.DEFER_BLOCKING 0x0 ;  /* 0x0000000000007b1d */ /* 0x000fec0000010000 */
[----:B----4-:R4:W-:Y:S04]  /*325b0*/  STSM.16.M88.4 [R5], R124 ;  /* 0x0000007c05007844 */ /* 0x0109e80000000200 */
[----:B----4-:R-:W4:Y:S04]  /*325c0*/  LDL.LU R124, [R1+0x3b0] ;  /* 0x0003b000017c7983 */ /* 0x010f280000300800 */
[----:B------:R-:W4:Y:S01]  /*325d0*/  LDL.LU R125, [R1+0x3b8] ;  /* 0x0003b800017d7983 */ /* 0x000f220000300800 */
[----:B------:R-:W-:-:S02]  /*325e0*/  IMAD.MOV.U32 R126, RZ, RZ, R132 ;  /* 0x000000ffff7e7224 */ /* 0x000fc400078e0084 */
[----:B------:R-:W-:Y:S01]  /*325f0*/  IMAD.MOV.U32 R127, RZ, RZ, R134 ;  /* 0x000000ffff7f7224 */ /* 0x000fe200078e0086 */
[----:B------:R-:W3:Y:S04]  /*32600*/  LDL.LU R152, [R1+0x3b4] ;  /* 0x0003b40001987983 */ /* 0x000ee80000300800 */
[----:B------:R-:W3:Y:S01]  /*32610*/  LDL.LU R153, [R1+0x3bc] ;  /* 0x0003bc0001997983 */ /* 0x000ee20000300800 */
[----:B------:R-:W-:Y:S06]  /*32620*/  BAR.SYNC.DEFER_BLOCKING 0x0 ;  /* 0x0000000000007b1d */ /* 0x000fec0000010000 */
[----:B------:R-:W2:Y:S02]  /*32630*/  LDS.128 R132, [R0] ;  /* 0x0000000000847984 */ /* 0x000ea40000000c00 */
[----:B------:R-:W-:Y:S06]  /*32640*/  BAR.SYNC.DEFER_BLOCKING 0x0 ;  /* 0x0000000000007b1d */ /* 0x000fec0000010000 */
[----:B----4-:R-:W-:Y:S02]  /*32650*/  STSM.16.M88.4 [R5], R124 ;  /* 0x0000007c05007844 */ /* 0x010fe40000000200 */
[----:B------:R-:W-:Y:S06]  /*32660*/  BAR.SYNC.DEFER_BLOCKING 0x0 ;  /* 0x0000000000007b1d */ /* 0x000fec0000010000 */
[----:B------:R-:W4:Y:S02]  /*32670*/  LDS.128 R124, [R0] ;  /* 0x00000000007c7984 */ /* 0x000f240000000c00 */
[----:B------:R-:W-:Y:S06]  /*32680*/  BAR.SYNC.DEFER_BLOCKING 0x0 ;  /* 0x0000000000007b1d */ /* 0x000fec0000010000 */
[----:B---3--:R3:W-:Y:S04]  /*32690*/  STSM.16.M88.4 [R5], R152 ;  /* 0x0000009805007844 */ /* 0x0087e80000000200 */
[----:B---3--:R-:W3:Y:S04]  /*326a0*/  LDL.LU R152, [R1+0x3c0] ;  /* 0x0003c00001987983 */ /* 0x008ee80000300800 */
[----:B------:R-:W3:Y:S01]  /*326b0*/  LDL.LU R153, [R1+0x3c8] ;  /* 0x0003c80001997983 */ /* 0x000ee20000300800 */
[----:B------:R-:W-:-:S02]  /*326c0*/  IMAD.MOV.U32 R154, RZ, RZ, R136 ;  /* 0x000000ffff9a7224 */ /* 0x000fc400078e0088 */
[----:B------:R-:W-:Y:S01]  /*326d0*/  IMAD.MOV.U32 R155, RZ, RZ, R138 ;  /* 0x000000ffff9b7224 */ /* 0x000fe200078e008a */
[----:B------:R-:W2:Y:S04]  /*326e0*/  LDL.LU R156, [R1+0x3c4] ;  /* 0x0003c400019c7983 */ /* 0x000ea80000300800 */
[----:B------:R-:W2:Y:S01]  /*326f0*/  LDL.LU R157, [R1+0x3cc] ;  /* 0x0003cc00019d7983 */ /* 0x000ea20000300800 */
[----:B------:R-:W-:Y:S06]  /*32700*/  BAR.SYNC.DEFER_BLOCKING 0x0 ;  /* 0x0000000000007b1d */ /* 0x000fec0000010000 */
[----:B------:R-:W4:Y:S02]  /*32710*/  LDS.128 R136, [R0] ;  /* 0x0000000000887984 */ /* 0x000f240000000c00 */
        /* <DEDUP_REMOVED lines=39> */
[----:B------:R-:W2:Y:S04]  /*32990*/  LDL.LU R169, [R1+0x3fc] ;  /* 0x0003fc0001a97983 */ /* 0x000ea80000300800 */
[----:B------:R-:W4:Y:S04]  /*329a0*/  LDL.LU.64 R174, [R1+0x17e8] ;  /* 0x0017e80001ae7983 */ /* 0x000f280000300a00 */
[----:B------:R-:W4:Y:S04]  /*329b0*/  LDL.LU R173, [R1+0x7c0] ;  /* 0x0007c00001ad7983 */ /* 0x000f280000300800 */
[----:B------:R-:W4:Y:S04]  /*329c0*/  LDL.LU.64 R178, [R1+0x17d8] ;  /* 0x0017d80001b27983 */ /* 0x000f280000300a00 */
[----:B------:R-:W4:Y:S01]  /*329d0*/  LDL.LU R172, [R1+0x7d4] ;  /* 0x0007d40001ac7983 */ /* 0x000f220000300800 */
[----:B------:R-:W-:Y:S06]  /*329e0*/  BAR.SYNC.DEFER_BLOCKING 0x0 ;  /* 0x0000000000007b1d */ /* 0x000fec0000010000 */
[----:B------:R-:W4:Y:S04]  /*329f0*/  LDL.LU.64 R176, [R1+0x17d0] ;  /* 0x0017d00001b07983 */ /* 0x000f280000300a00 */
[----:B------:R-:W4:Y:S04]  /*32a00*/  LDL.LU R187, [R1+0x7c4] ;  /* 0x0007c40001bb7983 */ /* 0x000f280000300800 */
[----:B------:R-:W4:Y:S04]  /*32a10*/  LDL.LU.64 R182, [R1+0x17c8] ;  /* 0x0017c80001b67983 */ /* 0x000f280000300a00 */
[----:B------:R-:W4:Y:S04]  /*32a20*/  LDL.LU R186, [R1+0x7d8] ;  /* 0x0007d80001ba7983 */ /* 0x000f280000300800 */
[----:B------:R-:W1:Y:S01]  /*32a30*/  LDS.128 R148, [R0] ;  /* 0x0000000000947984 */ /* 0x000e620000000c00 */
[----:B------:R-:W-:Y:S06]  /*32a40*/  BAR.SYNC.DEFER_BLOCKING 0x0 ;  /* 0x0000000000007b1d */ /* 0x000fec0000010000 */
[----:B------:R-:W4:Y:S04]  /*32a50*/  LDL.LU.64 R180, [R1+0x17c0] ;  /* 0x0017c00001b47983 */ /* 0x000f280000300a00 */
[----:B------:R-:W4:Y:S04]  /*32a60*/  LDL.LU R191, [R1+0x7c8] ;  /* 0x0007c80001bf7983 */ /* 0x000f280000300800 */
[----:B------:R-:W4:Y:S04]  /*32a70*/  LDL.LU.64 R184, [R1+0x17b8] ;  /* 0x0017b80001b87983 */ /* 0x000f280000300a00 */
[----:B------:R-:W4:Y:S04]  /*32a80*/  LDL.LU R188, [R1+0x7dc] ;  /* 0x0007dc0001bc7983 */ /* 0x000f280000300800 */
[----:B------:R-:W4:Y:S04]  /*32a90*/  LDL.LU.64 R194, [R1+0x17b0] ;  /* 0x0017b00001c27983 */ /* 0x000f280000300a00 */
[----:B------:R-:W4:Y:S01]  /*32aa0*/  LDL.LU R189, [R1+0x7cc] ;  /* 0x0007cc0001bd7983 */ /* 0x000f220000300800 */
[----:B------:R-:W-:-:S02]  /*32ab0*/  LOP3.LUT P6, RZ, R20, 0x8, RZ, 0xc0, !PT ;  /* 0x0000000814ff7812 */ /* 0x000fc400078cc0ff */
[----:B------:R-:W-:Y:S01]  /*32ac0*/  LOP3.LUT R2, R2, 0xefffffff, RZ, 0xc0, !PT ;  /* 0xefffffff02027812 */ /* 0x000fe200078ec0ff */
[----:B------:R-:W4:Y:S04]  /*32ad0*/  LDL.LU.64 R192, [R1+0x17a8] ;  /* 0x0017a80001c07983 */ /* 0x000f280000300a00 */
[----:B------:R-:W4:Y:S04]  /*32ae0*/  LDL.LU R252, [R1+0x7b0] ;  /* 0x0007b00001fc7983 */ /* 0x000f280000300800 */
[----:B------:R-:W4:Y:S02]  /*32af0*/  LDL.LU.64 R198, [R1+0x17a0] ;  /* 0x0017a00001c67983 */ /* 0x000f240000300a00 */
[----:B------:R-:W-:-:S02]  /*32b00*/  @P6 LOP3.LUT R2, R2, 0x10000000, RZ, 0xfc, !PT ;  /* 0x1000000002026812 */ /* 0x000fc400078efcff */
[----:B------:R-:W-:Y:S01]  /*32b10*/  LOP3.LUT P6, RZ, R20, 0x40, RZ, 0xc0, !PT ;  /* 0x0000004014ff7812 */ /* 0x000fe200078cc0ff */
[----:B------:R-:W4:Y:S01]  /*32b20*/  LDL.LU R27, [R1+0x7a0] ;  /* 0x0007a000011b7983 */ /* 0x000f220000300800 */
[----:B------:R-:W-:-:S11]  /*32b30*/  LOP3.LUT R2, R2, 0xdfffffff, RZ, 0xc0, !PT ;  /* 0xdfffffff02027812 */ /* 0x000fd600078ec0ff */
[----:B------:R-:W-:Y:S02]  /*32b40*/  @P6 LOP3.LUT R2, R2, 0x20000000, RZ, 0xfc, !PT ;  /* 0x2000000002026812 */ /* 0x000fe400078efcff */
[----:B------:R-:W-:Y:S02]  /*32b50*/  LOP3.LUT P6, RZ, R20, 0x80, RZ, 0xc0, !PT ;  /* 0x0000008014ff7812 */ /* 0x000fe400078cc0ff */
[----:B------:R-:W-:-:S11]  /*32b60*/  LOP3.LUT R2, R2, 0xbfffffff, RZ, 0xc0, !PT ;  /* 0xbfffffff02027812 */ /* 0x000fd600078ec0ff */
[----:B------:R-:W-:Y:S02]  /*32b70*/  @P6 LOP3.LUT R2, R2, 0x40000000, RZ, 0xfc, !PT ;  /* 0x4000000002026812 */ /* 0x000fe400078efcff */
[----:B------:R-:W-:Y:S02]  /*32b80*/  LOP3.LUT P6, RZ, R20, 0x100, RZ, 0xc0, !PT ;  /* 0x0000010014ff7812 */ /* 0x000fe400078cc0ff */
[----:B------:R-:W-:Y:S01]  /*32b90*/  LOP3.LUT R2, R2, 0x7fffffff, RZ, 0xc0, !PT ;  /* 0x7fffffff02027812 */ /* 0x000fe200078ec0ff */
[----:B---3--:R-:W-:Y:S01]  /*32ba0*/  STSM.16.M88.4 [R5], R164 ;  /* 0x000000a405007844 */ /* 0x008fe20000000200 */
[----:B------:R-:W-:Y:S06]  /*32bb0*/  BAR.SYNC.DEFER_BLOCKING 0x0 ;  /* 0x0000000000007b1d */ /* 0x000fec0000010000 */
[----:B------:R-:W3:Y:S02]  /*32bc0*/  LDS.128 R164, [R0] ;  /* 0x0000000000a47984 */ /* 0x000ee40000000c00 */
[----:B------:R-:W-:Y:S06]  /*32bd0*/  BAR.SYNC.DEFER_BLOCKING 0x0 ;  /* 0x0000000000007b1d */ /* 0x000fec0000010000 */
[----:B--2---:R-:W-:Y:S02]  /*32be0*/  STSM.16.M88.4 [R5], R168 ;  /* 0x000000a805007844 */ /* 0x004fe40000000200 */
[----:B------:R-:W-:Y:S06]  /*32bf0*/  BAR.SYNC.DEFER_BLOCKING 0x0 ;  /* 0x0000000000007b1d */ /* 0x000fec0000010000 */
[----:B------:R2:W-:Y:S01]  /*32c00*/  @P0 STG.E desc[UR10][R202.64], R26 ;  /* 0x0000001aca000986 */ /* 0x0005e2000c10190a */
[----:B------:R-:W-:-:S03]  /*32c10*/  LOP3.LUT P0, RZ, R4, 0x80, RZ, 0xc0, !PT ;  /* 0x0000008004ff7812 */ /* 0x000fc6000780c0ff */
[----:B--2---:R-:W2:Y:S10]  /*32c20*/  LDL.LU.64 R202, [R1+0x1798] ;  /* 0x0017980001ca7983 */ /* 0x004eb40000300a00 */
[----:B------:R-:W-:-:S02]  /*32c30*/  @P0 LOP3.LUT R6, R6, 0x40, RZ, 0xfc, !PT ;  /* 0x0000004006060812 */ /* 0x000fc400078efcff */
[----:B------:R-:W-:Y:S01]  /*32c40*/  LOP3.LUT P0, RZ, R4, 0x40, RZ, 0xc0, !PT ;  /* 0x0000004004ff7812 */ /* 0x000fe2000780c0ff */
[----:B------:R-:W2:Y:S01]  /*32c50*/  LDL.LU R26, [R1+0x7b4] ;  /* 0x0007b400011a7983 */ /* 0x000ea20000300800 */
[----:B------:R-:W-:-:S03]  /*32c60*/  LOP3.LUT R6, R6, 0xffffff7f, RZ, 0xc0, !PT ;  /* 0xffffff7f06067812 */ /* 0x000fc600078ec0ff */
[----:B------:R-:W3:Y:S04]  /*32c70*/  LDL.LU R38, [R1+0xacc] ;  /* 0x000acc0001267983 */ /* 0x000ee80000300800 */
[----:B------:R-:W3:Y:S04]  /*32c80*/  LDL.LU.64 R42, [R1+0x1790] ;  /* 0x00179000012a7983 */ /* 0x000ee80000300a00 */
[----:B------:R-:W-:Y:S01]  /*32c90*/  @P0 LOP3.LUT R6, R6, 0x80, RZ, 0xfc, !PT ;  /* 0x0000008006060812 */ /* 0x000fe200078efcff */
[----:B------:R-:W3:Y:S01]  /*32ca0*/  LDL.LU R40, [R1+0x7a4] ;  /* 0x0007a40001287983 */ /* 0x000ee20000300800 */
[----:B------:R-:W-:-:S02]  /*32cb0*/  LOP3.LUT P0, RZ, R4, 0x20, RZ, 0xc0, !PT ;  /* 0x0000002004ff7812 */ /* 0x000fc4000780c0ff */
[----:B------:R-:W-:Y:S01]  /*32cc0*/  LOP3.LUT R6, R6, 0xfffffeff, RZ, 0xc0, !PT ;  /* 0xfffffeff06067812 */ /* 0x000fe200078ec0ff */
[----:B------:R-:W3:Y:S04]  /*32cd0*/  LDL.LU.64 R36, [R1+0x1788] ;  /* 0x0017880001247983 */ /* 0x000ee80000300a00 */
[----:B------:R-:W3:Y:S01]  /*32ce0*/  LDL.LU R41, [R1+0x7b8] ;  /* 0x0007b80001297983 */ /* 0x000ee20000300800 */
[----:B------:R-:W-:-:S05]  /*32cf0*/  @P6 LOP3.LUT R2, R2, 0x80000000, RZ, 0xfc, !PT ;  /* 0x8000000002026812 */ /* 0x000fca00078efcff */
[----:B------:R-:W-:Y:S01]  /*32d00*/  @P0 LOP3.LUT R6, R6, 0x100, RZ, 0xfc, !PT ;  /* 0x0000010006060812 */ /* 0x000fe200078efcff */
[----:B------:R-:W3:Y:S01]  /*32d10*/  LDL.LU.64 R30, [R1+0x1780] ;  /* 0x00178000011e7983 */ /* 0x000ee20000300a00 */
[----:B------:R-:W-:Y:S02]  /*32d20*/  LOP3.LUT P0, RZ, R4, 0x10, RZ, 0xc0, !PT ;  /* 0x0000001004ff7812 */ /* 0x000fe4000780c0ff */
[----:B------:R-:W-:Y:S01]  /*32d30*/  LOP3.LUT R6, R6, 0xfffffdff, RZ, 0xc0, !PT ;  /* 0xfffffdff06067812 */ /* 0x000fe200078ec0ff */
[----:B------:R-:W3:Y:S01]  /*32d40*/  LDL.LU R28, [R1+0x7a8] ;  /* 0x0007a800011c7983 */ /* 0x000ee20000300800 */
[----:B------:R-:W-:-:S03]  /*32d50*/  LOP3.LUT P6, RZ, R20, 0x200, RZ, 0xc0, !PT ;  /* 0x0000020014ff7812 */ /* 0x000fc600078cc0ff */
[----:B------:R-:W3:Y:S04]  /*32d60*/  LDL.LU.64 R34, [R1+0x1778] ;  /* 0x0017780001227983 */ /* 0x000ee80000300a00 */
[----:B------:R-:W3:Y:S02]  /*32d70*/  LDL.LU R29, [R1+0x7bc] ;  /* 0x0007bc00011d7983 */ /* 0x000ee40000300800 */
[----:B------:R-:W-:Y:S02]  /*32d80*/  @P0 LOP3.LUT R6, R6, 0x200, RZ, 0xfc, !PT ;  /* 0x0000020006060812 */ /* 0x000fe400078efcff */
[----:B------:R-:W-:Y:S01]  /*32d90*/  LOP3.LUT P0, RZ, R4, 0x8, RZ, 0xc0, !PT ;  /* 0x0000000804ff7812 */ /* 0x000fe2000780c0ff */
[----:B------:R-:W3:Y:S01]  /*32da0*/  LDL.LU.64 R32, [R1+0x1770] ;  /* 0x0017700001207983 */ /* 0x000ee20000300a00 */
        /* <DEDUP_REMOVED lines=8> */
[----:B------:R-:W3:Y:S06]  /*32e30*/  LDL.LU R13, [R1+0x780] ;  /* 0x00078000010d7983 */ /* 0x000eec0000300800 */
[----:B------:R-:W-:-:S02]  /*32e40*/  @P0 LOP3.LUT R6, R6, 0x800, RZ, 0xfc, !PT ;  /* 0x0000080006060812 */ /* 0x000fc400078efcff */
[----:B------:R-:W-:Y:S02]  /*32e50*/  LOP3.LUT P0, RZ, R4, 0x2, RZ, 0xc0, !PT ;  /* 0x0000000204ff7812 */ /* 0x000fe4000780c0ff */
[----:B------:R-:W-:-:S11]  /*32e60*/  LOP3.LUT R6, R6, 0xffffefff, RZ, 0xc0, !PT ;  /* 0xffffefff06067812 */ /* 0x000fd600078ec0ff */
[----:B------:R-:W-:-:S04]  /*32e70*/  @P0 LOP3.LUT R6, R6, 0x1000, RZ, 0xfc, !PT ;  /* 0x0000100006060812 */ /* 0x000fc800078efcff */
[----:B------:R-:W-:-:S04]  /*32e80*/  LOP3.LUT R6, R6, 0xfffffffe, RZ, 0xc0, !PT ;  /* 0xfffffffe06067812 */ /* 0x000fc800078ec0ff */
[----:B------:R-:W-:Y:S02]  /*32e90*/  @P6 LOP3.LUT R6, R6, 0x1, RZ, 0xfc, !PT ;  /* 0x0000000106066812 */ /* 0x000fe400078efcff */
[----:B------:R-:W-:Y:S02]  /*32ea0*/  LOP3.LUT P6, RZ, R20, 0x400, RZ, 0xc0, !PT ;  /* 0x0000040014ff7812 */ /* 0x000fe400078cc0ff */
[----:B------:R-:W-:-:S11]  /*32eb0*/  LOP3.LUT R6, R6, 0xfffffffd, RZ, 0xc0, !PT ;  /* 0xfffffffd06067812 */ /* 0x000fd600078ec0ff */
[----:B------:R-:W-:Y:S02]  /*32ec0*/  @P6 LOP3.LUT R6, R6, 0x2, RZ, 0xfc, !PT ;  /* 0x0000000206066812 */ /* 0x000fe400078efcff */
[----:B------:R-:W-:Y:S02]  /*32ed0*/  LOP3.LUT P6, RZ, R20, 0x800, RZ, 0xc0, !PT ;  /* 0x0000080014ff7812 */ /* 0x000fe400078cc0ff */
[----:B------:R-:W-:-:S11]  /*32ee0*/  LOP3.LUT R6, R6, 0xfffffffb, RZ, 0xc0, !PT ;  /* 0xfffffffb06067812 */ /* 0x000fd600078ec0ff */
[----:B------:R-:W-:Y:S02]  /*32ef0*/  @P6 LOP3.LUT R6, R6, 0x4, RZ, 0xfc, !PT ;  /* 0x0000000406066812 */ /* 0x000fe400078efcff */
[----:B------:R-:W-:Y:S02]  /*32f00*/  LOP3.LUT P6, RZ, R20, 0x1000, RZ, 0xc0, !PT ;  /* 0x0000100014ff7812 */ /* 0x000fe400078cc0ff */
[----:B------:R-:W-:Y:S02]  /*32f10*/  LOP3.LUT R6, R6, 0xfffffff7, RZ, 0xc0, !PT ;  /* 0xfffffff706067812 */ /* 0x000fe400078ec0ff */
[----:B------:R-:W-:-:S09]  /*32f20*/  LOP3.LUT P0, RZ, R4, 0x1, RZ, 0xc0, !PT ;  /* 0x0000000104ff7812 */ /* 0x000fd2000780c0ff */
[----:B------:R-:W-:Y:S02]  /*32f30*/  @P6 LOP3.LUT R6, R6, 0x8, RZ, 0xfc, !PT ;  /* 0x0000000806066812 */ /* 0x000fe400078efcff */
[----:B------:R-:W-:Y:S02]  /*32f40*/  LOP3.LUT P6, RZ, R20, 0x2000, RZ, 0xc0, !PT ;  /* 0x0000200014ff7812 */ /* 0x000fe400078cc0ff */
[----:B------:R-:W-:Y:S01]  /*32f50*/  LOP3.LUT R6, R6, 0xffffffef, RZ, 0xc0, !PT ;  /* 0xffffffef06067812 */ /* 0x000fe200078ec0ff */
[----:B----4-:R4:W-:Y:S04]  /*32f60*/  @P1 STG.E desc[UR10][R174.64], R173 ;  /* 0x000000adae001986 */ /* 0x0109e8000c10190a */
[----:B------:R1:W-:Y:S06]  /*32f70*/  @P0 STG.E desc[UR10][R178.64], R172 ;  /* 0x000000acb2000986 */ /* 0x0003ec000c10190a */
[----:B------:R-:W-:Y:S01]  /*32f80*/  @P6 LOP3.LUT R6, R6, 0x10, RZ, 0xfc, !PT ;  /* 0x0000001006066812 */ /* 0x000fe200078efcff */
[----:B----4-:R-:W4:Y:S03]  /*32f90*/  LDL.LU.64 R174, [R1+0x1758] ;  /* 0x0017580001ae7983 */ /* 0x010f260000300a00 */
[C---:B------:R-:W-:Y:S01]  /*32fa0*/  LOP3.LUT P0, RZ, R6.reuse, 0x1000, RZ, 0xc0, !PT ;  /* 0x0000100006ff7812 */ /* 0x040fe2000780c0ff */
[----:B------:R-:W4:Y:S04]  /*32fb0*/  LDL.LU R12, [R1+0x794] ;  /* 0x00079400010c7983 */ /* 0x000f280000300800 */
[----:B-1----:R-:W4:Y:S04]  /*32fc0*/  LDL.LU.64 R178, [R1+0x1750] ;  /* 0x0017500001b27983 */ /* 0x002f280000300a00 */
[----:B------:R-:W4:Y:S04]  /*32fd0*/  LDL.LU R173, [R1+0x784] ;  /* 0x0007840001ad7983 */ /* 0x000f280000300800 */
[----:B------:R1:W-:Y:S01]  /*32fe0*/  @P0 STG.E desc[UR10][R176.64], R187 ;  /* 0x000000bbb0000986 */ /* 0x0003e2000c10190a */
[----:B------:R-:W-:-:S03]  /*32ff0*/  LOP3.LUT P0, RZ, R6, 0x800, RZ, 0xc0, !PT ;  /* 0x0000080006ff7812 */ /* 0x000fc6000780c0ff */
[----:B-1----:R-:W4:Y:S10]  /*33000*/  LDL.LU.64 R176, [R1+0x1748] ;  /* 0x0017480001b07983 */ /* 0x002f340000300a00 */
[----:B------:R1:W-:Y:S04]  /*33010*/  @P0 STG.E desc[UR10][R182.64], R186 ;  /* 0x000000bab6000986 */ /* 0x0003e8000c10190a */
[----:B------:R-:W4:Y:S04]  /*33020*/  LDL.LU R172, [R1+0x798] ;  /* 0x0007980001ac7983 */ /* 0x000f280000300800 */
[----:B-1----:R-:W4:Y:S04]  /*33030*/  LDL.LU.64 R182, [R1+0x1740] ;  /* 0x0017400001b67983 */ /* 0x002f280000300a00 */
[----:B------:R-:W4:Y:S01]  /*33040*/  LDL.LU R187, [R1+0x788] ;  /* 0x0007880001bb7983 */ /* 0x000f220000300800 */
[----:B------:R-:W-:-:S13]  /*33050*/  LOP3.LUT P0, RZ, R6, 0x400, RZ, 0xc0, !PT ;  /* 0x0000040006ff7812 */ /* 0x000fda000780c0ff */
[----:B------:R1:W-:Y:S01]  /*33060*/  @P0 STG.E desc[UR10][R180.64], R191 ;  /* 0x000000bfb4000986 */ /* 0x0003e2000c10190a */
[----:B------:R-:W-:Y:S02]  /*33070*/  LOP3.LUT P0, RZ, R6, 0x200, RZ, 0xc0, !PT ;  /* 0x0000020006ff7812 */ /* 0x000fe4000780c0ff */
[----:B------:R-:W-:Y:S02]  /*33080*/  LOP3.LUT P1, RZ, R4, 0x100, RZ, 0xc0, !PT ;  /* 0x0000010004ff7812 */ /* 0x000fe4000782c0ff */
[----:B------:R-:W-:Y:S01]  /*33090*/  LOP3.LUT P6, RZ, R20, 0x4000, RZ, 0xc0, !PT ;  /* 0x0000400014ff7812 */ /* 0x000fe200078cc0ff */
[----:B-1----:R-:W4:Y:S08]  /*330a0*/  LDL.LU.64 R180, [R1+0x1738] ;  /* 0x0017380001b47983 */ /* 0x002f300000300a00 */
[----:B------:R1:W-:Y:S01]  /*330b0*/  @P0 STG.E desc[UR10][R184.64], R188 ;  /* 0x000000bcb8000986 */ /* 0x0003e2000c10190a */
[----:B------:R-:W-:-:S03]  /*330c0*/  LOP3.LUT P0, RZ, R6, 0x100, RZ, 0xc0, !PT ;  /* 0x0000010006ff7812 */ /* 0x000fc6000780c0ff */
[----:B------:R-:W4:Y:S04]  /*330d0*/  LDL.LU R186, [R1+0x79c] ;  /* 0x00079c0001ba7983 */ /* 0x000f280000300800 */
[----:B-1----:R-:W4:Y:S06]  /*330e0*/  LDL.LU.64 R184, [R1+0x1730] ;  /* 0x0017300001b87983 */ /* 0x002f2c0000300a00 */
[----:B------:R1:W-:Y:S01]  /*330f0*/  @P0 STG.E desc[UR10][R194.64], R189 ;  /* 0x000000bdc2000986 */ /* 0x0003e2000c10190a */
[----:B------:R-:W-:-:S03]  /*33100*/  LOP3.LUT P0, RZ, R6, 0x80, RZ, 0xc0, !PT ;  /* 0x0000008006ff7812 */ /* 0x000fc6000780c0ff */
[----:B------:R-:W4:Y:S04]  /*33110*/  LDL.LU R191, [R1+0x78c] ;  /* 0x00078c0001bf7983 */ /* 0x000f280000300800 */
[----:B-1----:R-:W4:Y:S06]  /*33120*/  LDL.LU.64 R194, [R1+0x1728] ;  /* 0x0017280001c27983 */ /* 0x002f2c0000300a00 */
[----:B------:R1:W-:Y:S01]  /*33130*/  @P0 STG.E desc[UR10][R192.64], R252 ;  /* 0x000000fcc0000986 */ /* 0x0003e2000c10190a */
[----:B------:R-:W-:-:S03]  /*33140*/  LOP3.LUT P0, RZ, R6, 0x40, RZ, 0xc0, !PT ;  /* 0x0000004006ff7812 */ /* 0x000fc6000780c0ff */
[----:B-1----:R-:W4:Y:S10]  /*33150*/  LDL.LU R192, [R1+0x770] ;  /* 0x0007700001c07983 */ /* 0x002f340000300800 */
[----:B------:R1:W-:Y:S01]  /*33160*/  @P0 STG.E desc[UR10][R198.64], R27 ;  /* 0x0000001bc6000986 */ /* 0x0003e2000c10190a */
[----:B------:R-:W-:-:S03]  /*33170*/  LOP3.LUT P0, RZ, R6, 0x20, RZ, 0xc0, !PT ;  /* 0x0000002006ff7812 */ /* 0x000fc6000780c0ff */
[----:B------:R-:W4:Y:S04]  /*33180*/  LDL.LU.64 R188, [R1+0x1720] ;  /* 0x0017200001bc7983 */ /* 0x000f280000300a00 */
[----:B------:R-:W4:Y:S04]  /*33190*/  LDL.LU R193, [R1+0x760] ;  /* 0x0007600001c17983 */ /* 0x000f280000300800 */
[----:B-1----:R-:W4:Y:S04]  /*331a0*/  LDL.LU.64 R198, [R1+0x1718] ;  /* 0x0017180001c67983 */ /* 0x002f280000300a00 */
[----:B------:R-:W4:Y:S04]  /*331b0*/  LDL.LU R252, [R1+0x774] ;  /* 0x0007740001fc7983 */ /* 0x000f280000300800 */
[----:B--2---:R1:W-:Y:S02]  /*331c0*/  @P1 STG.E desc[UR10][R202.64], R26 ;  /* 0x0000001aca001986 */ /* 0x0043e4000c10190a */
[----:B-1----:R-:W-:-:S02]  /*331d0*/  VIADD R26, R3, 0xb ;  /* 0x0000000b031a7836 */ /* 0x002fc40000000000 */
[----:B------:R-:W2:Y:S03]  /*331e0*/  LDL.LU.64 R202, [R1+0x1710] ;  /* 0x0017100001ca7983 */ /* 0x000ea60000300a00 */
[----:B---3--:R-:W-:Y:S01]  /*331f0*/  ISETP.LT.AND P1, PT, R26, R38, !P0 ;  /* 0x000000261a00720c */ /* 0x008fe20004721270 */
[----:B------:R-:W2:-:S12]  /*33200*/  LDL.LU R27, [R1+0x764] ;  /* 0x00076400011b7983 */ /* 0x000e980000300800 */
[----:B------:R-:W-:Y:S04]  /*33210*/  @P1 STG.E desc[UR10][R42.64], R40 ;  /* 0x000000282a001986 */ /* 0x000fe8000c10190a */
[----:B------:R-:W-:Y:S01]  /*33220*/  @P6 STG.E desc[UR10][R36.64], R41 ;  /* 0x0000002924006986 */ /* 0x000fe2000c10190a */
[----:B------:R-:W-:-:S13]  /*33230*/  LOP3.LUT P6, RZ, R6, 0x10, RZ, 0xc0, !PT ;  /* 0x0000001006ff7812 */ /* 0x000fda00078cc0ff */
[----:B------:R-:W-:Y:S01]  /*33240*/  @P6 STG.E desc[UR10][R30.64], R28 ;  /* 0x0000001c1e006986 */ /* 0x000fe2000c10190a */
[----:B------:R-:W-:-:S13]  /*33250*/  LOP3.LUT P6, RZ, R6, 0x8, RZ, 0xc0, !PT ;  /* 0x0000000806ff7812 */ /* 0x000fda00078cc0ff */
[----:B------:R-:W-:Y:S01]  /*33260*/  @P6 STG.E desc[UR10][R34.64], R29 ;  /* 0x0000001d22006986 */ /* 0x000fe2000c10190a */
[----:B------:R-:W-:-:S13]  /*33270*/  LOP3.LUT P6, RZ, R6, 0x4, RZ, 0xc0, !PT ;  /* 0x0000000406ff7812 */ /* 0x000fda00078cc0ff */
[----:B------:R-:W-:Y:S01]  /*33280*/  @P6 STG.E desc[UR10][R32.64], R14 ;  /* 0x0000000e20006986 */ /* 0x000fe2000c10190a */
[----:B------:R-:W-:-:S13]  /*33290*/  LOP3.LUT P6, RZ, R6, 0x2, RZ, 0xc0, !PT ;  /* 0x0000000206ff7812 */ /* 0x000fda00078cc0ff */
[----:B------:R1:W-:Y:S01]  /*332a0*/  @P6 STG.E desc[UR10][R10.64], R15 ;  /* 0x0000000f0a006986 */ /* 0x0003e2000c10190a */
[----:B------:R-:W-:Y:S02]  /*332b0*/  LOP3.LUT P6, RZ, R6, 0x1, RZ, 0xc0, !PT ;  /* 0x0000000106ff7812 */ /* 0x000fe400078cc0ff */
[C---:B------:R-:W-:Y:S02]  /*332c0*/  LOP3.LUT P5, RZ, R20.reuse, 0x4, RZ, 0xc0, !PT ;  /* 0x0000000414ff7812 */ /* 0x040fe400078ac0ff */
[C---:B------:R-:W-:Y:S02]  /*332d0*/  LOP3.LUT P4, RZ, R20.reuse, 0x2, RZ, 0xc0, !PT ;  /* 0x0000000214ff7812 */ /* 0x040fe4000788c0ff */
[----:B------:R-:W-:Y:S01]  /*332e0*/  LOP3.LUT P3, RZ, R20, 0x1, RZ, 0xc0, !PT ;  /* 0x0000000114ff7812 */ /* 0x000fe2000786c0ff */
[----:B-1----:R-:W3:Y:S06]  /*332f0*/  LDL.LU.64 R10, [R1+0x1708] ;  /* 0x00170800010a7983 */ /* 0x002eec0000300a00 */
[----:B------:R1:W-:Y:S01]  /*33300*/  @P6 STG.E desc[UR10][R8.64], R13 ;  /* 0x0000000d08006986 */ /* 0x0003e2000c10190a */
[----:B------:R-:W-:-:S02]  /*33310*/  LOP3.LUT P6, RZ, R2, 0x80000000, RZ, 0xc0, !PT ;  /* 0x8000000002ff7812 */ /* 0x000fc400078cc0ff */
[----:B------:R-:W-:Y:S01]  /*33320*/  LOP3.LUT R20, R20, 0xffefffff, RZ, 0xc0, !PT ;  /* 0xffefffff14147812 */ /* 0x000fe200078ec0ff */
[----:B------:R-:W3:Y:S03]  /*33330*/  LDL.LU R15, [R1+0x778] ;  /* 0x00077800010f7983 */ /* 0x000ee60000300800 */
[----:B------:R-:W-:-:S04]  /*33340*/  @P0 LOP3.LUT R20, R20, 0x100000, RZ, 0xfc, !PT ;  /* 0x0010000014140812 */ /* 0x000fc800078efcff */
[----:B------:R-:W-:Y:S01]  /*33350*/  LOP3.LUT P1, RZ, R20, 0x20, RZ, 0xc0, !PT ;  /* 0x0000002014ff7812 */ /* 0x000fe2000782c0ff */
[----:B-1----:R-:W3:Y:S04]  /*33360*/  LDL.LU.64 R8, [R1+0x1700] ;  /* 0x0017000001087983 */ /* 0x002ee80000300a00 */
[----:B------:R-:W3:Y:S04]  /*33370*/  LDL.LU R13, [R1+0x768] ;  /* 0x00076800010d7983 */ /* 0x000ee80000300800 */
[----:B----4-:R1:W-:Y:S01]  /*33380*/  @P6 STG.E desc[UR10][R174.64], R12 ;  /* 0x0000000cae006986 */ /* 0x0103e2000c10190a */
[----:B------:R-:W-:-:S03]  /*33390*/  LOP3.LUT P6, RZ, R2, 0x40000000, RZ, 0xc0, !PT ;  /* 0x4000000002ff7812 */ /* 0x000fc600078cc0ff */
[----:B-1----:R-:W4:Y:S10]  /*333a0*/  LDL.LU.64 R174, [R1+0x16f8] ;  /* 0x0016f80001ae7983 */ /* 0x002f340000300a00 */
[----:B------:R1:W-:Y:S01]  /*333b0*/  @P6 STG.E desc[UR10][R178.64], R173 ;  /* 0x000000adb2006986 */ /* 0x0003e2000c10190a */
[----:B------:R-:W-:-:S03]  /*333c0*/  LOP3.LUT P6, RZ, R2, 0x20000000, RZ, 0xc0, !PT ;  /* 0x2000000002ff7812 */ /* 0x000fc600078cc0ff */
[----:B------:R-:W4:Y:S04]  /*333d0*/  LDL.LU R12, [R1+0x77c] ;  /* 0x00077c00010c7983 */ /* 0x000f280000300800 */
[----:B-1----:R-:W4:Y:S06]  /*333e0*/  LDL.LU.64 R178, [R1+0x16f0] ;  /* 0x0016f00001b27983 */ /* 0x002f2c0000300a00 */
[----:B------:R1:W-:Y:S01]  /*333f0*/  @P6 STG.E desc[UR10][R176.64], R172 ;  /* 0x000000acb0006986 */ /* 0x0003e2000c10190a */
[----:B------:R-:W-:-:S03]  /*33400*/  LOP3.LUT P6, RZ, R2, 0x10000000, RZ, 0xc0, !PT ;  /* 0x1000000002ff7812 */ /* 0x000fc600078cc0ff */
[----:B------:R-:W4:Y:S04]  /*33410*/  LDL.LU R173, [R1+0x76c] ;  /* 0x00076c0001ad7983 */ /* 0x000f280000300800 */
[----:B------:R1:W-:Y:S01]  /*33420*/  @P1 STG.E desc[UR10][R182.64], R187 ;  /* 0x000000bbb6001986 */ /* 0x0003e2000c10190a */
[----:B------:R-:W-:Y:S02]  /*33430*/  LOP3.LUT P1, RZ, R18, 0x40, RZ, 0xc0, !PT ;  /* 0x0000004012ff7812 */ /* 0x000fe4000782c0ff */
[----:B------:R-:W-:Y:S01]  /*33440*/  LOP3.LUT R2, R2, 0xffffffef, RZ, 0xc0, !PT ;  /* 0xffffffef02027812 */ /* 0x000fe200078ec0ff */
[----:B-1----:R-:W4:Y:S04]  /*33450*/  LDL.LU.64 R176, [R1+0x16e8] ;  /* 0x0016e80001b07983 */ /* 0x002f280000300a00 */
        /* <DEDUP_REMOVED lines=37> */
[----:B------:R1:W-:Y:S10]  /*336b0*/  @P0 STG.E desc[UR10][R180.64], R186 ;  /* 0x000000bab4000986 */ /* 0x0003f4000c10190a */
[----:B------:R-:W-:Y:S01]  /*336c0*/  @P1 LOP3.LUT R2, R2, 0x8000, RZ, 0xfc, !PT ;  /* 0x0000800002021812 */ /* 0x000fe200078efcff */
[----:B-1----:R-:W4:Y:S01]  /*336d0*/  LDL.LU.64 R180, [R1+0x16d8] ;  /* 0x0016d80001b47983 */ /* 0x002f220000300a00 */
[----:B------:R-:W-:-:S03]  /*336e0*/  LOP3.LUT P1, RZ, R18, 0x40000, RZ, 0xc0, !PT ;  /* 0x0004000012ff7812 */ /* 0x000fc6000782c0ff */
[----:B------:R-:W4:Y:S01]  /*336f0*/  LDL.LU R186, [R1+0x754] ;  /* 0x0007540001ba7983 */ /* 0x000f220000300800 */
[----:B------:R-:W-:-:S03]  /*33700*/  LOP3.LUT R2, R2, 0xfffeffff, RZ, 0xc0, !PT ;  /* 0xfffeffff02027812 */ /* 0x000fc600078ec0ff */
[----:B------:R1:W-:Y:S06]  /*33710*/  @P6 STG.E desc[UR10][R184.64], R191 ;  /* 0x000000bfb8006986 */ /* 0x0003ec000c10190a */
[----:B------:R-:W-:Y:S02]  /*33720*/  @P1 LOP3.LUT R2, R2, 0x10000, RZ, 0xfc, !PT ;  /* 0x0001000002021812 */ /* 0x000fe400078efcff */
[----:B------:R-:W-:Y:S01]  /*33730*/  LOP3.LUT P1, RZ, R18, 0x80000, RZ, 0xc0, !PT ;  /* 0x0008000012ff7812 */ /* 0x000fe2000782c0ff */
[----:B-1----:R-:W4:Y:S04]  /*33740*/  LDL.LU.64 R184, [R1+0x16d0] ;  /* 0x0016d00001b87983 */ /* 0x002f280000300a00 */
[----:B------:R-:W4:Y:S01]  /*33750*/  LDL.LU R191, [R1+0x744] ;  /* 0x0007440001bf7983 */ /* 0x000f220000300800 */
[----:B------:R-:W-:-:S03]  /*33760*/  LOP3.LUT R2, R2, 0xfffdffff, RZ, 0xc0, !PT ;  /* 0xfffdffff02027812 */ /* 0x000fc600078ec0ff */
[----:B------:R1:W-:Y:S04]  /*33770*/  @P5 STG.E desc[UR10][R194.64], R192 ;  /* 0x000000c0c2005986 */ /* 0x0003e8000c10190a */
        /* <DEDUP_REMOVED lines=10> */
[----:B------:R-:W-:-:S02]  /*33820*/  LOP3.LUT R2, R2, 0xfff7ffff, RZ, 0xc0, !PT ;  /* 0xfff7ffff02027812 */ /* 0x000fc400078ec0ff */
[----:B------:R-:W-:Y:S01]  /*33830*/  LOP3.LUT P2, RZ, R18, 0x80000000, RZ, 0xc0, !PT ;  /* 0x8000000012ff7812 */ /* 0x000fe2000784c0ff */
[----:B------:R1:W-:Y:S04]  /*33840*/  @P3 STG.E desc[UR10][R198.64], R252 ;  /* 0x000000fcc6003986 */ /* 0x0003e8000c10190a */
[----:B------:R-:W-:Y:S02]  /*33850*/  @P1 LOP3.LUT R2, R2, 0x80000, RZ, 0xfc, !PT ;  /* 0x0008000002021812 */ /* 0x000fe400078efcff */
[----:B------:R-:W-:Y:S01]  /*33860*/  LOP3.LUT P1, RZ, R18, 0x400000, RZ, 0xc0, !PT ;  /* 0x0040000012ff7812 */ /* 0x000fe2000782c0ff */
[----:B-1----:R-:W4:Y:S04]  /*33870*/  LDL.LU.64 R198, [R1+0x16b8] ;  /* 0x0016b80001c67983 */ /* 0x002f280000300a00 */
[----:B------:R-:W4:Y:S01]  /*33880*/  LDL.LU R252, [R1+0x75c] ;  /* 0x00075c0001fc7983 */ /* 0x000f220000300800 */
[----:B------:R-:W-:-:S03]  /*33890*/  LOP3.LUT R2, R2, 0xffefffff, RZ, 0xc0, !PT ;  /* 0xffefffff02027812 */ /* 0x000fc600078ec0ff */
[----:B--2---:R1:W-:Y:S04]  /*338a0*/  @P2 STG.E desc[UR10][R202.64], R27 ;  /* 0x0000001bca002986 */ /* 0x0043e8000c10190a */
[----:B------:R-:W-:Y:S02]  /*338b0*/  @P1 LOP3.LUT R2, R2, 0x100000, RZ, 0xfc, !PT ;  /* 0x0010000002021812 */ /* 0x000fe400078efcff */
[----:B------:R-:W-:Y:S01]  /*338c0*/  LOP3.LUT P1, RZ, R18, 0x800000, RZ, 0xc0, !PT ;  /* 0x0080000012ff7812 */ /* 0x000fe2000782c0ff */
[----:B-1----:R-:W2:Y:S04]  /*338d0*/  LDL.LU.64 R202, [R1+0x16b0] ;  /* 0x0016b00001ca7983 */ /* 0x002ea80000300a00 */
[----:B------:R-:W2:Y:S01]  /*338e0*/  LDL.LU R27, [R1+0x74c] ;  /* 0x00074c00011b7983 */ /* 0x000ea20000300800 */
[----:B------:R-:W-:-:S03]  /*338f0*/  LOP3.LUT R2, R2, 0xffdfffff, RZ, 0xc0, !PT ;  /* 0xffdfffff02027812 */ /* 0x000fc600078ec0ff */
[----:B------:R-:W2:Y:S04]  /*33900*/  LDL.LU.64 R168, [R1+0x16a8] ;  /* 0x0016a80001a87983 */ /* 0x000ea80000300a00 */
[----:B------:R-:W-:Y:S02]  /*33910*/  @P1 LOP3.LUT R2, R2, 0x200000, RZ, 0xfc, !PT ;  /* 0x0020000002021812 */ /* 0x000fe400078efcff */
[----:B------:R-:W-:Y:S01]  /*33920*/  LOP3.LUT P1, RZ, R18, 0x1000000, RZ, 0xc0, !PT ;  /* 0x0100000012ff7812 */ /* 0x000fe2000782c0ff */
[----:B------:R-:W2:Y:S01]  /*33930*/  LDL.LU R38, [R1+0x730] ;  /* 0x0007300001267983 */ /* 0x000ea20000300800 */
[----:B------:R-:W-:-:S03]  /*33940*/  LOP3.LUT R2, R2, 0xffbfffff, RZ, 0xc0, !PT ;  /* 0xffbfffff02027812 */ /* 0x000fc600078ec0ff */
[----:B------:R-:W2:Y:S04]  /*33950*/  LDL.LU.64 R170, [R1+0x16a0] ;  /* 0x0016a00001aa7983 */ /* 0x000ea80000300a00 */
[----:B------:R-:W2:Y:S04]  /*33960*/  LDL.LU R39, [R1+0x720] ;  /* 0x0007200001277983 */ /* 0x000ea80000300800 */
[----:B------:R-:W-:Y:S01]  /*33970*/  @P1 LOP3.LUT R2, R2, 0x400000, RZ, 0xfc, !PT ;  /* 0x0040000002021812 */ /* 0x000fe200078efcff */
[----:B------:R-:W2:Y:S01]  /*33980*/  LDL.LU.64 R42, [R1+0x1698] ;  /* 0x00169800012a7983 */ /* 0x000ea20000300a00 */
[----:B------:R-:W-:-:S02]  /*33990*/  LOP3.LUT P1, RZ, R18, 0x2000000, RZ, 0xc0, !PT ;  /* 0x0200000012ff7812 */ /* 0x000fc4000782c0ff */
[----:B------:R-:W-:Y:S01]  /*339a0*/  LOP3.LUT R2, R2, 0xff7fffff, RZ, 0xc0, !PT ;  /* 0xff7fffff02027812 */ /* 0x000fe200078ec0ff */
[----:B------:R-:W2:Y:S04]  /*339b0*/  LDL.LU R40, [R1+0x734] ;  /* 0x0007340001287983 */ /* 0x000ea80000300800 */
[----:B------:R-:W2:Y:S04]  /*339c0*/  LDL.LU.64 R36, [R1+0x1690] ;  /* 0x0016900001247983 */ /* 0x000ea80000300a00 */
[----:B------:R-:W2:Y:S02]  /*339d0*/  LDL.LU R41, [R1+0x724] ;  /* 0x0007240001297983 */ /* 0x000ea40000300800 */
[----:B------:R-:W-:-:S02]  /*339e0*/  @P1 LOP3.LUT R2, R2, 0x800000, RZ, 0xfc, !PT ;  /* 0x0080000002021812 */ /* 0x000fc400078efcff */
[----:B------:R-:W-:Y:S01]  /*339f0*/  LOP3.LUT P1, RZ, R18, 0x4000000, RZ, 0xc0, !PT ;  /* 0x0400000012ff7812 */ /* 0x000fe2000782c0ff */
[----:B------:R-:W2:Y:S01]  /*33a00*/  LDL.LU.64 R30, [R1+0x1688] ;  /* 0x00168800011e7983 */ /* 0x000ea20000300a00 */
[----:B------:R-:W-:-:S03]  /*33a10*/  LOP3.LUT R2, R2, 0xfeffffff, RZ, 0xc0, !PT ;  /* 0xfeffffff02027812 */ /* 0x000fc600078ec0ff */
[----:B------:R-:W2:Y:S04]  /*33a20*/  LDL.LU R28, [R1+0x738] ;  /* 0x00073800011c7983 */ /* 0x000ea80000300800 */
[----:B------:R-:W2:Y:S04]  /*33a30*/  LDL.LU.64 R34, [R1+0x1680] ;  /* 0x0016800001227983 */ /* 0x000ea80000300a00 */
[----:B------:R-:W-:Y:S01]  /*33a40*/  @P1 LOP3.LUT R2, R2, 0x1000000, RZ, 0xfc, !PT ;  /* 0x0100000002021812 */ /* 0x000fe200078efcff */
[----:B------:R-:W2:Y:S01]  /*33a50*/  LDL.LU R29, [R1+0x728] ;  /* 0x00072800011d7983 */ /* 0x000ea20000300800 */
[----:B------:R-:W-:-:S02]  /*33a60*/  LOP3.LUT P1, RZ, R18, 0x8000000, RZ, 0xc0, !PT ;  /* 0x0800000012ff7812 */ /* 0x000fc4000782c0ff */
[----:B------:R-:W-:Y:S01]  /*33a70*/  LOP3.LUT R2, R2, 0xfdffffff, RZ, 0xc0, !PT ;  /* 0xfdffffff02027812 */ /* 0x000fe200078ec0ff */
[----:B------:R-:W2:Y:S04]  /*33a80*/  LDL.LU.64 R32, [R1+0x1678] ;  /* 0x0016780001207983 */ /* 0x000ea80000300a00 */
[----:B------:R-:W2:Y:S06]  /*33a90*/  LDL.LU R14, [R1+0x73c] ;  /* 0x00073c00010e7983 */ /* 0x000eac0000300800 */
[----:B------:R-:W-:-:S02]  /*33aa0*/  @P1 LOP3.LUT R2, R2, 0x2000000, RZ, 0xfc, !PT ;  /* 0x0200000002021812 */ /* 0x000fc400078efcff */
[----:B------:R-:W-:Y:S02]  /*33ab0*/  LOP3.LUT P1, RZ, R18, 0x10000000, RZ, 0xc0, !PT ;  /* 0x1000000012ff7812 */ /* 0x000fe4000782c0ff */
[----:B------:R-:W-:-:S11]  /*33ac0*/  LOP3.LUT R2, R2, 0xfbffffff, RZ, 0xc0, !PT ;  /* 0xfbffffff02027812 */ /* 0x000fd600078ec0ff */
[----:B------:R-:W-:Y:S02]  /*33ad0*/  @P1 LOP3.LUT R2, R2, 0x4000000, RZ, 0xfc, !PT ;  /* 0x0400000002021812 */ /* 0x000fe400078efcff */
[----:B------:R-:W-:Y:S02]  /*33ae0*/  LOP3.LUT P1, RZ, R18, 0x20000000, RZ, 0xc0, !PT ;  /* 0x2000000012ff7812 */ /* 0x000fe4000782c0ff */
[----:B------:R-:W-:-:S11]  /*33af0*/  LOP3.LUT R2, R2, 0xf7ffffff, RZ, 0xc0, !PT ;  /* 0xf7ffffff02027812 */ /* 0x000fd600078ec0ff */
[----:B------:R-:W-:Y:S02]  /*33b00*/  @P1 LOP3.LUT R2, R2, 0x8000000, RZ, 0xfc, !PT ;  /* 0x0800000002021812 */ /* 0x000fe400078efcff */
[----:B------:R-:W-:-:S13]  /*33b10*/  LOP3.LUT P1, RZ, R18, 0x40000000, RZ, 0xc0, !PT ;  /* 0x4000000012ff7812 */ /* 0x000fda000782c0ff */
[----:B---3--:R1:W-:Y:S01]  /*33b20*/  @P1 STG.E desc[UR10][R10.64], R15 ;  /* 0x0000000f0a001986 */ /* 0x0083e2000c10190a */
[----:B------:R-:W-:-:S03]  /*33b30*/  LOP3.LUT P1, RZ, R2, 0x8000000, RZ, 0xc0, !PT ;  /* 0x0800000002ff7812 */ /* 0x000fc6000782c0ff */
[----:B-1----:R-:W3:Y:S04]  /*33b40*/  LDL.LU.64 R10, [R1+0x1670] ;  /* 0x00167000010a7983 */ /* 0x002ee80000300a00 */
[----:B------:R-:W3:Y:S06]  /*33b50*/  LDL.LU R15, [R1+0x72c] ;  /* 0x00072c00010f7983 */ /* 0x000eec0000300800 */
[----:B------:R1:W-:Y:S01]  /*33b60*/  @P1 STG.E desc[UR10][R8.64], R13 ;  /* 0x0000000d08001986 */ /* 0x0003e2000c10190a */
[----:B------:R-:W-:-:S03]  /*33b70*/  LOP3.LUT P1, RZ, R2, 0x4000000, RZ, 0xc0, !PT ;  /* 0x0400000002ff7812 */ /* 0x000fc6000782c0ff */
[----:B-1----:R-:W3:Y:S04]  /*33b80*/  LDL.LU.64 R8, [R1+0x1668] ;  /* 0x0016680001087983 */ /* 0x002ee80000300a00 */
[----:B------:R-:W3:Y:S06]  /*33b90*/  LDL.LU R13, [R1+0x710] ;  /* 0x00071000010d7983 */ /* 0x000eec0000300800 */
[----:B----4-:R1:W-:Y:S01]  /*33ba0*/  @P1 STG.E desc[UR10][R174.64], R12 ;  /* 0x0000000cae001986 */ /* 0x0103e2000c10190a */
[----:B------:R-:W-:-:S03]  /*33bb0*/  LOP3.LUT P1, RZ, R2, 0x2000000, RZ, 0xc0, !PT ;  /* 0x0200000002ff7812 */ /* 0x000fc6000782c0ff */
[----:B-1----:R-:W4:Y:S04]  /*33bc0*/  LDL.LU.64 R174, [R1+0x1660] ;  /* 0x0016600001ae7983 */ /* 0x002f280000300a00 */
[----:B------:R-:W4:Y:S06]  /*33bd0*/  LDL.LU R12, [R1+0x700] ;  /* 0x00070000010c7983 */ /* 0x000f2c0000300800 */
[----:B------:R1:W-:Y:S01]  /*33be0*/  @P1 STG.E desc[UR10][R178.64], R173 ;  /* 0x000000adb2001986 */ /* 0x0003e2000c10190a */
[----:B------:R-:W-:-:S03]  /*33bf0*/  LOP3.LUT P1, RZ, R2, 0x1000000, RZ, 0xc0, !PT ;  /* 0x0100000002ff7812 */ /* 0x000fc6000782c0ff */
[----:B-1----:R-:W4:Y:S04]  /*33c00*/  LDL.LU.64 R178, [R1+0x1658] ;  /* 0x0016580001b27983 */ /* 0x002f280000300a00 */
[----:B------:R-:W4:Y:S06]  /*33c10*/  LDL.LU R173, [R1+0x714] ;  /* 0x0007140001ad7983 */ /* 0x000f2c0000300800 */
[----:B------:R1:W-:Y:S01]  /*33c20*/  @P1 STG.E desc[UR10][R176.64], R172 ;  /* 0x000000acb0001986 */ /* 0x0003e2000c10190a */
[----:B------:R-:W-:-:S03]  /*33c30*/  LOP3.LUT P1, RZ, R2, 0x800000, RZ, 0xc0, !PT ;  /* 0x0080000002ff7812 */ /* 0x000fc6000782c0ff */
[----:B-1----:R-:W4:Y:S04]  /*33c40*/  LDL.LU.64 R176, [R1+0x1650] ;  /* 0x0016500001b07983 */ /* 0x002f280000300a00 */
[----:B------:R-:W4:Y:S06]  /*33c50*/  LDL.LU R172, [R1+0x704] ;  /* 0x0007040001ac7983 */ /* 0x000f2c0000300800 */
[----:B------:R1:W-:Y:S04]  /*33c60*/  @P1 STG.E desc[UR10][R182.64], R187 ;  /* 0x000000bbb6001986 */ /* 0x0003e8000c10190a */
[----:B-1----:R-:W4:Y:S04]  /*33c70*/  LDL.LU.64 R182, [R1+0x1648] ;  /* 0x0016480001b67983 */ /* 0x002f280000300a00 */
[----:B------:R-:W4:Y:S01]  /*33c80*/  LDL.LU R187, [R1+0x718] ;  /* 0x0007180001bb7983 */ /* 0x000f220000300800 */
[----:B------:R-:W-:-:S13]  /*33c90*/  LOP3.LUT P1, RZ, R2, 0x400000, RZ, 0xc0, !PT ;  /* 0x0040000002ff7812 */ /* 0x000fda000782c0ff */
[----:B------:R1:W-:Y:S01]  /*33ca0*/  @P1 STG.E desc[UR10][R180.64], R186 ;  /* 0x000000bab4001986 */ /* 0x0003e2000c10190a */
        /* <DEDUP_REMOVED lines=18> */
[----:B--2---:R1:W-:Y:S01]  /*33dd0*/  @P1 STG.E desc[UR10][R202.64], R27 ;  /* 0x0000001bca001986 */ /* 0x0043e2000c10190a */
[----:B------:R-:W-:-:S03]  /*33de0*/  LOP3.LUT P1, RZ, R2, 0x10000, RZ, 0xc0, !PT ;  /* 0x0001000002ff7812 */ /* 0x000fc6000782c0ff */
[----:B------:R-:W2:Y:S04]  /*33df0*/  LDL.LU R252, [R1+0x6e0] ;  /* 0x0006e00001fc7983 */ /* 0x000ea80000300800 */
[----:B-1----:R-:W2:Y:S06]  /*33e00*/  LDL.LU.64 R202, [R1+0x1618] ;  /* 0x0016180001ca7983 */ /* 0x002eac0000300a00 */
[----:B------:R-:W-:Y:S01]  /*33e10*/  @P1 STG.E desc[UR10][R168.64], R38 ;  /* 0x00000026a8001986 */ /* 0x000fe2000c10190a */
[----:B------:R-:W-:-:S03]  /*33e20*/  LOP3.LUT P1, RZ, R2, 0x8000, RZ, 0xc0, !PT ;  /* 0x0000800002ff7812 */ /* 0x000fc6000782c0ff */
[----:B------:R-:W2:Y:S10]  /*33e30*/  LDL.LU R27, [R1+0x6f4] ;  /* 0x0006f400011b7983 */ /* 0x000eb40000300800 */
        /* <DEDUP_REMOVED lines=12> */
[----:B---3--:R1:W-:Y:S01]  /*33f00*/  @P1 STG.E desc[UR10][R10.64], R15 ;  /* 0x0000000f0a001986 */ /* 0x0083e2000c10190a */
[C---:B------:R-:W-:Y:S02]  /*33f10*/  LOP3.LUT P1, RZ, R2.reuse, 0x100, RZ, 0xc0, !PT ;  /* 0x0000010002ff7812 */ /* 0x040fe4000782c0ff */
[----:B------:R-:W-:Y:S01]  /*33f20*/  LOP3.LUT R5, R5, 0xffffefff, RZ, 0xc0, !PT ;  /* 0xffffefff05057812 */ /* 0x000fe200078ec0ff */
[----:B-1----:R-:W3:Y:S10]  /*33f30*/  LDL.LU.64 R10, [R1+0x1610] ;  /* 0x00161000010a7983 */ /* 0x002ef40000300a00 */
[----:B------:R1:W-:Y:S01]  /*33f40*/  @P1 STG.E desc[UR10][R8.64], R13 ;  /* 0x0000000d08001986 */ /* 0x0003e2000c10190a */
[----:B------:R-:W-:-:S03]  /*33f50*/  LOP3.LUT P1, RZ, R2, 0x80, RZ, 0xc0, !PT ;  /* 0x0000008002ff7812 */ /* 0x000fc6000782c0ff */
[----:B------:R-:W3:Y:S04]  /*33f60*/  LDL.LU R15, [R1+0x6e4] ;  /* 0x0006e400010f7983 */ /* 0x000ee80000300800 */
[----:B-1----:R-:W3:Y:S06]  /*33f70*/  LDL.LU.64 R8, [R1+0x1608] ;  /* 0x0016080001087983 */ /* 0x002eec0000300a00 */
[----:B----4-:R1:W-:Y:S01]  /*33f80*/  @P1 STG.E desc[UR10][R174.64], R12 ;  /* 0x0000000cae001986 */ /* 0x0103e2000c10190a */
[----:B------:R-:W-:-:S03]  /*33f90*/  LOP3.LUT P1, RZ, R2, 0x40, RZ, 0xc0, !PT ;  /* 0x0000004002ff7812 */ /* 0x000fc6000782c0ff */
[----:B------:R-:W4:Y:S04]  /*33fa0*/  LDL.LU R13, [R1+0x6f8] ;  /* 0x0006f800010d7983 */ /* 0x000f280000300800 */
[----:B-1----:R-:W4:Y:S04]  /*33fb0*/  LDL.LU.64 R174, [R1+0x1600] ;  /* 0x0016000001ae7983 */ /* 0x002f280000300a00 */
[----:B------:R-:W4:Y:S04]  /*33fc0*/  LDL.LU R12, [R1+0x6e8] ;  /* 0x0006e800010c7983 */ /* 0x000f280000300800 */
        /* <DEDUP_REMOVED lines=10> */
[----:B-1----:R-:W4:Y:S10]  /*34070*/  LDL.LU.64 R182, [R1+0x15e8] ;  /* 0x0015e80001b67983 */ /* 0x002f340000300a00 */
        /* <DEDUP_REMOVED lines=35> */
[----:B------:R1:W-:Y:S01]  /*342b0*/  @P0 STG.E desc[UR10][R180.64], R186 ;  /* 0x000000bab4000986 */ /* 0x0003e2000c10190a */
[----:B------:R-:W-:-:S09]  /*342c0*/  LOP3.LUT P6, RZ, R18, 0x10, RZ, 0xc0, !PT ;  /* 0x0000001012ff7812 */ /* 0x000fd200078cc0ff */
[----:B------:R-:W-:Y:S01]  /*342d0*/  @P1 LOP3.LUT R5, R5, 0x800000, RZ, 0xfc, !PT ;  /* 0x0080000005051812 */ /* 0x000fe200078efcff */
[----:B-1----:R-:W4:Y:S01]  /*342e0*/  LDL.LU.64 R180, [R1+0x15e0] ;  /* 0x0015e00001b47983 */ /* 0x002f220000300a00 */
[----:B------:R-:W-:-:S03]  /*342f0*/  LOP3.LUT P1, RZ, R25, 0x80000, RZ, 0xc0, !PT ;  /* 0x0008000019ff7812 */ /* 0x000fc6000782c0ff */
[----:B------:R-:W4:Y:S01]  /*34300*/  LDL.LU R186, [R1+0x6c0] ;  /* 0x0006c00001ba7983 */ /* 0x000f220000300800 */
[----:B------:R-:W-:Y:S02]  /*34310*/  LOP3.LUT R5, R5, 0xfeffffff, RZ, 0xc0, !PT ;  /* 0xfeffffff05057812 */ /* 0x000fe400078ec0ff */
[----:B------:R-:W-:Y:S01]  /*34320*/  LOP3.LUT P5, RZ, R18, 0x8, RZ, 0xc0, !PT ;  /* 0x0000000812ff7812 */ /* 0x000fe200078ac0ff */
[----:B------:R1:W-:Y:S06]  /*34330*/  @P6 STG.E desc[UR10][R184.64], R191 ;  /* 0x000000bfb8006986 */ /* 0x0003ec000c10190a */
[----:B------:R-:W-:-:S02]  /*34340*/  @P1 LOP3.LUT R5, R5, 0x1000000, RZ, 0xfc, !PT ;  /* 0x0100000005051812 */ /* 0x000fc400078efcff */
[----:B------:R-:W-:Y:S01]  /*34350*/  LOP3.LUT P1, RZ, R25, 0x100000, RZ, 0xc0, !PT ;  /* 0x0010000019ff7812 */ /* 0x000fe2000782c0ff */
[----:B-1----:R-:W4:Y:S04]  /*34360*/  LDL.LU.64 R184, [R1+0x15d8] ;  /* 0x0015d80001b87983 */ /* 0x002f280000300a00 */
[----:B------:R-:W4:Y:S01]  /*34370*/  LDL.LU R191, [R1+0x6d4] ;  /* 0x0006d40001bf7983 */ /* 0x000f220000300800 */
[----:B------:R-:W-:Y:S02]  /*34380*/  LOP3.LUT R5, R5, 0xfdffffff, RZ, 0xc0, !PT ;  /* 0xfdffffff05057812 */ /* 0x000fe400078ec0ff */
[----:B------:R-:W-:Y:S01]  /*34390*/  LOP3.LUT P4, RZ, R18, 0x4, RZ, 0xc0, !PT ;  /* 0x0000000412ff7812 */ /* 0x000fe2000788c0ff */
[----:B------:R1:W-:Y:S04]  /*343a0*/  @P5 STG.E desc[UR10][R194.64], R192 ;  /* 0x000000c0c2005986 */ /* 0x0003e8000c10190a */
        /* <DEDUP_REMOVED lines=13> */
[----:B--2---:R1:W-:Y:S04]  /*34480*/  @P3 STG.E desc[UR10][R198.64], R252 ;  /* 0x000000fcc6003986 */ /* 0x0043e8000c10190a */
[----:B------:R-:W-:-:S02]  /*34490*/  @P1 LOP3.LUT R5, R5, 0x8000000, RZ, 0xfc, !PT ;  /* 0x0800000005051812 */ /* 0x000fc400078efcff */
[----:B------:R-:W-:Y:S01]  /*344a0*/  LOP3.LUT P1, RZ, R25, 0x800000, RZ, 0xc0, !PT ;  /* 0x0080000019ff7812 */ /* 0x000fe2000782c0ff */
[----:B-1----:R-:W2:Y:S04]  /*344b0*/  LDL.LU.64 R198, [R1+0x15c0] ;  /* 0x0015c00001c67983 */ /* 0x002ea80000300a00 */
[----:B------:R-:W2:Y:S01]  /*344c0*/  LDL.LU R252, [R1+0x6c8] ;  /* 0x0006c80001fc7983 */ /* 0x000ea20000300800 */
[----:B------:R-:W-:-:S03]  /*344d0*/  LOP3.LUT R5, R5, 0xefffffff, RZ, 0xc0, !PT ;  /* 0xefffffff05057812 */ /* 0x000fc600078ec0ff */
[----:B------:R1:W-:Y:S04]  /*344e0*/  @P2 STG.E desc[UR10][R202.64], R27 ;  /* 0x0000001bca002986 */ /* 0x0003e8000c10190a */
        /* <DEDUP_REMOVED lines=16> */
[----:B------:R-:W2:Y:S01]  /*345f0*/  LDL.LU R40, [R1+0x6a0] ;  /* 0x0006a00001287983 */ /* 0x000ea20000300800 */
[----:B------:R-:W-:-:S03]  /*34600*/  LOP3.LUT R2, R2, 0xfffffffe, RZ, 0xc0, !PT ;  /* 0xfffffffe02027812 */ /* 0x000fc600078ec0ff */
[----:B------:R-:W2:Y:S04]  /*34610*/  LDL.LU.64 R36, [R1+0x1598] ;  /* 0x0015980001247983 */ /* 0x000ea80000300a00 */
[----:B------:R-:W2:Y:S02]  /*34620*/  LDL.LU R41, [R1+0x6b4] ;  /* 0x0006b40001297983 */ /* 0x000ea40000300800 */
[----:B------:R-:W-:Y:S02]  /*34630*/  @P1 LOP3.LUT R5, R5, 0x80000000, RZ, 0xfc, !PT ;  /* 0x8000000005051812 */ /* 0x000fe400078efcff */
[C---:B------:R-:W-:Y:S01]  /*34640*/  LOP3.LUT P1, RZ, R25.reuse, 0x8000000, RZ, 0xc0, !PT ;  /* 0x0800000019ff7812 */ /* 0x040fe2000782c0ff */
[----:B------:R-:W2:Y:S04]  /*34650*/  LDL.LU.64 R30, [R1+0x1590] ;  /* 0x00159000011e7983 */ /* 0x000ea80000300a00 */
        /* <DEDUP_REMOVED lines=59> */
[----:B------:R1:W-:Y:S01]  /*34a10*/  @P1 STG.E desc[UR10][R202.64], R27 ;  /* 0x0000001bca001986 */ /* 0x0003e2000c10190a */
        /* <DEDUP_REMOVED lines=22> */
[----:B----4-:R1:W-:Y:S01]  /*34b80*/  @P1 STG.E desc[UR10][R8.64], R13 ;  /* 0x0000000d08001986 */ /* 0x0103e2000c10190a */
[----:B------:R-:W-:-:S03]  /*34b90*/  LOP3.LUT P1, RZ, R5, 0x8000, RZ, 0xc0, !PT ;  /* 0x0000800005ff7812 */ /* 0x000fc6000782c0ff */
[----:B------:R-:W3:Y:S04]  /*34ba0*/  LDL.LU R15, [R1+0x674] ;  /* 0x00067400010f7983 */ /* 0x000ee80000300800 */
[----:B-1----:R-:W4:Y:S06]  /*34bb0*/  LDL.LU.64 R8, [R1+0x1510] ;  /* 0x0015100001087983 */ /* 0x002f2c0000300a00 */
[----:B------:R1:W-:Y:S01]  /*34bc0*/  @P1 STG.E desc[UR10][R174.64], R12 ;  /* 0x0000000cae001986 */ /* 0x0003e2000c10190a */
        /* <DEDUP_REMOVED lines=77> */
[----:B------:R-:W-:Y:S02]  /*350a0*/  LOP3.LUT R5, R5, 0xfffffff7, RZ, 0xc0, !PT ;  /* 0xfffffff705057812 */ /* 0x000fe400078ec0ff */
[----:B------:R-:W-:Y:S01]  /*350b0*/  LOP3.LUT P2, RZ, R25, 0x2, RZ, 0xc0, !PT ;  /* 0x0000000219ff7812 */ /* 0x000fe2000784c0ff */
[----:B------:R1:W-:Y:S04]  /*350c0*/  @P3 STG.E desc[UR10][R198.64], R252 ;  /* 0x000000fcc6003986 */ /* 0x0003e8000c10190a */
        /* <DEDUP_REMOVED lines=126> */
[----:B-1----:R-:W4:Y:S01]  /*358b0*/  LDL.LU.64 R176, [R1+0x1400] ;  /* 0x0014000001b07983 */ /* 0x002f220000300a00 */
[----:B------:R-:W-:-:S03]  /*358c0*/  LOP3.LUT R18, R18, 0xfffffffe, RZ, 0xc0, !PT ;  /* 0xfffffffe12127812 */ /* 0x000fc600078ec0ff */
        /* <DEDUP_REMOVED lines=15> */
[----:B------:R-:W-:-:S13]  /*359c0*/  LOP3.LUT P1, RZ, R7, 0x2000, RZ, 0xc0, !PT ;  /* 0x0000200007ff7812 */ /* 0x000fda000782c0ff */
        /* <DEDUP_REMOVED lines=160> */
[----:B------:R-:W-:-:S03]  /*363d0*/  LOP3.LUT P1, RZ, R18, 0x1, RZ, 0xc0, !PT ;  /* 0x0000000112ff7812 */ /* 0x000fc6000782c0ff */
        /* <DEDUP_REMOVED lines=15> */
[----:B------:R-:W-:-:S02]  /*364d0*/  LOP3.LUT P1, RZ, R25, 0x10000000, RZ, 0xc0, !PT ;  /* 0x1000000019ff7812 */ /* 0x000fc4000782c0ff */
[----:B------:R-:W-:Y:S01]  /*364e0*/  LOP3.LUT R25, R25, 0xffffffef, RZ, 0xc0, !PT ;  /* 0xffffffef19197812 */ /* 0x000fe200078ec0ff */
[----:B-1----:R-:W4:Y:S04]  /*364f0*/  LDL.LU.64 R176, [R1+0x1308] ;  /* 0x0013080001b07983 */ /* 0x002f280000300a00 */
[----:B------:R-:W4:Y:S06]  /*36500*/  LDL.LU R172, [R1+0x478] ;  /* 0x0004780001ac7983 */ /* 0x000f2c0000300800 */
[----:B------:R1:W-:Y:S01]  /*36510*/  @P1 STG.E desc[UR10][R182.64], R187 ;  /* 0x000000bbb6001986 */ /* 0x0003e2000c10190a */
[----:B------:R-:W-:-:S02]  /*36520*/  LOP3.LUT P1, RZ, R24, 0x400, RZ, 0xc0, !PT ;  /* 0x0000040018ff7812 */ /* 0x000fc4000782c0ff */
[----:B------:R-:W-:Y:S01]  /*36530*/  LOP3.LUT P0, RZ, R7, 0x100, RZ, 0xc0, !PT ;  /* 0x0000010007ff7812 */ /* 0x000fe2000780c0ff */
        /* <DEDUP_REMOVED lines=25> */
[----:B------:R-:W-:Y:S01]  /*366d0*/  LOP3.LUT R25, R25, 0xffffefff, RZ, 0xc0, !PT ;  /* 0xffffefff19197812 */ /* 0x000fe200078ec0ff */
[----:B------:R1:W-:Y:S01]  /*366e0*/  @P0 STG.E desc[UR10][R180.64], R186 ;  /* 0x000000bab4000986 */ /* 0x0003e2000c10190a */
[----:B------:R-:W-:-:S09]  /*366f0*/  LOP3.LUT P6, RZ, R7, 0x80, RZ, 0xc0, !PT ;  /* 0x0000008007ff7812 */ /* 0x000fd200078cc0ff */
[----:B------:R-:W-:Y:S02]  /*36700*/  @P1 LOP3.LUT R25, R25, 0x1000, RZ, 0xfc, !PT ;  /* 0x0000100019191812 */ /* 0x000fe400078efcff */
[----:B------:R-:W-:Y:S01]  /*36710*/  LOP3.LUT P1, RZ, R24, 0x80000, RZ, 0xc0, !PT ;  /* 0x0008000018ff7812 */ /* 0x000fe2000782c0ff */
[----:B-1----:R-:W4:Y:S01]  /*36720*/  LDL.LU.64 R180, [R1+0x12f8] ;  /* 0x0012f80001b47983 */ /* 0x002f220000300a00 */
[----:B------:R-:W-:-:S03]  /*36730*/  LOP3.LUT R25, R25, 0xffffdfff, RZ, 0xc0, !PT ;  /* 0xffffdfff19197812 */ /* 0x000fc600078ec0ff */
[----:B------:R-:W4:Y:S01]  /*36740*/  LDL.LU R186, [R1+0x47c] ;  /* 0x00047c0001ba7983 */ /* 0x000f220000300800 */
[----:B------:R-:W-:-:S07]  /*36750*/  LOP3.LUT P5, RZ, R7, 0x40, RZ, 0xc0, !PT ;  /* 0x0000004007ff7812 */ /* 0x000fce00078ac0ff */
[----:B------:R-:W-:Y:S02]  /*36760*/  @P1 LOP3.LUT R25, R25, 0x2000, RZ, 0xfc, !PT ;  /* 0x0000200019191812 */ /* 0x000fe400078efcff */
[----:B------:R-:W-:Y:S01]  /*36770*/  LOP3.LUT P1, RZ, R24, 0x100000, RZ, 0xc0, !PT ;  /* 0x0010000018ff7812 */ /* 0x000fe2000782c0ff */
[----:B--2---:R1:W-:Y:S01]  /*36780*/  @P6 STG.E desc[UR10][R184.64], R191 ;  /* 0x000000bfb8006986 */ /* 0x0043e2000c10190a */
[----:B------:R-:W-:-:S03]  /*36790*/  LOP3.LUT R25, R25, 0xffffbfff, RZ, 0xc0, !PT ;  /* 0xffffbfff19197812 */ /* 0x000fc600078ec0ff */
[----:B-1----:R-:W2:Y:S04]  /*367a0*/  LDL.LU.64 R184, [R1+0x12f0] ;  /* 0x0012f00001b87983 */ /* 0x002ea80000300a00 */
[----:B------:R-:W2:Y:S04]  /*367b0*/  LDL.LU R191, [R1+0x46c] ;  /* 0x00046c0001bf7983 */ /* 0x000ea80000300800 */
[----:B------:R-:W-:Y:S02]  /*367c0*/  @P1 LOP3.LUT R25, R25, 0x4000, RZ, 0xfc, !PT ;  /* 0x0000400019191812 */ /* 0x000fe400078efcff */
[----:B------:R-:W-:Y:S01]  /*367d0*/  LOP3.LUT P1, RZ, R24, 0x200000, RZ, 0xc0, !PT ;  /* 0x0020000018ff7812 */ /* 0x000fe2000782c0ff */
[----:B------:R1:W-:Y:S01]  /*367e0*/  @P5 STG.E desc[UR10][R194.64], R192 ;  /* 0x000000c0c2005986 */ /* 0x0003e2000c10190a */
[----:B------:R-:W-:-:S02]  /*367f0*/  LOP3.LUT P4, RZ, R7, 0x20, RZ, 0xc0, !PT ;  /* 0x0000002007ff7812 */ /* 0x000fc4000788c0ff */
[----:B------:R-:W-:Y:S01]  /*36800*/  LOP3.LUT R25, R25, 0xffff7fff, RZ, 0xc0, !PT ;  /* 0xffff7fff19197812 */ /* 0x000fe200078ec0ff */
        /* <DEDUP_REMOVED lines=19> */
[----:B------:R-:W-:-:S03]  /*36940*/  LOP3.LUT R25, R25, 0xfffbffff, RZ, 0xc0, !PT ;  /* 0xfffbffff19197812 */ /* 0x000fc600078ec0ff */
[----:B-1----:R-:W2:Y:S04]  /*36950*/  LDL.LU.64 R202, [R1+0x12d0] ;  /* 0x0012d00001ca7983 */ /* 0x002ea80000300a00 */
[----:B------:R-:W2:Y:S04]  /*36960*/  LDL.LU R27, [R1+0x444] ;  /* 0x00044400011b7983 */ /* 0x000ea80000300800 */
[----:B------:R-:W-:Y:S02]  /*36970*/  @P1 LOP3.LUT R25, R25, 0x40000, RZ, 0xfc, !PT ;  /* 0x0004000019191812 */ /* 0x000fe400078efcff */
[----:B------:R-:W-:-:S02]  /*36980*/  LOP3.LUT P1, RZ, R24, 0x2000000, RZ, 0xc0, !PT ;  /* 0x0200000018ff7812 */ /* 0x000fc4000782c0ff */
        /* <DEDUP_REMOVED lines=27> */
[----:B---3--:R-:W-:Y:S01]  /*36b40*/  @P1 STG.E desc[UR10][R10.64], R15 ;  /* 0x0000000f0a001986 */ /* 0x008fe2000c10190a */
[----:B------:R-:W-:-:S13]  /*36b50*/  LOP3.LUT P1, RZ, R25, 0x8000000, RZ, 0xc0, !PT ;  /* 0x0800000019ff7812 */ /* 0x000fda000782c0ff */
[----:B----4-:R-:W-:Y:S01]  /*36b60*/  @P1 STG.E desc[UR10][R8.64], R13 ;  /* 0x0000000d08001986 */ /* 0x010fe2000c10190a */
        /* <DEDUP_REMOVED lines=11> */
[----:B--2---:R-:W-:Y:S01]  /*36c20*/  @P1 STG.E desc[UR10][R184.64], R191 ;  /* 0x000000bfb8001986 */ /* 0x004fe2000c10190a */
[----:B------:R-:W-:-:S13]  /*36c30*/  LOP3.LUT P1, RZ, R25, 0x100000, RZ, 0xc0, !PT ;  /* 0x0010000019ff7812 */ /* 0x000fda000782c0ff */
[----:B------:R-:W-:Y:S01]  /*36c40*/  @P1 STG.E desc[UR10][R194.64], R192 ;  /* 0x000000c0c2001986 */ /* 0x000fe2000c10190a */
[----:B------:R-:W-:-:S13]  /*36c50*/  LOP3.LUT P1, RZ, R25, 0x80000, RZ, 0xc0, !PT ;  /* 0x0008000019ff7812 */ /* 0x000fda000782c0ff */
[----:B------:R-:W-:Y:S01]  /*36c60*/  @P1 STG.E desc[UR10][R188.64], R193 ;  /* 0x000000c1bc001986 */ /* 0x000fe2000c10190a */
[----:B------:R-:W-:-:S13]  /*36c70*/  LOP3.LUT P1, RZ, R25, 0x40000, RZ, 0xc0, !PT ;  /* 0x0004000019ff7812 */ /* 0x000fda000782c0ff */
[----:B------:R-:W-:Y:S01]  /*36c80*/  @P1 STG.E desc[UR10][R198.64], R252 ;  /* 0x000000fcc6001986 */ /* 0x000fe2000c10190a */
[----:B------:R-:W-:-:S13]  /*36c90*/  LOP3.LUT P1, RZ, R25, 0x20000, RZ, 0xc0, !PT ;  /* 0x0002000019ff7812 */ /* 0x000fda000782c0ff */
[----:B------:R1:W-:Y:S04]  /*36ca0*/  @P1 STG.E desc[UR10][R202.64], R27 ;  /* 0x0000001bca001986 */ /* 0x0003e8000c10190a */
[----:B-1----:R-:W2:Y:S04]  /*36cb0*/  LDL.LU.64 R202, [R1+0x12c8] ;  /* 0x0012c80001ca7983 */ /* 0x002ea80000300a00 */
[----:B------:R-:W2:Y:S04]  /*36cc0*/  LDL.LU R168, [R1+0x458] ;  /* 0x0004580001a87983 */ /* 0x000ea80000300800 */
[----:B------:R-:W3:Y:S04]  /*36cd0*/  LDL.LU.64 R198, [R1+0x12c0] ;  /* 0x0012c00001c67983 */ /* 0x000ee80000300a00 */
[----:B------:R-:W3:Y:S04]  /*36ce0*/  LDL.LU R169, [R1+0x448] ;  /* 0x0004480001a97983 */ /* 0x000ee80000300800 */
[----:B------:R-:W4:Y:S04]  /*36cf0*/  LDL.LU.64 R170, [R1+0x12b8] ;  /* 0x0012b80001aa7983 */ /* 0x000f280000300a00 */
[----:B------:R-:W4:Y:S04]  /*36d00*/  LDL.LU R42, [R1+0x45c] ;  /* 0x00045c00012a7983 */ /* 0x000f280000300800 */
        /* <DEDUP_REMOVED lines=19> */
[----:B------:R-:W4:Y:S01]  /*36e40*/  LDL.LU R182, [R1+0x410] ;  /* 0x0004100001b67983 */ /* 0x000f220000300800 */
[----:B------:R-:W-:-:S03]  /*36e50*/  LOP3.LUT P1, RZ, R25, 0x10000, RZ, 0xc0, !PT ;  /* 0x0001000019ff7812 */ /* 0x000fc6000782c0ff */
        /* <DEDUP_REMOVED lines=12> */
[----:B--2---:R1:W-:Y:S01]  /*36f20*/  @P1 STG.E desc[UR10][R202.64], R168 ;  /* 0x000000a8ca001986 */ /* 0x0043e2000c10190a */
[----:B------:R-:W-:-:S02]  /*36f30*/  LOP3.LUT P1, RZ, R25, 0x8000, RZ, 0xc0, !PT ;  /* 0x0000800019ff7812 */ /* 0x000fc4000782c0ff */
[----:B------:R-:W-:Y:S01]  /*36f40*/  LOP3.LUT R7, R7, 0xffffefff, RZ, 0xc0, !PT ;  /* 0xffffefff07077812 */ /* 0x000fe200078ec0ff */
[----:B-1----:R-:W2:Y:S10]  /*36f50*/  LDL.LU.64 R202, [R1+0x1938] ;  /* 0x0019380001ca7983 */ /* 0x002eb40000300a00 */
[----:B---3--:R1:W-:Y:S01]  /*36f60*/  @P1 STG.E desc[UR10][R198.64], R169 ;  /* 0x000000a9c6001986 */ /* 0x0083e2000c10190a */
[----:B------:R-:W-:-:S03]  /*36f70*/  LOP3.LUT P1, RZ, R25, 0x4000, RZ, 0xc0, !PT ;  /* 0x0000400019ff7812 */ /* 0x000fc6000782c0ff */
[----:B-1----:R-:W3:Y:S10]  /*36f80*/  LDL.LU.64 R198, [R1+0x1930] ;  /* 0x0019300001c67983 */ /* 0x002ef40000300a00 */
        /* <DEDUP_REMOVED lines=11> */
[----:B------:R-:W-:-:S03]  /*37040*/  LOP3.LUT P1, RZ, R25, 0x100, RZ, 0xc0, !PT ;  /* 0x0000010019ff7812 */ /* 0x000fc6000782c0ff */
[----:B-1----:R-:W4:Y:S10]  /*37050*/  LDL.LU.64 R28, [R1+0x1230] ;  /* 0x00123000011c7983 */ /* 0x002f340000300a00 */
[----:B------:R1:W-:Y:S01]  /*37060*/  @P1 STG.E desc[UR10][R10.64], R8 ;  /* 0x000000080a001986 */ /* 0x0003e2000c10190a */
[----:B------:R-:W-:-:S03]  /*37070*/  LOP3.LUT P1, RZ, R25, 0x80, RZ, 0xc0, !PT ;  /* 0x0000008019ff7812 */ /* 0x000fc6000782c0ff */
[----:B------:R-:W4:Y:S04]  /*37080*/  LDL.LU R33, [R1+0x40c] ;  /* 0x00040c0001217983 */ /* 0x000f280000300800 */
[----:B-1----:R-:W2:Y:S06]  /*37090*/  LDL.LU.64 R10, [R1+0x1228] ;  /* 0x00122800010a7983 */ /* 0x002eac0000300a00 */
[----:B------:R1:W-:Y:S01]  /*370a0*/  @P1 STG.E desc[UR10][R14.64], R9 ;  /* 0x000000090e001986 */ /* 0x0003e2000c10190a */
[----:B------:R-:W-:-:S03]  /*370b0*/  LOP3.LUT P1, RZ, R25, 0x40, RZ, 0xc0, !PT ;  /* 0x0000004019ff7812 */ /* 0x000fc6000782c0ff */
[----:B------:R-:W2:Y:S04]  /*370c0*/  LDL.LU R8, [R1+0x170] ;  /* 0x0001700001087983 */ /* 0x000ea80000300800 */
[----:B-1----:R-:W3:Y:S06]  /*370d0*/  LDL.LU.64 R14, [R1+0x1220] ;  /* 0x00122000010e7983 */ /* 0x002eec0000300a00 */
[----:B------:R1:W-:Y:S01]  /*370e0*/  @P1 STG.E desc[UR10][R12.64], R178 ;  /* 0x000000b20c001986 */ /* 0x0003e2000c10190a */
[----:B------:R-:W-:-:S03]  /*370f0*/  LOP3.LUT P1, RZ, R25, 0x20, RZ, 0xc0, !PT ;  /* 0x0000002019ff7812 */ /* 0x000fc6000782c0ff */
[----:B------:R-:W3:Y:S04]  /*37100*/  LDL.LU R9, [R1+0x160] ;  /* 0x0001600001097983 */ /* 0x000ee80000300800 */
[----:B-1----:R-:W3:Y:S06]  /*37110*/  LDL.LU.64 R12, [R1+0x1218] ;  /* 0x00121800010c7983 */ /* 0x002eec0000300a00 */
[----:B------:R1:W-:Y:S01]  /*37120*/  @P1 STG.E desc[UR10][R174.64], R179 ;  /* 0x000000b3ae001986 */ /* 0x0003e2000c10190a */
[----:B------:R-:W-:-:S03]  /*37130*/  LOP3.LUT P1, RZ, R25, 0x10, RZ, 0xc0, !PT ;  /* 0x0000001019ff7812 */ /* 0x000fc6000782c0ff */
[----:B------:R-:W3:Y:S04]  /*37140*/  LDL.LU R178, [R1+0x174] ;  /* 0x0001740001b27983 */ /* 0x000ee80000300800 */
[----:B-1----:R-:W3:Y:S06]  /*37150*/  LDL.LU.64 R174, [R1+0x1210] ;  /* 0x0012100001ae7983 */ /* 0x002eec0000300a00 */
[----:B------:R1:W-:Y:S01]  /*37160*/  @P1 STG.E desc[UR10][R172.64], R182 ;  /* 0x000000b6ac001986 */ /* 0x0003e2000c10190a */
[----:B------:R-:W-:-:S03]  /*37170*/  LOP3.LUT P1, RZ, R19, 0x800, RZ, 0xc0, !PT ;  /* 0x0000080013ff7812 */ /* 0x000fc6000782c0ff */
[----:B------:R-:W3:Y:S01]  /*37180*/  LDL.LU R179, [R1+0x164] ;  /* 0x0001640001b37983 */ /* 0x000ee20000300800 */
[----:B------:R-:W-:-:S03]  /*37190*/  LOP3.LUT P0, RZ, R24, 0x200, RZ, 0xc0, !PT ;  /* 0x0000020018ff7812 */ /* 0x000fc6000780c0ff */
[----:B-1----:R-:W3:Y:S06]  /*371a0*/  LDL.LU.64 R172, [R1+0x1208] ;  /* 0x0012080001ac7983 */ /* 0x002eec0000300a00 */
[----:B------:R-:W-:Y:S02]  /*371b0*/  @P1 LOP3.LUT R7, R7, 0x1000, RZ, 0xfc, !PT ;  /* 0x0000100007071812 */ /* 0x000fe400078efcff */
[----:B------:R-:W-:Y:S01]  /*371c0*/  LOP3.LUT P1, RZ, R19, 0x1000, RZ, 0xc0, !PT ;  /* 0x0000100013ff7812 */ /* 0x000fe2000782c0ff */
[----:B------:R-:W3:Y:S01]  /*371d0*/  LDL.LU R182, [R1+0x178] ;  /* 0x0001780001b67983 */ /* 0x000ee20000300800 */
        /* <DEDUP_REMOVED lines=26> */
[----:B-1----:R-:W3:Y:S01]  /*37380*/  LDL.LU.64 R176, [R1+0x1200] ;  /* 0x0012000001b07983 */ /* 0x002ee20000300a00 */
[----:B------:R-:W-:-:S03]  /*37390*/  LOP3.LUT R7, R7, 0xffdfffff, RZ, 0xc0, !PT ;  /* 0xffdfffff07077812 */ /* 0x000fc600078ec0ff */
[----:B------:R-:W3:Y:S01]  /*373a0*/  LDL.LU R183, [R1+0x168] ;  /* 0x0001680001b77983 */ /* 0x000ee20000300800 */
[----:B------:R-:W-:-:S07]  /*373b0*/  LOP3.LUT P5, RZ, R24, 0x80, RZ, 0xc0, !PT ;  /* 0x0000008018ff7812 */ /* 0x000fce00078ac0ff */
[----:B------:R-:W-:Y:S02]  /*373c0*/  @P1 LOP3.LUT R7, R7, 0x200000, RZ, 0xfc, !PT ;  /* 0x0020000007071812 */ /* 0x000fe400078efcff */
[----:B------:R-:W-:Y:S01]  /*373d0*/  LOP3.LUT P1, RZ, R19, 0x200000, RZ, 0xc0, !PT ;  /* 0x0020000013ff7812 */ /* 0x000fe2000782c0ff */
[----:B------:R1:W-:Y:S01]  /*373e0*/  @P6 STG.E desc[UR10][R186.64], R191 ;  /* 0x000000bfba006986 */ /* 0x0003e2000c10190a */
[----:B------:R-:W-:-:S03]  /*373f0*/  LOP3.LUT R7, R7, 0xffbfffff, RZ, 0xc0, !PT ;  /* 0xffbfffff07077812 */ /* 0x000fc600078ec0ff */
[----:B-1----:R-:W3:Y:S04]  /*37400*/  LDL.LU.64 R186, [R1+0x11f8] ;  /* 0x0011f80001ba7983 */ /* 0x002ee80000300a00 */
[----:B------:R-:W3:Y:S04]  /*37410*/  LDL.LU R191, [R1+0x17c] ;  /* 0x00017c0001bf7983 */ /* 0x000ee80000300800 */
[----:B------:R-:W-:Y:S02]  /*37420*/  @P1 LOP3.LUT R7, R7, 0x400000, RZ, 0xfc, !PT ;  /* 0x0040000007071812 */ /* 0x000fe400078efcff */
[----:B------:R-:W-:Y:S01]  /*37430*/  LOP3.LUT P1, RZ, R19, 0x400000, RZ, 0xc0, !PT ;  /* 0x0040000013ff7812 */ /* 0x000fe2000782c0ff */
[----:B------:R1:W-:Y:S01]  /*37440*/  @P5 STG.E desc[UR10][R180.64], R194 ;  /* 0x000000c2b4005986 */ /* 0x0003e2000c10190a */
[----:B------:R-:W-:-:S02]  /*37450*/  LOP3.LUT P4, RZ, R24, 0x40, RZ, 0xc0, !PT ;  /* 0x0000004018ff7812 */ /* 0x000fc4000788c0ff */
[----:B------:R-:W-:Y:S01]  /*37460*/  LOP3.LUT R7, R7, 0xff7fffff, RZ, 0xc0, !PT ;  /* 0xff7fffff07077812 */ /* 0x000fe200078ec0ff */
        /* <DEDUP_REMOVED lines=19> */
[----:B------:R-:W-:-:S03]  /*375a0*/  LOP3.LUT R7, R7, 0xfbffffff, RZ, 0xc0, !PT ;  /* 0xfbffffff07077812 */ /* 0x000fc600078ec0ff */
[----:B-1----:R-:W3:Y:S04]  /*375b0*/  LDL.LU.64 R192, [R1+0x11d8] ;  /* 0x0011d80001c07983 */ /* 0x002ee80000300a00 */
[----:B------:R-:W3:Y:S04]  /*375c0*/  LDL.LU R27, [R1+0x154] ;  /* 0x00015400011b7983 */ /* 0x000ee80000300800 */
        /* <DEDUP_REMOVED lines=29> */
[----:B----4-:R-:W-:Y:S01]  /*377a0*/  @P1 STG.E desc[UR10][R28.64], R33 ;  /* 0x000000211c001986 */ /* 0x010fe2000c10190a */
[----:B------:R-:W-:-:S13]  /*377b0*/  LOP3.LUT P1, RZ, R25, 0x8, RZ, 0xc0, !PT ;  /* 0x0000000819ff7812 */ /* 0x000fda000782c0ff */
[----:B--2---:R-:W-:Y:S01]  /*377c0*/  @P1 STG.E desc[UR10][R10.64], R8 ;  /* 0x000000080a001986 */ /* 0x004fe2000c10190a */
[----:B------:R-:W-:-:S13]  /*377d0*/  LOP3.LUT P1, RZ, R25, 0x4, RZ, 0xc0, !PT ;  /* 0x0000000419ff7812 */ /* 0x000fda000782c0ff */
[----:B---3--:R-:W-:Y:S01]  /*377e0*/  @P1 STG.E desc[UR10][R14.64], R9 ;  /* 0x000000090e001986 */ /* 0x008fe2000c10190a */
        /* <DEDUP_REMOVED lines=75> */
[----:B-1----:R-:W3:Y:S10]  /*37ca0*/  LDL.LU.64 R34, [R1+0x1140] ;  /* 0x0011400001227983 */ /* 0x002ef40000300a00 */
[----:B------:R1:W-:Y:S01]  /*37cb0*/  @P1 STG.E desc[UR10][R32.64], R14 ;  /* 0x0000000e20001986 */ /* 0x0003e2000c10190a */
[----:B------:R-:W-:-:S03]  /*37cc0*/  LOP3.LUT P1, RZ, R7, 0x8000, RZ, 0xc0, !PT ;  /* 0x0000800007ff7812 */ /* 0x000fc6000782c0ff */
[----:B------:R-:W3:Y:S04]  /*37cd0*/  LDL.LU R29, [R1+0x11c] ;  /* 0x00011c00011d7983 */ /* 0x000ee80000300800 */
[----:B-1----:R-:W4:Y:S06]  /*37ce0*/  LDL.LU.64 R32, [R1+0x1130] ;  /* 0x0011300001207983 */ /* 0x002f2c0000300a00 */
[----:B------:R1:W-:Y:S01]  /*37cf0*/  @P1 STG.E desc[UR10][R10.64], R15 ;  /* 0x0000000f0a001986 */ /* 0x0003e2000c10190a */
[----:B------:R-:W-:-:S03]  /*37d00*/  LOP3.LUT P1, RZ, R7, 0x4000, RZ, 0xc0, !PT ;  /* 0x0000400007ff7812 */ /* 0x000fc6000782c0ff */
[----:B------:R-:W4:Y:S04]  /*37d10*/  LDL.LU R14, [R1+0x10c] ;  /* 0x00010c00010e7983 */ /* 0x000f280000300800 */
        /* <DEDUP_REMOVED lines=11> */
[----:B------:R-:W2:Y:S01]  /*37dd0*/  LDL.LU R12, [R1+0xf4] ;  /* 0x0000f400010c7983 */ /* 0x000ea20000300800 */
[----:B------:R-:W-:-:S03]  /*37de0*/  LOP3.LUT P0, RZ, R19, 0x400, RZ, 0xc0, !PT ;  /* 0x0000040013ff7812 */ /* 0x000fc6000780c0ff */
[----:B-1----:R-:W2:Y:S06]  /*37df0*/  LDL.LU.64 R178, [R1+0x1110] ;  /* 0x0011100001b27983 */ /* 0x002eac0000300a00 */
[----:B------:R-:W-:Y:S02]  /*37e00*/  @P1 LOP3.LUT R17, R17, 0x100000, RZ, 0xfc, !PT ;  /* 0x0010000011111812 */ /* 0x000fe400078efcff */
[----:B------:R-:W-:Y:S01]  /*37e10*/  LOP3.LUT P1, RZ, R16, 0x2000, RZ, 0xc0, !PT ;  /* 0x0000200010ff7812 */ /* 0x000fe2000782c0ff */
[----:B------:R-:W2:Y:S01]  /*37e20*/  LDL.LU R173, [R1+0xe4] ;  /* 0x0000e40001ad7983 */ /* 0x000ea20000300800 */
        /* <DEDUP_REMOVED lines=26> */
[----:B-1----:R-:W2:Y:S01]  /*37fd0*/  LDL.LU.64 R176, [R1+0x1108] ;  /* 0x0011080001b07983 */ /* 0x002ea20000300a00 */
[----:B------:R-:W-:-:S03]  /*37fe0*/  LOP3.LUT R17, R17, 0xdfffffff, RZ, 0xc0, !PT ;  /* 0xdfffffff11117812 */ /* 0x000fc600078ec0ff */
[----:B------:R-:W2:Y:S01]  /*37ff0*/  LDL.LU R172, [R1+0xf8] ;  /* 0x0000f80001ac7983 */ /* 0x000ea20000300800 */
[----:B------:R-:W-:-:S07]  /*38000*/  LOP3.LUT P5, RZ, R19, 0x100, RZ, 0xc0, !PT ;  /* 0x0000010013ff7812 */ /* 0x000fce00078ac0ff */
[----:B------:R-:W-:Y:S02]  /*38010*/  @P1 LOP3.LUT R17, R17, 0x20000000, RZ, 0xfc, !PT ;  /* 0x2000000011111812 */ /* 0x000fe400078efcff */
[----:B------:R-:W-:Y:S01]  /*38020*/  LOP3.LUT P1, RZ, R16, 0x400000, RZ, 0xc0, !PT ;  /* 0x0040000010ff7812 */ /* 0x000fe2000782c0ff */
[----:B------:R1:W-:Y:S01]  /*38030*/  @P6 STG.E desc[UR10][R182.64], R187 ;  /* 0x000000bbb6006986 */ /* 0x0003e2000c10190a */
        /* <DEDUP_REMOVED lines=120> */
[----:B------:R-:W3:Y:S04]  /*387c0*/  LDL.LU.64 R6, [R1+0x10d0] ;  /* 0x0010d00001067983 */ /* 0x000ee80000300a00 */
        /* <DEDUP_REMOVED lines=34> */
[----:B------:R-:W-:-:S03]  /*389f0*/  LOP3.LUT R17, R17, 0xfffffffe, RZ, 0xc0, !PT ;  /* 0xfffffffe11117812 */ /* 0x000fc600078ec0ff */
        /* <DEDUP_REMOVED lines=156> */
[----:B------:R-:W4:Y:S04]  /*393c0*/  LDL.LU R35, [R1] ;  /* 0x0000000001237983 */ /* 0x000f280000300800 */
[----:B------:R-:W4:Y:S04]  /*393d0*/  LDL.LU.64 R28, [R1+0xf58] ;  /* 0x000f5800011c7983 */ /* 0x000f280000300a00 */
[----:B------:R-:W4:Y:S04]  /*393e0*/  LDL.LU R252, [R1+0x14] ;  /* 0x0000140001fc7983 */ /* 0x000f280000300800 */
[----:B------:R-:W4:Y:S04]  /*393f0*/  LDL.LU.64 R32, [R1+0xf50] ;  /* 0x000f500001207983 */ /* 0x000f280000300a00 */
[----:B------:R-:W4:Y:S01]  /*39400*/  LDL.LU R27, [R1+0x4] ;  /* 0x00000400011b7983 */ /* 0x000f220000300800 */
[----:B------:R-:W-:-:S13]  /*39410*/  LOP3.LUT P1, RZ, R17, 0x100, RZ, 0xc0, !PT ;  /* 0x0000010011ff7812 */ /* 0x000fda000782c0ff */
[----:B--2---:R1:W-:Y:S01]  /*39420*/  @P1 STG.E desc[UR10][R194.64], R191 ;  /* 0x000000bfc2001986 */ /* 0x0043e2000c10190a */
[----:B------:R-:W-:Y:S02]  /*39430*/  LOP3.LUT P1, RZ, R17, 0x80, RZ, 0xc0, !PT ;  /* 0x0000008011ff7812 */ /* 0x000fe4000782c0ff */
[C---:B------:R-:W-:Y:S02]  /*39440*/  LOP3.LUT P0, RZ, R21.reuse, 0x1000, RZ, 0xc0, !PT ;  /* 0x0000100015ff7812 */ /* 0x040fe4000780c0ff */
[C---:B------:R-:W-:Y:S02]  /*39450*/  LOP3.LUT P6, RZ, R21.reuse, 0x800, RZ, 0xc0, !PT ;  /* 0x0000080015ff7812 */ /* 0x040fe400078cc0ff */
[C---:B------:R-:W-:Y:S02]  /*39460*/  LOP3.LUT P5, RZ, R21.reuse, 0x400, RZ, 0xc0, !PT ;  /* 0x0000040015ff7812 */ /* 0x040fe400078ac0ff */
[----:B------:R-:W-:Y:S01]  /*39470*/  LOP3.LUT P4, RZ, R21, 0x200, RZ, 0xc0, !PT ;  /* 0x0000020015ff7812 */ /* 0x000fe2000788c0ff */
[----:B-1----:R-:W2:Y:S04]  /*39480*/  LDL.LU.64 R194, [R1+0x1918] ;  /* 0x0019180001c27983 */ /* 0x002ea80000300a00 */
[----:B---3--:R1:W-:Y:S01]  /*39490*/  @P1 STG.E desc[UR10][R184.64], R186 ;  /* 0x000000bab8001986 */ /* 0x0083e2000c10190a */
[----:B------:R-:W-:-:S02]  /*394a0*/  LOP3.LUT P1, RZ, R17, 0x40, RZ, 0xc0, !PT ;  /* 0x0000004011ff7812 */ /* 0x000fc4000782c0ff */
[C---:B------:R-:W-:Y:S01]  /*394b0*/  LOP3.LUT P3, RZ, R21.reuse, 0x100, RZ, 0xc0, !PT ;  /* 0x0000010015ff7812 */ /* 0x040fe2000786c0ff */
[----:B------:R-:W3:Y:S01]  /*394c0*/  LDL.LU R191, [R1+0x1910] ;  /* 0x0019100001bf7983 */ /* 0x000ee20000300800 */
[----:B------:R-:W-:-:S03]  /*394d0*/  LOP3.LUT P2, RZ, R21, 0x80, RZ, 0xc0, !PT ;  /* 0x0000008015ff7812 */ /* 0x000fc6000784c0ff */
[----:B-1----:R-:W3:Y:S06]  /*394e0*/  LDL.LU.64 R184, [R1+0x1908] ;  /* 0x0019080001b87983 */ /* 0x002eec0000300a00 */
[----:B----4-:R1:W-:Y:S01]  /*394f0*/  @P1 STG.E desc[UR10][R180.64], R187 ;  /* 0x000000bbb4001986 */ /* 0x0103e2000c10190a */
        /* <DEDUP_REMOVED lines=25> */
[----:B-1----:R-:W4:Y:S10]  /*39690*/  LDL.LU.64 R14, [R1+0x18a0] ;  /* 0x0018a000010e7983 */ /* 0x002f340000300a00 */
[----:B------:R1:W-:Y:S01]  /*396a0*/  @P1 STG.E desc[UR10][R10.64], R2 ;  /* 0x000000020a001986 */ /* 0x0003e2000c10190a */
[----:B------:R-:W-:-:S03]  /*396b0*/  LOP3.LUT P1, RZ, R19, 0x40000000, RZ, 0xc0, !PT ;  /* 0x4000000013ff7812 */ /* 0x000fc6000782c0ff */
[----:B-1----:R-:W4:Y:S10]  /*396c0*/  LDL.LU.64 R10, [R1+0x1898] ;  /* 0x00189800010a7983 */ /* 0x002f340000300a00 */
[----:B------:R-:W-:Y:S01]  /*396d0*/  @P1 STG.E desc[UR10][R6.64], R26 ;  /* 0x0000001a06001986 */ /* 0x000fe2000c10190a */
[----:B------:R-:W-:-:S13]  /*396e0*/  LOP3.LUT P1, RZ, R19, 0x20000000, RZ, 0xc0, !PT ;  /* 0x2000000013ff7812 */ /* 0x000fda000782c0ff */
[----:B------:R-:W-:Y:S01]  /*396f0*/  @P1 STG.E desc[UR10][R24.64], R170 ;  /* 0x000000aa18001986 */ /* 0x000fe2000c10190a */
[C---:B------:R-:W-:Y:S02]  /*39700*/  LOP3.LUT P1, RZ, R19.reuse, 0x10000000, RZ, 0xc0, !PT ;  /* 0x1000000013ff7812 */ /* 0x040fe4000782c0ff */
[----:B------:R-:W-:-:S11]  /*39710*/  LOP3.LUT R19, R19, 0xffffffef, RZ, 0xc0, !PT ;  /* 0xffffffef13137812 */ /* 0x000fd600078ec0ff */
[----:B------:R-:W-:Y:S01]  /*39720*/  @P1 STG.E desc[UR10][R168.64], R171 ;  /* 0x000000aba8001986 */ /* 0x000fe2000c10190a */
[----:B------:R-:W-:-:S13]  /*39730*/  LOP3.LUT P1, RZ, R22, 0x4000, RZ, 0xc0, !PT ;  /* 0x0000400016ff7812 */ /* 0x000fda000782c0ff */
[----:B------:R-:W-:Y:S02]  /*39740*/  @P1 LOP3.LUT R19, R19, 0x10, RZ, 0xfc, !PT ;  /* 0x0000001013131812 */ /* 0x000fe400078efcff */
[----:B------:R-:W-:Y:S02]  /*39750*/  LOP3.LUT P1, RZ, R22, 0x8000, RZ, 0xc0, !PT ;  /* 0x0000800016ff7812 */ /* 0x000fe4000782c0ff */
[----:B------:R-:W-:-:S11]  /*39760*/  LOP3.LUT R19, R19, 0xffffffdf, RZ, 0xc0, !PT ;  /* 0xffffffdf13137812 */ /* 0x000fd600078ec0ff */
[----:B------:R-:W-:Y:S02]  /*39770*/  @P1 LOP3.LUT R19, R19, 0x20, RZ, 0xfc, !PT ;  /* 0x0000002013131812 */ /* 0x000fe400078efcff */
[----:B------:R-:W-:Y:S02]  /*39780*/  LOP3.LUT P1, RZ, R22, 0x10000, RZ, 0xc0, !PT ;  /* 0x0001000016ff7812 */ /* 0x000fe4000782c0ff */
[----:B------:R-:W-:Y:S01]  /*39790*/  LOP3.LUT R19, R19, 0xffffffbf, RZ, 0xc0, !PT ;  /* 0xffffffbf13137812 */ /* 0x000fe200078ec0ff */
[----:B------:R-:W-:Y:S04]  /*397a0*/  @P0 STG.E desc[UR10][R38.64], R36 ;  /* 0x0000002426000986 */ /* 0x000fe8000c10190a */
[----:B------:R-:W-:Y:S06]  /*397b0*/  @P6 STG.E desc[UR10][R42.64], R37 ;  /* 0x000000252a006986 */ /* 0x000fec000c10190a */
[----:B------:R-:W-:-:S02]  /*397c0*/  @P1 LOP3.LUT R19, R19, 0x40, RZ, 0xfc, !PT ;  /* 0x0000004013131812 */ /* 0x000fc400078efcff */
[----:B------:R-:W-:Y:S01]  /*397d0*/  LOP3.LUT P1, RZ, R22, 0x20000, RZ, 0xc0, !PT ;  /* 0x0002000016ff7812 */ /* 0x000fe2000782c0ff */
[----:B------:R-:W-:Y:S04]  /*397e0*/  @P5 STG.E desc[UR10][R40.64], R34 ;  /* 0x0000002228005986 */ /* 0x000fe8000c10190a */
[----:B------:R-:W-:Y:S04]  /*397f0*/  @P4 STG.E desc[UR10][R30.64], R35 ;  /* 0x000000231e004986 */ /* 0x000fe8000c10190a */
[----:B------:R-:W-:Y:S04]  /*39800*/  @P3 STG.E desc[UR10][R28.64], R252 ;  /* 0x000000fc1c003986 */ /* 0x000fe8000c10190a */
[----:B------:R1:W-:Y:S01]  /*39810*/  @P2 STG.E desc[UR10][R32.64], R27 ;  /* 0x0000001b20002986 */ /* 0x0003e2000c10190a */
[----:B------:R-:W-:-:S04]  /*39820*/  LOP3.LUT R19, R19, 0xffffff7f, RZ, 0xc0, !PT ;  /* 0xffffff7f13137812 */ /* 0x000fc800078ec0ff */
[----:B------:R-:W-:Y:S01]  /*39830*/  @P1 LOP3.LUT R19, R19, 0x80, RZ, 0xfc, !PT ;  /* 0x0000008013131812 */ /* 0x000fe200078efcff */
[----:B-1----:R-:W2:Y:S04]  /*39840*/  LDL.LU.64 R32, [R1+0xf48] ;  /* 0x000f480001207983 */ /* 0x002ea80000300a00 */
[----:B------:R-:W2:Y:S01]  /*39850*/  LDL.LU R2, [R1+0x18] ;  /* 0x0000180001027983 */ /* 0x000ea20000300800 */
[----:B------:R-:W-:-:S03]  /*39860*/  LOP3.LUT P1, RZ, R22, 0x40000, RZ, 0xc0, !PT ;  /* 0x0004000016ff7812 */ /* 0x000fc6000782c0ff */
[----:B------:R-:W3:Y:S01]  /*39870*/  LDL.LU.64 R6, [R1+0xf40] ;  /* 0x000f400001067983 */ /* 0x000ee20000300a00 */
[----:B------:R-:W-:-:S03]  /*39880*/  LOP3.LUT R19, R19, 0xfffffeff, RZ, 0xc0, !PT ;  /* 0xfffffeff13137812 */ /* 0x000fc600078ec0ff */
[----:B------:R-:W3:Y:S04]  /*39890*/  LDL.LU R42, [R1+0x8] ;  /* 0x00000800012a7983 */ /* 0x000ee80000300800 */
[----:B------:R-:W4:Y:S02]  /*398a0*/  LDL.LU.64 R24, [R1+0xf38] ;  /* 0x000f380001187983 */ /* 0x000f240000300a00 */
[----:B------:R-:W-:Y:S02]  /*398b0*/  @P1 LOP3.LUT R19, R19, 0x100, RZ, 0xfc, !PT ;  /* 0x0000010013131812 */ /* 0x000fe400078efcff */
[----:B------:R-:W-:Y:S01]  /*398c0*/  LOP3.LUT P1, RZ, R22, 0x80000, RZ, 0xc0, !PT ;  /* 0x0008000016ff7812 */ /* 0x000fe2000782c0ff */
[----:B------:R-:W4:Y:S01]  /*398d0*/  LDL.LU R43, [R1+0x1c] ;  /* 0x00001c00012b7983 */ /* 0x000f220000300800 */
[----:B------:R-:W-:-:S03]  /*398e0*/  LOP3.LUT R19, R19, 0xfffffdff, RZ, 0xc0, !PT ;  /* 0xfffffdff13137812 */ /* 0x000fc600078ec0ff */
[----:B------:R-:W4:Y:S04]  /*398f0*/  LDL.LU.64 R34, [R1+0xf30] ;  /* 0x000f300001227983 */ /* 0x000f280000300a00 */
[----:B------:R-:W4:Y:S04]  /*39900*/  LDL.LU R252, [R1+0xc] ;  /* 0x00000c0001fc7983 */ /* 0x000f280000300800 */
[----:B------:R-:W-:Y:S01]  /*39910*/  @P1 LOP3.LUT R19, R19, 0x200, RZ, 0xfc, !PT ;  /* 0x0000020013131812 */ /* 0x000fe200078efcff */
[----:B------:R-:W4:Y:S01]  /*39920*/  LDL.LU.64 R28, [R1+0xf28] ;  /* 0x000f2800011c7983 */ /* 0x000f220000300a00 */
[----:B------:R-:W-:-:S02]  /*39930*/  LOP3.LUT P1, RZ, R22, 0x100000, RZ, 0xc0, !PT ;  /* 0x0010000016ff7812 */ /* 0x000fc4000782c0ff */
[----:B------:R-:W-:Y:S01]  /*39940*/  LOP3.LUT R19, R19, 0xfffffbff, RZ, 0xc0, !PT ;  /* 0xfffffbff13137812 */ /* 0x000fe200078ec0ff */
[----:B------:R-:W4:Y:S04]  /*39950*/  LDL.LU.64 R30, [R1+0xf20] ;  /* 0x000f2000011e7983 */ /* 0x000f280000300a00 */
[----:B------:R-:W4:Y:S04]  /*39960*/  LDL.LU.64 R40, [R1+0xf18] ;  /* 0x000f180001287983 */ /* 0x000f280000300a00 */
[----:B------:R-:W4:Y:S02]  /*39970*/  LDL.LU.64 R36, [R1+0xf10] ;  /* 0x000f100001247983 */ /* 0x000f240000300a00 */
[----:B------:R-:W-:-:S02]  /*39980*/  @P1 LOP3.LUT R19, R19, 0x400, RZ, 0xfc, !PT ;  /* 0x0000040013131812 */ /* 0x000fc400078efcff */
[----:B------:R-:W-:Y:S01]  /*39990*/  LOP3.LUT P1, RZ, R22, 0x200000, RZ, 0xc0, !PT ;  /* 0x0020000016ff7812 */ /* 0x000fe2000782c0ff */
[----:B------:R-:W4:Y:S01]  /*399a0*/  LDL.LU.64 R38, [R1+0xf08] ;  /* 0x000f080001267983 */ /* 0x000f220000300a00 */
[----:B------:R-:W-:-:S03]  /*399b0*/  LOP3.LUT R19, R19, 0xfffff7ff, RZ, 0xc0, !PT ;  /* 0xfffff7ff13137812 */ /* 0x000fc600078ec0ff */
[----:B------:R-:W4:Y:S04]  /*399c0*/  LDL.LU.64 R26, [R1+0xf00] ;  /* 0x000f0000011a7983 */ /* 0x000f280000300a00 */
[----:B------:R-:W4:Y:S04]  /*399d0*/  LDL.LU.64 R168, [R1+0xef8] ;  /* 0x000ef80001a87983 */ /* 0x000f280000300a00 */
[----:B------:R-:W-:Y:S01]  /*399e0*/  @P1 LOP3.LUT R19, R19, 0x800, RZ, 0xfc, !PT ;  /* 0x0000080013131812 */ /* 0x000fe200078efcff */
[----:B------:R-:W4:Y:S01]  /*399f0*/  LDL.LU.64 R170, [R1+0xef0] ;  /* 0x000ef00001aa7983 */ /* 0x000f220000300a00 */
        /* <DEDUP_REMOVED lines=49> */
[----:B--2---:R1:W-:Y:S01]  /*39d10*/  @P1 STG.E desc[UR10][R32.64], R2 ;  /* 0x0000000220001986 */ /* 0x0043e2000c10190a */
[----:B------:R-:W-:-:S03]  /*39d20*/  LOP3.LUT P1, RZ, R19, 0x8000000, RZ, 0xc0, !PT ;  /* 0x0800000013ff7812 */ /* 0x000fc6000782c0ff */
[----:B-1----:R-:W2:Y:S10]  /*39d30*/  LDL.LU.64 R32, [R1+0x1890] ;  /* 0x0018900001207983 */ /* 0x002eb40000300a00 */
[----:B---3--:R-:W-:Y:S01]  /*39d40*/  @P1 STG.E desc[UR10][R6.64], R42 ;  /* 0x0000002a06001986 */ /* 0x008fe2000c10190a */
[----:B------:R-:W-:-:S13]  /*39d50*/  LOP3.LUT P1, RZ, R19, 0x4000000, RZ, 0xc0, !PT ;  /* 0x0400000013ff7812 */ /* 0x000fda000782c0ff */
[----:B----4-:R-:W-:Y:S01]  /*39d60*/  @P1 STG.E desc[UR10][R24.64], R43 ;  /* 0x0000002b18001986 */ /* 0x010fe2000c10190a */
[----:B------:R-:W-:-:S13]  /*39d70*/  LOP3.LUT P1, RZ, R19, 0x2000000, RZ, 0xc0, !PT ;  /* 0x0200000013ff7812 */ /* 0x000fda000782c0ff */
[----:B------:R-:W-:Y:S01]  /*39d80*/  @P1 STG.E desc[UR10][R34.64], R252 ;  /* 0x000000fc22001986 */ /* 0x000fe2000c10190a */
[----:B------:R-:W-:-:S13]  /*39d90*/  LOP3.LUT P1, RZ, R19, 0x1000000, RZ, 0xc0, !PT ;  /* 0x0100000013ff7812 */ /* 0x000fda000782c0ff */
[----:B------:R1:W-:Y:S04]  /*39da0*/  @P1 STG.E desc[UR10][R28.64], R248 ;  /* 0x000000f81c001986 */ /* 0x0003e8000c10190a */
[----:B-1----:R-:W3:Y:S01]  /*39db0*/  LDL.LU.64 R28, [R1+0xee8] ;  /* 0x000ee800011c7983 */ /* 0x002ee20000300a00 */
[----:B------:R-:W-:-:S03]  /*39dc0*/  LOP3.LUT P1, RZ, R19, 0x800000, RZ, 0xc0, !PT ;  /* 0x0080000013ff7812 */ /* 0x000fc6000782c0ff */
[----:B------:R-:W4:Y:S10]  /*39dd0*/  LDL.LU.64 R34, [R1+0xee0] ;  /* 0x000ee00001227983 */ /* 0x000f340000300a00 */
[----:B------:R1:W-:Y:S01]  /*39de0*/  @P1 STG.E desc[UR10][R30.64], R244 ;  /* 0x000000f41e001986 */ /* 0x0003e2000c10190a */
[----:B------:R-:W-:-:S03]  /*39df0*/  LOP3.LUT P1, RZ, R19, 0x400000, RZ, 0xc0, !PT ;  /* 0x0040000013ff7812 */ /* 0x000fc6000782c0ff */
[----:B-1----:R-:W2:Y:S10]  /*39e00*/  LDL.LU.64 R30, [R1+0xed8] ;  /* 0x000ed800011e7983 */ /* 0x002eb40000300a00 */
[----:B------:R1:W-:Y:S01]  /*39e10*/  @P1 STG.E desc[UR10][R40.64], R249 ;  /* 0x000000f928001986 */ /* 0x0003e2000c10190a */
[----:B------:R-:W-:-:S03]  /*39e20*/  LOP3.LUT P1, RZ, R19, 0x200000, RZ, 0xc0, !PT ;  /* 0x0020000013ff7812 */ /* 0x000fc6000782c0ff */
[----:B-1----:R-:W2:Y:S10]  /*39e30*/  LDL.LU.64 R40, [R1+0xed0] ;  /* 0x000ed00001287983 */ /* 0x002eb40000300a00 */
[----:B------:R1:W-:Y:S04]  /*39e40*/  @P1 STG.E desc[UR10][R36.64], R245 ;  /* 0x000000f524001986 */ /* 0x0003e8000c10190a */
[----:B-1----:R-:W2:Y:S01]  /*39e50*/  LDL.LU.64 R36, [R1+0xec8] ;  /* 0x000ec80001247983 */ /* 0x002ea20000300a00 */
[----:B------:R-:W-:-:S03]  /*39e60*/  LOP3.LUT P1, RZ, R19, 0x100000, RZ, 0xc0, !PT ;  /* 0x0010000013ff7812 */ /* 0x000fc6000782c0ff */
[----:B------:R-:W2:Y:S10]  /*39e70*/  LDL.LU.64 R42, [R1+0xec0] ;  /* 0x000ec000012a7983 */ /* 0x000eb40000300a00 */
[----:B------:R1:W-:Y:S04]  /*39e80*/  @P1 STG.E desc[UR10][R38.64], R250 ;  /* 0x000000fa26001986 */ /* 0x0003e8000c10190a */
[----:B-1----:R-:W2:Y:S01]  /*39e90*/  LDL.LU.64 R38, [R1+0xeb8] ;  /* 0x000eb80001267983 */ /* 0x002ea20000300a00 */
[----:B------:R-:W-:-:S13]  /*39ea0*/  LOP3.LUT P1, RZ, R19, 0x80000, RZ, 0xc0, !PT ;  /* 0x0008000013ff7812 */ /* 0x000fda000782c0ff */
[----:B------:R-:W-:Y:S01]  /*39eb0*/  @P1 STG.E desc[UR10][R26.64], R246 ;  /* 0x000000f61a001986 */ /* 0x000fe2000c10190a */
[----:B------:R-:W-:-:S13]  /*39ec0*/  LOP3.LUT P1, RZ, R19, 0x40000, RZ, 0xc0, !PT ;  /* 0x0004000013ff7812 */ /* 0x000fda000782c0ff */
[----:B------:R-:W-:Y:S01]  /*39ed0*/  @P1 STG.E desc[UR10][R168.64], R251 ;  /* 0x000000fba8001986 */ /* 0x000fe2000c10190a */
[----:B------:R-:W-:-:S13]  /*39ee0*/  LOP3.LUT P1, RZ, R19, 0x20000, RZ, 0xc0, !PT ;  /* 0x0002000013ff7812 */ /* 0x000fda000782c0ff */
[----:B------:R1:W-:Y:S01]  /*39ef0*/  @P1 STG.E desc[UR10][R170.64], R247 ;  /* 0x000000f7aa001986 */ /* 0x0003e2000c10190a */
[----:B------:R-:W-:-:S03]  /*39f00*/  LOP3.LUT P1, RZ, R19, 0x10000, RZ, 0xc0, !PT ;  /* 0x0001000013ff7812 */ /* 0x000fc6000782c0ff */
[----:B-1----:R-:W2:Y:S04]  /*39f10*/  LDL.LU.64 R246, [R1+0xe98] ;  /* 0x000e980001f67983 */ /* 0x002ea80000300a00 */
        /* <DEDUP_REMOVED lines=8> */
[----:B---3--:R1:W-:Y:S01]  /*39fa0*/  @P1 STG.E desc[UR10][R28.64], R240 ;  /* 0x000000f01c001986 */ /* 0x0083e2000c10190a */
[----:B------:R-:W-:-:S03]  /*39fb0*/  LOP3.LUT P1, RZ, R19, 0x8000, RZ, 0xc0, !PT ;  /* 0x0000800013ff7812 */ /* 0x000fc6000782c0ff */
[----:B-1----:R-:W3:Y:S10]  /*39fc0*/  LDL.LU.64 R28, [R1+0x1888] ;  /* 0x00188800011c7983 */ /* 0x002ef40000300a00 */
[----:B----4-:R1:W-:Y:S01]  /*39fd0*/  @P1 STG.E desc[UR10][R34.64], R236 ;  /* 0x000000ec22001986 */ /* 0x0103e2000c10190a */
[----:B------:R-:W-:-:S03]  /*39fe0*/  LOP3.LUT P1, RZ, R19, 0x4000, RZ, 0xc0, !PT ;  /* 0x0000400013ff7812 */ /* 0x000fc6000782c0ff */
[----:B-1----:R-:W4:Y:S10]  /*39ff0*/  LDL.LU.64 R34, [R1+0x1880] ;  /* 0x0018800001227983 */ /* 0x002f340000300a00 */
[----:B--2---:R1:W-:Y:S01]  /*3a000*/  @P1 STG.E desc[UR10][R30.64], R241 ;  /* 0x000000f11e001986 */ /* 0x0043e2000c10190a */
[----:B------:R-:W-:-:S03]  /*3a010*/  LOP3.LUT P1, RZ, R19, 0x2000, RZ, 0xc0, !PT ;  /* 0x0000200013ff7812 */ /* 0x000fc6000782c0ff */
[----:B-1----:R-:W2:Y:S10]  /*3a020*/  LDL.LU.64 R30, [R1+0x1878] ;  /* 0x00187800011e7983 */ /* 0x002eb40000300a00 */
[----:B------:R1:W-:Y:S01]  /*3a030*/  @P1 STG.E desc[UR10][R40.64], R237 ;  /* 0x000000ed28001986 */ /* 0x0003e2000c10190a */
[----:B------:R-:W-:-:S03]  /*3a040*/  LOP3.LUT P1, RZ, R19, 0x1000, RZ, 0xc0, !PT ;  /* 0x0000100013ff7812 */ /* 0x000fc6000782c0ff */
[----:B------:R-:W3:Y:S04]  /*3a050*/  LDL.LU.64 R240, [R1+0xea0] ;  /* 0x000ea00001f07983 */ /* 0x000ee80000300a00 */
[----:B-1----:R-:W2:Y:S06]  /*3a060*/  LDL.LU.64 R40, [R1+0x1870] ;  /* 0x0018700001287983 */ /* 0x002eac0000300a00 */
[----:B------:R1:W-:Y:S01]  /*3a070*/  @P1 STG.E desc[UR10][R36.64], R242 ;  /* 0x000000f224001986 */ /* 0x0003e2000c10190a */
[----:B------:R-:W-:-:S03]  /*3a080*/  LOP3.LUT P1, RZ, R19, 0x800, RZ, 0xc0, !PT ;  /* 0x0000080013ff7812 */ /* 0x000fc6000782c0ff */
[----:B------:R-:W4:Y:S04]  /*3a090*/  LDL.LU.64 R236, [R1+0xea8] ;  /* 0x000ea80001ec7983 */ /* 0x000f280000300a00 */
[----:B-1----:R-:W2:Y:S06]  /*3a0a0*/  LDL.LU.64 R36, [R1+0x1868] ;  /* 0x0018680001247983 */ /* 0x002eac0000300a00 */
[----:B------:R1:W-:Y:S01]  /*3a0b0*/  @P1 STG.E desc[UR10][R42.64], R238 ;  /* 0x000000ee2a001986 */ /* 0x0003e2000c10190a */
[----:B------:R-:W-:-:S03]  /*3a0c0*/  LOP3.LUT P1, RZ, R19, 0x400, RZ, 0xc0, !PT ;  /* 0x0000040013ff7812 */ /* 0x000fc6000782c0ff */
[----:B-1----:R-:W2:Y:S10]  /*3a0d0*/  LDL.LU.64 R42, [R1+0x1860] ;  /* 0x00186000012a7983 */ /* 0x002eb40000300a00 */
[----:B------:R1:W-:Y:S04]  /*3a0e0*/  @P1 STG.E desc[UR10][R38.64], R243 ;  /* 0x000000f326001986 */ /* 0x0003e8000c10190a */
[----:B-1----:R-:W2:Y:S04]  /*3a0f0*/  LDL.LU.64 R38, [R1+0x1858] ;  /* 0x0018580001267983 */ /* 0x002ea80000300a00 */
[----:B------:R-:W3:Y:S01]  /*3a100*/  LDL.LU.64 R242, [R1+0xeb0] ;  /* 0x000eb00001f27983 */ /* 0x000ee20000300a00 */
[----:B------:R-:W-:-:S02]  /*3a110*/  LOP3.LUT P1, RZ, R19, 0x200, RZ, 0xc0, !PT ;  /* 0x0000020013ff7812 */ /* 0x000fc4000782c0ff */
[----:B------:R-:W-:Y:S02]  /*3a120*/  LOP3.LUT R16, R16, 0xffffefff, RZ, 0xc0, !PT ;  /* 0xffffefff10107812 */ /* 0x000fe400078ec0ff */
[C---:B------:R-:W-:Y:S02]  /*3a130*/  LOP3.LUT P0, RZ, R22.reuse, 0x2000, RZ, 0xc0, !PT ;  /* 0x0000200016ff7812 */ /* 0x040fe4000780c0ff */
[C---:B------:R-:W-:Y:S02]  /*3a140*/  LOP3.LUT P6, RZ, R22.reuse, 0x1000, RZ, 0xc0, !PT ;  /* 0x0000100016ff7812 */ /* 0x040fe400078cc0ff */
[C---:B------:R-:W-:Y:S02]  /*3a150*/  LOP3.LUT P5, RZ, R22.reuse, 0x800, RZ, 0xc0, !PT ;  /* 0x0000080016ff7812 */ /* 0x040fe400078ac0ff */
[C---:B------:R-:W-:Y:S02]  /*3a160*/  LOP3.LUT P4, RZ, R22.reuse, 0x400, RZ, 0xc0, !PT ;  /* 0x0000040016ff7812 */ /* 0x040fe4000788c0ff */
[----:B------:R-:W-:-:S02]  /*3a170*/  LOP3.LUT P3, RZ, R22, 0x200, RZ, 0xc0, !PT ;  /* 0x0000020016ff7812 */ /* 0x000fc4000786c0ff */
[----:B------:R-:W-:Y:S01]  /*3a180*/  LOP3.LUT P2, RZ, R22, 0x100, RZ, 0xc0, !PT ;  /* 0x0000010016ff7812 */ /* 0x000fe2000784c0ff */
[----:B---3--:R-:W-:Y:S01]  /*3a190*/  @P1 STG.E desc[UR10][R242.64], R239 ;  /* 0x000000eff2001986 */ /* 0x008fe2000c10190a */
[----:B------:R-:W-:-:S13]  /*3a1a0*/  LOP3.LUT P1, RZ, R19, 0x100, RZ, 0xc0, !PT ;  /* 0x0000010013ff7812 */ /* 0x000fda000782c0ff */
[----:B----4-:R1:W-:Y:S01]  /*3a1b0*/  @P1 STG.E desc[UR10][R236.64], R232 ;  /* 0x000000e8ec001986 */ /* 0x0103e2000c10190a */
[----:B------:R-:W-:-:S03]  /*3a1c0*/  LOP3.LUT P1, RZ, R19, 0x80, RZ, 0xc0, !PT ;  /* 0x0000008013ff7812 */ /* 0x000fc6000782c0ff */
[----:B-1----:R-:W3:Y:S10]  /*3a1d0*/  LDL.LU.64 R236, [R1+0xe50] ;  /* 0x000e500001ec7983 */ /* 0x002ef40000300a00 */
        /* <DEDUP_REMOVED lines=23> */
[----:B------:R-:W-:Y:S01]  /*3a350*/  @P3 STG.E desc[UR10][R168.64], R220 ;  /* 0x000000dca8003986 */ /* 0x000fe2000c10190a */
[----:B------:R-:W-:-:S03]  /*3a360*/  LOP3.LUT R16, R16, 0xfffeffff, RZ, 0xc0, !PT ;  /* 0xfffeffff10107812 */ /* 0x000fc600078ec0ff */
[----:B------:R1:W-:Y:S01]  /*3a370*/  @P2 STG.E desc[UR10][R170.64], R225 ;  /* 0x000000e1aa002986 */ /* 0x0003e2000c10190a */
[----:B------:R-:W-:Y:S02]  /*3a380*/  @P1 LOP3.LUT R16, R16, 0x10000, RZ, 0xfc, !PT ;  /* 0x0001000010101812 */ /* 0x000fe400078efcff */
[----:B------:R-:W-:Y:S01]  /*3a390*/  LOP3.LUT P1, RZ, R23, 0x100000, RZ, 0xc0, !PT ;  /* 0x0010000017ff7812 */ /* 0x000fe2000782c0ff */
[----:B-1----:R-:W4:Y:S01]  /*3a3a0*/  LDL.LU.64 R170, [R1+0xe48] ;  /* 0x000e480001aa7983 */ /* 0x002f220000300a00 */
[----:B------:R-:W-:-:S03]  /*3a3b0*/  LOP3.LUT R16, R16, 0xfffdffff, RZ, 0xc0, !PT ;  /* 0xfffdffff10107812 */ /* 0x000fc600078ec0ff */
[----:B------:R-:W2:Y:S08]  /*3a3c0*/  LDL.LU.64 R240, [R1+0xe40] ;  /* 0x000e400001f07983 */ /* 0x000eb00000300a00 */
[----:B------:R-:W-:Y:S02]  /*3a3d0*/  @P1 LOP3.LUT R16, R16, 0x20000, RZ, 0xfc, !PT ;  /* 0x0002000010101812 */ /* 0x000fe400078efcff */
[----:B------:R-:W-:Y:S01]  /*3a3e0*/  LOP3.LUT P1, RZ, R23, 0x200000, RZ, 0xc0, !PT ;  /* 0x0020000017ff7812 */ /* 0x000fe2000782c0ff */
[----:B------:R-:W2:Y:S01]  /*3a3f0*/  LDL.LU.64 R246, [R1+0xe38] ;  /* 0x000e380001f67983 */ /* 0x000ea20000300a00 */
[----:B------:R-:W-:-:S03]  /*3a400*/  LOP3.LUT R16, R16, 0xfffbffff, RZ, 0xc0, !PT ;  /* 0xfffbffff10107812 */ /* 0x000fc600078ec0ff */
[----:B------:R-:W2:Y:S04]  /*3a410*/  LDL.LU.64 R250, [R1+0xe30] ;  /* 0x000e300001fa7983 */ /* 0x000ea80000300a00 */
[----:B------:R-:W2:Y:S04]  /*3a420*/  LDL.LU.64 R244, [R1+0xe28] ;  /* 0x000e280001f47983 */ /* 0x000ea80000300a00 */
[----:B------:R-:W-:Y:S01]  /*3a430*/  @P1 LOP3.LUT R16, R16, 0x40000, RZ, 0xfc, !PT ;  /* 0x0004000010101812 */ /* 0x000fe200078efcff */
[----:B------:R-:W2:Y:S01]  /*3a440*/  LDL.LU.64 R248, [R1+0xe20] ;  /* 0x000e200001f87983 */ /* 0x000ea20000300a00 */
[----:B------:R-:W-:-:S02]  /*3a450*/  LOP3.LUT P1, RZ, R23, 0x400000, RZ, 0xc0, !PT ;  /* 0x0040000017ff7812 */ /* 0x000fc4000782c0ff */
[----:B------:R-:W-:Y:S01]  /*3a460*/  LOP3.LUT R16, R16, 0xfff7ffff, RZ, 0xc0, !PT ;  /* 0xfff7ffff10107812 */ /* 0x000fe200078ec0ff */
[----:B------:R-:W2:Y:S01]  /*3a470*/  LDL.LU.64 R6, [R1+0xe18] ;  /* 0x000e180001067983 */ /* 0x000ea20000300a00 */
[----:B------:R-:W-:-:S03]  /*3a480*/  LOP3.LUT R19, R19, 0xfffffffe, RZ, 0xc0, !PT ;  /* 0xfffffffe13137812 */ /* 0x000fc600078ec0ff */
[----:B------:R-:W2:Y:S04]  /*3a490*/  LDL.LU.64 R24, [R1+0xe10] ;  /* 0x000e100001187983 */ /* 0x000ea80000300a00 */
[----:B------:R-:W2:Y:S02]  /*3a4a0*/  LDL.LU.64 R26, [R1+0xe08] ;  /* 0x000e0800011a7983 */ /* 0x000ea40000300a00 */
[----:B------:R-:W-:Y:S02]  /*3a4b0*/  @P1 LOP3.LUT R16, R16, 0x80000, RZ, 0xfc, !PT ;  /* 0x0008000010101812 */ /* 0x000fe400078efcff */
[----:B------:R-:W-:Y:S01]  /*3a4c0*/  LOP3.LUT P1, RZ, R23, 0x800000, RZ, 0xc0, !PT ;  /* 0x0080000017ff7812 */ /* 0x000fe2000782c0ff */
[----:B------:R-:W2:Y:S01]  /*3a4d0*/  LDL.LU.64 R168, [R1+0xe00] ;  /* 0x000e000001a87983 */ /* 0x000ea20000300a00 */
        /* <DEDUP_REMOVED lines=49> */
[----:B----4-:R1:W-:Y:S04]  /*3a7f0*/  @P1 STG.E desc[UR10][R170.64], R226 ;  /* 0x000000e2aa001986 */ /* 0x0103e8000c10190a */
[----:B-1----:R-:W3:Y:S04]  /*3a800*/  LDL.LU.64 R170, [R1+0xdf8] ;  /* 0x000df80001aa7983 */ /* 0x002ee80000300a00 */
[----:B------:R-:W4:Y:S04]  /*3a810*/  LDL.LU.64 R220, [R1+0xdf0] ;  /* 0x000df00001dc7983 */ /* 0x000f280000300a00 */
[----:B------:R-:W4:Y:S04]  /*3a820*/  LDL.LU.64 R224, [R1+0xde8] ;  /* 0x000de80001e07983 */ /* 0x000f280000300a00 */
[----:B------:R-:W4:Y:S01]  /*3a830*/  LDL.LU.64 R230, [R1+0xde0] ;  /* 0x000de00001e67983 */ /* 0x000f220000300a00 */
[----:B------:R-:W-:-:S03]  /*3a840*/  LOP3.LUT P1, RZ, R19, 0x4, RZ, 0xc0, !PT ;  /* 0x0000000413ff7812 */ /* 0x000fc6000782c0ff */
[----:B------:R-:W4:Y:S04]  /*3a850*/  LDL.LU.64 R234, [R1+0xdd8] ;  /* 0x000dd80001ea7983 */ /* 0x000f280000300a00 */
[----:B------:R-:W4:Y:S04]  /*3a860*/  LDL.LU.64 R228, [R1+0xdd0] ;  /* 0x000dd00001e47983 */ /* 0x000f280000300a00 */
[----:B------:R-:W4:Y:S04]  /*3a870*/  LDL.LU.64 R232, [R1+0xdc8] ;  /* 0x000dc80001e87983 */ /* 0x000f280000300a00 */
[----:B--2---:R1:W-:Y:S01]  /*3a880*/  @P1 STG.E desc[UR10][R240.64], R222 ;  /* 0x000000def0001986 */ /* 0x0043e2000c10190a */
[----:B------:R-:W-:-:S03]  /*3a890*/  LOP3.LUT P1, RZ, R19, 0x2, RZ, 0xc0, !PT ;  /* 0x0000000213ff7812 */ /* 0x000fc6000782c0ff */
[----:B------:R-:W2:Y:S04]  /*3a8a0*/  LDL.LU.64 R238, [R1+0xdc0] ;  /* 0x000dc00001ee7983 */ /* 0x000ea80000300a00 */
[----:B------:R-:W2:Y:S04]  /*3a8b0*/  LDL.LU.64 R242, [R1+0xdb8] ;  /* 0x000db80001f27983 */ /* 0x000ea80000300a00 */
[----:B------:R-:W2:Y:S04]  /*3a8c0*/  LDL.LU.64 R236, [R1+0xdb0] ;  /* 0x000db00001ec7983 */ /* 0x000ea80000300a00 */
[----:B------:R1:W-:Y:S01]  /*3a8d0*/  @P1 STG.E desc[UR10][R246.64], R227 ;  /* 0x000000e3f6001986 */ /* 0x0003e2000c10190a */
[----:B------:R-:W-:-:S03]  /*3a8e0*/  LOP3.LUT P1, RZ, R19, 0x1, RZ, 0xc0, !PT ;  /* 0x0000000113ff7812 */ /* 0x000fc6000782c0ff */
[----:B-1----:R-:W2:Y:S04]  /*3a8f0*/  LDL.LU.64 R240, [R1+0xda8] ;  /* 0x000da80001f07983 */ /* 0x002ea80000300a00 */
[----:B------:R-:W2:Y:S06]  /*3a900*/  LDL.LU.64 R246, [R1+0xda0] ;  /* 0x000da00001f67983 */ /* 0x000eac0000300a00 */
[----:B------:R1:W-:Y:S01]  /*3a910*/  @P1 STG.E desc[UR10][R250.64], R223 ;  /* 0x000000dffa001986 */ /* 0x0003e2000c10190a */
[----:B------:R-:W-:-:S03]  /*3a920*/  LOP3.LUT P1, RZ, R16, 0x80000000, RZ, 0xc0, !PT ;  /* 0x8000000010ff7812 */ /* 0x000fc6000782c0ff */
[----:B-1----:R-:W2:Y:S10]  /*3a930*/  LDL.LU.64 R250, [R1+0xd98] ;  /* 0x000d980001fa7983 */ /* 0x002eb40000300a00 */
        /* <DEDUP_REMOVED lines=18> */
[----:B---3--:R1:W-:Y:S04]  /*3aa60*/  @P1 STG.E desc[UR10][R170.64], R219 ;  /* 0x000000dbaa001986 */ /* 0x0083e8000c10190a */
[----:B-1----:R-:W3:Y:S01]  /*3aa70*/  LDL.LU.64 R170, [R1+0xd60] ;  /* 0x000d600001aa7983 */ /* 0x002ee20000300a00 */
        /* <DEDUP_REMOVED lines=22> */
[----:B------:R-:W-:Y:S02]  /*3abe0*/  LOP3.LUT P1, RZ, R16, 0x2000, RZ, 0xc0, !PT ;  /* 0x0000200010ff7812 */ /* 0x000fe4000782c0ff */
[C---:B------:R-:W-:Y:S02]  /*3abf0*/  LOP3.LUT P0, RZ, R23.reuse, 0x4000, RZ, 0xc0, !PT ;  /* 0x0000400017ff7812 */ /* 0x040fe4000780c0ff */
[C---:B------:R-:W-:Y:S02]  /*3ac00*/  LOP3.LUT P6, RZ, R23.reuse, 0x2000, RZ, 0xc0, !PT ;  /* 0x0000200017ff7812 */ /* 0x040fe400078cc0ff */
[C---:B------:R-:W-:Y:S02]  /*3ac10*/  LOP3.LUT P5, RZ, R23.reuse, 0x1000, RZ, 0xc0, !PT ;  /* 0x0000100017ff7812 */ /* 0x040fe400078ac0ff */
[----:B------:R-:W-:-:S05]  /*3ac20*/  LOP3.LUT P4, RZ, R23, 0x800, RZ, 0xc0, !PT ;  /* 0x0000080017ff7812 */ /* 0x000fca000788c0ff */
[----:B------:R-:W-:Y:S01]  /*3ac30*/  @P1 STG.E desc[UR10][R250.64], R201 ;  /* 0x000000c9fa001986 */ /* 0x000fe2000c10190a */
[----:B------:R-:W-:Y:S02]  /*3ac40*/  LOP3.LUT P1, RZ, R16, 0x1000, RZ, 0xc0, !PT ;  /* 0x0000100010ff7812 */ /* 0x000fe4000782c0ff */
[C---:B------:R-:W-:Y:S02]  /*3ac50*/  LOP3.LUT P3, RZ, R23.reuse, 0x400, RZ, 0xc0, !PT ;  /* 0x0000040017ff7812 */ /* 0x040fe4000786c0ff */
[----:B------:R-:W-:-:S09]  /*3ac60*/  LOP3.LUT P2, RZ, R23, 0x200, RZ, 0xc0, !PT ;  /* 0x0000020017ff7812 */ /* 0x000fd2000784c0ff */
[----:B------:R-:W-:Y:S04]  /*3ac70*/  @P1 STG.E desc[UR10][R244.64], R197 ;  /* 0x000000c5f4001986 */ /* 0x000fe8000c10190a */
[----:B------:R-:W-:Y:S04]  /*3ac80*/  @P0 STG.E desc[UR10][R248.64], R202 ;  /* 0x000000caf8000986 */ /* 0x000fe8000c10190a */
[----:B------:R-:W-:Y:S04]  /*3ac90*/  @P6 STG.E desc[UR10][R6.64], R198 ;  /* 0x000000c606006986 */ /* 0x000fe8000c10190a */
[----:B------:R-:W-:Y:S04]  /*3aca0*/  @P5 STG.E desc[UR10][R24.64], R203 ;  /* 0x000000cb18005986 */ /* 0x000fe8000c10190a */
[----:B------:R-:W-:Y:S04]  /*3acb0*/  @P4 STG.E desc[UR10][R26.64], R199 ;  /* 0x000000c71a004986 */ /* 0x000fe8000c10190a */
[----:B------:R-:W-:Y:S04]  /*3acc0*/  @P3 STG.E desc[UR10][R168.64], R192 ;  /* 0x000000c0a8003986 */ /* 0x000fe8000c10190a */
[----:B---3--:R1:W-:Y:S04]  /*3acd0*/  @P2 STG.E desc[UR10][R170.64], R188 ;  /* 0x000000bcaa002986 */ /* 0x0083e8000c10190a */
[----:B-1----:R-:W2:Y:S01]  /*3ace0*/  LDL.LU.64 R170, [R1+0xd58] ;  /* 0x000d580001aa7983 */ /* 0x002ea20000300a00 */
[----:B------:R-:W-:-:S02]  /*3acf0*/  LOP3.LUT P0, RZ, R4, 0x10000, RZ, 0xc0, !PT ;  /* 0x0001000004ff7812 */ /* 0x000fc4000780c0ff */
[----:B------:R-:W-:Y:S01]  /*3ad00*/  LOP3.LUT R20, R20, 0xffdfffff, RZ, 0xc0, !PT ;  /* 0xffdfffff14147812 */ /* 0x000fe200078ec0ff */
[----:B------:R-:W3:Y:S04]  /*3ad10*/  LDL.LU.64 R244, [R1+0xd50] ;  /* 0x000d500001f47983 */ /* 0x000ee80000300a00 */
        /* <DEDUP_REMOVED lines=11> */
[----:B------:R-:W-:Y:S01]  /*3add0*/  LOP3.LUT R20, R20, 0xff7fffff, RZ, 0xc0, !PT ;  /* 0xff7fffff14147812 */ /* 0x000fe200078ec0ff */
[----:B------:R-:W4:Y:S01]  /*3ade0*/  LDL.LU.64 R26, [R1+0xd18] ;  /* 0x000d1800011a7983 */ /* 0x000f220000300a00 */
[----:B------:R-:W-:-:S03]  /*3adf0*/  LOP3.LUT R16, R16, 0xfffffffe, RZ, 0xc0, !PT ;  /* 0xfffffffe10107812 */ /* 0x000fc600078ec0ff */
[----:B------:R-:W4:Y:S01]  /*3ae00*/  LDL.LU.64 R168, [R1+0xd10] ;  /* 0x000d100001a87983 */ /* 0x000f220000300a00 */
[----:B------:R-:W-:-:S03]  /*3ae10*/  LOP3.LUT P1, RZ, R23, 0x100, RZ, 0xc0, !PT ;  /* 0x0000010017ff7812 */ /* 0x000fc6000782c0ff */
[----:B------:R-:W4:Y:S02]  /*3ae20*/  LDL.LU.64 R246, [R1+0xd08] ;  /* 0x000d080001f67983 */ /* 0x000f240000300a00 */
        /* <DEDUP_REMOVED lines=41> */
[----:B--2---:R1:W-:Y:S04]  /*3b0c0*/  @P1 STG.E desc[UR10][R170.64], R193 ;  /* 0x000000c1aa001986 */ /* 0x0043e8000c10190a */
[----:B-1----:R-:W2:Y:S06]  /*3b0d0*/  LDL.LU.64 R170, [R1+0xd00] ;  /* 0x000d000001aa7983 */ /* 0x002eac0000300a00 */
[----:B------:R-:W-:-:S02]  /*3b0e0*/  @P0 LOP3.LUT R16, R16, 0x20, RZ, 0xfc, !PT ;  /* 0x0000002010100812 */ /* 0x000fc400078efcff */
        /* <DEDUP_REMOVED lines=21> */
[----:B-1----:R-:W3:Y:S10]  /*3b240*/  LDL.LU.64 R244, [R1+0xcf8] ;  /* 0x000cf80001f47983 */ /* 0x002ef40000300a00 */
[----:B----4-:R-:W-:Y:S01]  /*3b250*/  @P0 STG.E desc[UR10][R236.64], R194 ;  /* 0x000000c2ec000986 */ /* 0x010fe2000c10190a */
[----:B------:R-:W-:-:S13]  /*3b260*/  LOP3.LUT P0, RZ, R16, 0x400, RZ, 0xc0, !PT ;  /* 0x0000040010ff7812 */ /* 0x000fda000780c0ff */
[----:B------:R1:W-:Y:S01]  /*3b270*/  @P0 STG.E desc[UR10][R250.64], R190 ;  /* 0x000000befa000986 */ /* 0x0003e2000c10190a */
[----:B------:R-:W-:-:S03]  /*3b280*/  LOP3.LUT P0, RZ, R16, 0x200, RZ, 0xc0, !PT ;  /* 0x0000020010ff7812 */ /* 0x000fc6000780c0ff */
[----:B-1----:R-:W4:Y:S10]  /*3b290*/  LDL.LU.64 R250, [R1+0xcf0] ;  /* 0x000cf00001fa7983 */ /* 0x002f340000300a00 */
        /* <DEDUP_REMOVED lines=9> */
[----:B------:R-:W-:Y:S01]  /*3b330*/  @P0 STG.E desc[UR10][R240.64], R180 ;  /* 0x000000b4f0000986 */ /* 0x000fe2000c10190a */
[----:B------:R-:W-:-:S03]  /*3b340*/  LOP3.LUT P0, RZ, R16, 0x20, RZ, 0xc0, !PT ;  /* 0x0000002010ff7812 */ /* 0x000fc6000780c0ff */
[----:B------:R-:W4:Y:S10]  /*3b350*/  LDL.LU.64 R238, [R1+0xcd0] ;  /* 0x000cd00001ee7983 */ /* 0x000f340000300a00 */
[----:B------:R1:W-:Y:S04]  /*3b360*/  @P0 STG.E desc[UR10][R26.64], R185 ;  /* 0x000000b91a000986 */ /* 0x0003e8000c10190a */
[----:B-1----:R-:W4:Y:S01]  /*3b370*/  LDL.LU.64 R26, [R1+0xcc8] ;  /* 0x000cc800011a7983 */ /* 0x002f220000300a00 */
[----:B------:R-:W-:-:S03]  /*3b380*/  LOP3.LUT P0, RZ, R16, 0x10, RZ, 0xc0, !PT ;  /* 0x0000001010ff7812 */ /* 0x000fc6000780c0ff */
[----:B------:R-:W4:Y:S10]  /*3b390*/  LDL.LU.64 R242, [R1+0xcc0] ;  /* 0x000cc00001f27983 */ /* 0x000f340000300a00 */
[----:B------:R1:W-:Y:S01]  /*3b3a0*/  @P0 STG.E desc[UR10][R168.64], R181 ;  /* 0x000000b5a8000986 */ /* 0x0003e2000c10190a */
[----:B------:R-:W-:-:S03]  /*3b3b0*/  LOP3.LUT P0, RZ, R16, 0x8, RZ, 0xc0, !PT ;  /* 0x0000000810ff7812 */ /* 0x000fc6000780c0ff */
[----:B-1----:R-:W4:Y:S10]  /*3b3c0*/  LDL.LU.64 R168, [R1+0xcb8] ;  /* 0x000cb80001a87983 */ /* 0x002f340000300a00 */
[----:B------:R-:W-:Y:S01]  /*3b3d0*/  @P0 STG.E desc[UR10][R246.64], R186 ;  /* 0x000000baf6000986 */ /* 0x000fe2000c10190a */
[----:B------:R-:W-:-:S03]  /*3b3e0*/  LOP3.LUT P0, RZ, R16, 0x4, RZ, 0xc0, !PT ;  /* 0x0000000410ff7812 */ /* 0x000fc6000780c0ff */
[----:B------:R-:W4:Y:S10]  /*3b3f0*/  LDL.LU.64 R236, [R1+0xcb0] ;  /* 0x000cb00001ec7983 */ /* 0x000f340000300a00 */
[----:B--2---:R1:W-:Y:S04]  /*3b400*/  @P0 STG.E desc[UR10][R170.64], R182 ;  /* 0x000000b6aa000986 */ /* 0x0043e8000c10190a */
[----:B-1----:R-:W2:Y:S01]  /*3b410*/  LDL.LU.64 R170, [R1+0xca8] ;  /* 0x000ca80001aa7983 */ /* 0x002ea20000300a00 */
[----:B------:R-:W-:-:S03]  /*3b420*/  LOP3.LUT P0, RZ, R16, 0x2, RZ, 0xc0, !PT ;  /* 0x0000000210ff7812 */ /* 0x000fc6000780c0ff */
[----:B------:R-:W2:Y:S10]  /*3b430*/  LDL.LU.64 R240, [R1+0xca0] ;  /* 0x000ca00001f07983 */ /* 0x000eb40000300a00 */
[----:B---3--:R1:W-:Y:S01]  /*3b440*/  @P0 STG.E desc[UR10][R244.64], R187 ;  /* 0x000000bbf4000986 */ /* 0x0083e2000c10190a */
[----:B------:R-:W-:-:S03]  /*3b450*/  LOP3.LUT P0, RZ, R16, 0x1, RZ, 0xc0, !PT ;  /* 0x0000000110ff7812 */ /* 0x000fc6000780c0ff */
[----:B-1----:R-:W3:Y:S04]  /*3b460*/  LDL.LU.64 R244, [R1+0xc98] ;  /* 0x000c980001f47983 */ /* 0x002ee80000300a00 */
[----:B------:R-:W3:Y:S06]  /*3b470*/  LDL.LU.64 R246, [R1+0xc90] ;  /* 0x000c900001f67983 */ /* 0x000eec0000300a00 */
[----:B----4-:R-:W-:Y:S01]  /*3b480*/  @P0 STG.E desc[UR10][R250.64], R183 ;  /* 0x000000b7fa000986 */ /* 0x010fe2000c10190a */
[----:B------:R-:W-:-:S13]  /*3b490*/  LOP3.LUT P0, RZ, R20, 0x80000000, RZ, 0xc0, !PT ;  /* 0x8000000014ff7812 */ /* 0x000fda000780c0ff */
[----:B------:R1:W-:Y:S01]  /*3b4a0*/  @P0 STG.E desc[UR10][R248.64], R176 ;  /* 0x000000b0f8000986 */ /* 0x0003e2000c10190a */
[----:B------:R-:W-:-:S03]  /*3b4b0*/  LOP3.LUT P0, RZ, R20, 0x40000000, RZ, 0xc0, !PT ;  /* 0x4000000014ff7812 */ /* 0x000fc6000780c0ff */
[----:B-1----:R-:W4:Y:S10]  /*3b4c0*/  LDL.LU.64 R248, [R1+0xc88] ;  /* 0x000c880001f87983 */ /* 0x002f340000300a00 */
[----:B------:R1:W-:Y:S01]  /*3b4d0*/  @P0 STG.E desc[UR10][R6.64], R172 ;  /* 0x000000ac06000986 */ /* 0x0003e2000c10190a */
[----:B------:R-:W-:-:S03]  /*3b4e0*/  LOP3.LUT P0, RZ, R20, 0x20000000, RZ, 0xc0, !PT ;  /* 0x2000000014ff7812 */ /* 0x000fc6000780c0ff */
[----:B------:R-:W4:Y:S04]  /*3b4f0*/  LDL.LU.64 R250, [R1+0xc80] ;  /* 0x000c800001fa7983 */ /* 0x000f280000300a00 */
[----:B-1----:R-:W4:Y:S06]  /*3b500*/  LDL.LU.64 R6, [R1+0xc78] ;  /* 0x000c780001067983 */ /* 0x002f2c0000300a00 */
[----:B------:R1:W-:Y:S01]  /*3b510*/  @P0 STG.E desc[UR10][R24.64], R177 ;  /* 0x000000b118000986 */ /* 0x0003e2000c10190a */
[----:B------:R-:W-:-:S03]  /*3b520*/  LOP3.LUT P0, RZ, R20, 0x10000000, RZ, 0xc0, !PT ;  /* 0x1000000014ff7812 */ /* 0x000fc6000780c0ff */
[----:B-1----:R-:W4:Y:S10]  /*3b530*/  LDL.LU.64 R24, [R1+0xb80] ;  /* 0x000b800001187983 */ /* 0x002f340000300a00 */
[----:B------:R-:W-:Y:S01]  /*3b540*/  @P0 STG.E desc[UR10][R238.64], R173 ;  /* 0x000000adee000986 */ /* 0x000fe2000c10190a */
[----:B------:R-:W-:-:S13]  /*3b550*/  LOP3.LUT P0, RZ, R20, 0x8000000, RZ, 0xc0, !PT ;  /* 0x0800000014ff7812 */ /* 0x000fda000780c0ff */
        /* <DEDUP_REMOVED lines=10> */
[----:B--2---:R1:W-:Y:S04]  /*3b600*/  @P0 STG.E desc[UR10][R170.64], R12 ;  /* 0x0000000caa000986 */ /* 0x0043e8000c10190a */
[----:B-1----:R-:W2:Y:S01]  /*3b610*/  LDL.LU.64 R170, [R1+0xc68] ;  /* 0x000c680001aa7983 */ /* 0x002ea20000300a00 */
[----:B------:R-:W-:Y:S02]  /*3b620*/  LOP3.LUT P0, RZ, R20, 0x400000, RZ, 0xc0, !PT ;  /* 0x0040000014ff7812 */ /* 0x000fe4000780c0ff */
[C---:B------:R-:W-:Y:S02]  /*3b630*/  LOP3.LUT P2, RZ, R4.reuse, 0x8000, RZ, 0xc0, !PT ;  /* 0x0000800004ff7812 */ /* 0x040fe4000784c0ff */
[----:B------:R-:W-:-:S09]  /*3b640*/  LOP3.LUT P3, RZ, R4, 0x4000, RZ, 0xc0, !PT ;  /* 0x0000400004ff7812 */ /* 0x000fd2000786c0ff */
[----:B------:R-:W-:Y:S01]  /*3b650*/  @P0 STG.E desc[UR10][R240.64], R8 ;  /* 0x00000008f0000986 */ /* 0x000fe2000c10190a */
[----:B------:R-:W-:Y:S02]  /*3b660*/  LOP3.LUT P0, RZ, R20, 0x200000, RZ, 0xc0, !PT ;  /* 0x0020000014ff7812 */ /* 0x000fe4000780c0ff */
[C---:B------:R-:W-:Y:S02]  /*3b670*/  LOP3.LUT P4, RZ, R4.reuse, 0x2000, RZ, 0xc0, !PT ;  /* 0x0000200004ff7812 */ /* 0x040fe4000788c0ff */
[C---:B------:R-:W-:Y:S02]  /*3b680*/  LOP3.LUT P5, RZ, R4.reuse, 0x1000, RZ, 0xc0, !PT ;  /* 0x0000100004ff7812 */ /* 0x040fe400078ac0ff */
[C---:B------:R-:W-:Y:S02]  /*3b690*/  LOP3.LUT P6, RZ, R4.reuse, 0x800, RZ, 0xc0, !PT ;  /* 0x0000080004ff7812 */ /* 0x040fe400078cc0ff */
[----:B------:R-:W-:-:S05]  /*3b6a0*/  LOP3.LUT P1, RZ, R4, 0x400, RZ, 0xc0, !PT ;  /* 0x0000040004ff7812 */ /* 0x000fca000782c0ff */
[----:B---3--:R1:W-:Y:S04]  /*3b6b0*/  @P0 STG.E desc[UR10][R244.64], R13 ;  /* 0x0000000df4000986 */ /* 0x0083e8000c10190a */
[----:B------:R-:W-:Y:S04]  /*3b6c0*/  @P2 STG.E desc[UR10][R246.64], R9 ;  /* 0x00000009f6002986 */ /* 0x000fe8000c10190a */
[----:B-1----:R-:W3:Y:S01]  /*3b6d0*/  LDL.LU.64 R244, [R1+0xb70] ;  /* 0x000b700001f47983 */ /* 0x002ee20000300a00 */
[----:B------:R-:W-:-:S03]  /*3b6e0*/  LOP3.LUT P2, RZ, R20, 0x80000, RZ, 0xc0, !PT ;  /* 0x0008000014ff7812 */ /* 0x000fc6000784c0ff */
[----:B----4-:R1:W-:Y:S01]  /*3b6f0*/  @P3 STG.E desc[UR10][R248.64], R14 ;  /* 0x0000000ef8003986 */ /* 0x0103e2000c10190a */
[----:B------:R-:W-:-:S03]  /*3b700*/  LOP3.LUT P3, RZ, R20, 0x40000, RZ, 0xc0, !PT ;  /* 0x0004000014ff7812 */ /* 0x000fc6000786c0ff */
[----:B------:R-:W-:Y:S04]  /*3b710*/  @P4 STG.E desc[UR10][R250.64], R10 ;  /* 0x0000000afa004986 */ /* 0x000fe8000c10190a */
[----:B-1----:R-:W4:Y:S04]  /*3b720*/  LDL.LU.64 R248, [R1+0xc60] ;  /* 0x000c600001f87983 */ /* 0x002f280000300a00 */
[----:B------:R1:W-:Y:S04]  /*3b730*/  @P5 STG.E desc[UR10][R6.64], R15 ;  /* 0x0000000f06005986 */ /* 0x0003e8000c10190a */
[----:B-1----:R-:W4:Y:S04]  /*3b740*/  LDL.LU.64 R6, [R1+0xb68] ;  /* 0x000b680001067983 */ /* 0x002f280000300a00 */
[----:B------:R1:W-:Y:S04]  /*3b750*/  @P6 STG.E desc[UR10][R24.64], R11 ;  /* 0x0000000b18006986 */ /* 0x0003e8000c10190a */
[----:B-1----:R-:W4:Y:S04]  /*3b760*/  LDL.LU.64 R24, [R1+0xc58] ;  /* 0x000c580001187983 */ /* 0x002f280000300a00 */
[----:B------:R1:W-:Y:S04]  /*3b770*/  @P1 STG.E desc[UR10][R26.64], R32 ;  /* 0x000000201a001986 */ /* 0x0003e8000c10190a */
[----:B-1----:R-:W4:Y:S04]  /*3b780*/  LDL.LU.64 R26, [R1+0xb60] ;  /* 0x000b6000011a7983 */ /* 0x002f280000300a00 */
[----:B------:R1:W-:Y:S04]  /*3b790*/  @P2 STG.E desc[UR10][R168.64], R28 ;  /* 0x0000001ca8002986 */ /* 0x0003e8000c10190a */
[----:B-1----:R-:W4:Y:S04]  /*3b7a0*/  LDL.LU.64 R168, [R1+0xc50] ;  /* 0x000c500001a87983 */ /* 0x002f280000300a00 */
[----:B--2---:R1:W-:Y:S04]  /*3b7b0*/  @P3 STG.E desc[UR10][R170.64], R33 ;  /* 0x00000021aa003986 */ /* 0x0043e8000c10190a */
[----:B-1----:R-:W2:Y:S01]  /*3b7c0*/  LDL.LU.64 R170, [R1+0xb58] ;  /* 0x000b580001aa7983 */ /* 0x002ea20000300a00 */
[----:B------:R-:W-:Y:S01]  /*3b7d0*/  VIADD R2, R3, 0x1f3 ;  /* 0x000001f303027836 */ /* 0x000fe20000000000 */
[----:B------:R-:W-:-:S02]  /*3b7e0*/  LOP3.LUT P0, RZ, R20, 0x100000, RZ, 0xc0, !PT ;  /* 0x0010000014ff7812 */ /* 0x000fc4000780c0ff */
[----:B------:R-:W-:Y:S02]  /*3b7f0*/  LOP3.LUT P4, RZ, R20, 0x20000, RZ, 0xc0, !PT ;  /* 0x0002000014ff7812 */ /* 0x000fe4000788c0ff */
[----:B------:R-:W-:Y:S01]  /*3b800*/  ISETP.LT.AND P1, PT, R2, UR4, !P0 ;  /* 0x0000000402007c0c */ /* 0x000fe2000c721270 */
[----:B------:R-:W-:Y:S01]  /*3b810*/  VIADD R2, R3, 0x177 ;  /* 0x0000017703027836 */ /* 0x000fe20000000000 */
[----:B------:R-:W-:-:S04]  /*3b820*/  LOP3.LUT P5, RZ, R20, 0x10000, RZ, 0xc0, !PT ;  /* 0x0001000014ff7812 */ /* 0x000fc800078ac0ff */
[----:B------:R-:W-:Y:S01]  /*3b830*/  ISETP.LT.AND P3, PT, R2, UR5, !P0 ;  /* 0x0000000502007c0c */ /* 0x000fe2000c761270 */
[C---:B------:R-:W-:Y:S01]  /*3b840*/  VIADD R2, R3.reuse, 0x176 ;  /* 0x0000017603027836 */ /* 0x040fe20000000000 */
[----:B------:R-:W-:Y:S01]  /*3b850*/  LOP3.LUT P6, RZ, R20, 0x8000, RZ, 0xc0, !PT ;  /* 0x0000800014ff7812 */ /* 0x000fe200078cc0ff */
[----:B------:R-:W-:Y:S02]  /*3b860*/  ULDC UR5, c[0x0][0x22c] ;  /* 0x00008b0000057ab9 */ /* 0x000fe40000000800 */
[----:B---3--:R1:W-:Y:S01]  /*3b870*/  @P4 STG.E desc[UR10][R244.64], R29 ;  /* 0x0000001df4004986 */ /* 0x0083e2000c10190a */
[----:B------:R-:W-:Y:S01]  /*3b880*/  ISETP.LT.AND P4, PT, R2, UR5, !P0 ;  /* 0x0000000502007c0c */ /* 0x000fe2000c781270 */
[C---:B------:R-:W-:Y:S01]  /*3b890*/  VIADD R2, R3.reuse, 0x178 ;  /* 0x0000017803027836 */ /* 0x040fe20000000000 */
[----:B------:R-:W-:Y:S01]  /*3b8a0*/  ULDC UR5, c[0x0][0x22c] ;  /* 0x00008b0000057ab9 */ /* 0x000fe20000000800 */
[----:B-1----:R-:W3:Y:S04]  /*3b8b0*/  LDL.LU.64 R244, [R1+0xc48] ;  /* 0x000c480001f47983 */ /* 0x002ee80000300a00 */
[----:B----4-:R1:W-:Y:S01]  /*3b8c0*/  @P5 STG.E desc[UR10][R248.64], R34 ;  /* 0x00000022f8005986 */ /* 0x0103e2000c10190a */
[----:B------:R-:W-:Y:S01]  /*3b8d0*/  ISETP.LT.AND P5, PT, R2, UR5, !P0 ;  /* 0x0000000502007c0c */ /* 0x000fe2000c7a1270 */
[----:B------:R-:W-:Y:S01]  /*3b8e0*/  VIADD R2, R3, 0x179 ;  /* 0x0000017903027836 */ /* 0x000fe20000000000 */
[----:B------:R-:W-:Y:S01]  /*3b8f0*/  ULDC UR5, c[0x0][0x22c] ;  /* 0x00008b0000057ab9 */ /* 0x000fe20000000800 */
[----:B-1----:R-:W4:Y:S04]  /*3b900*/  LDL.LU.64 R248, [R1+0xb50] ;  /* 0x000b500001f87983 */ /* 0x002f280000300a00 */
[----:B------:R1:W-:Y:S01]  /*3b910*/  @P6 STG.E desc[UR10][R6.64], R30 ;  /* 0x0000001e06006986 */ /* 0x0003e2000c10190a */
[----:B------:R-:W-:-:S03]  /*3b920*/  ISETP.LT.AND P6, PT, R2, UR5, !P0 ;  /* 0x0000000502007c0c */ /* 0x000fc6000c7c1270 */
[----:B-1----:R-:W4:Y:S04]  /*3b930*/  LDL.LU.64 R6, [R1+0xc40] ;  /* 0x000c400001067983 */ /* 0x002f280000300a00 */
[----:B------:R1:W-:Y:S01]  /*3b940*/  @P4 STG.E desc[UR10][R24.64], R35 ;  /* 0x0000002318004986 */ /* 0x0003e2000c10190a */
[C---:B------:R-:W-:Y:S01]  /*3b950*/  VIADD R2, R3.reuse, 0x17a ;  /* 0x0000017a03027836 */ /* 0x040fe20000000000 */
[----:B------:R-:W-:Y:S02]  /*3b960*/  ULDC UR5, c[0x0][0x22c] ;  /* 0x00008b0000057ab9 */ /* 0x000fe40000000800 */
[----:B-1----:R-:W4:Y:S04]  /*3b970*/  LDL.LU.64 R24, [R1+0xb48] ;  /* 0x000b480001187983 */ /* 0x002f280000300a00 */
[----:B------:R1:W-:Y:S04]  /*3b980*/  @P3 STG.E desc[UR10][R26.64], R31 ;  /* 0x0000001f1a003986 */ /* 0x0003e8000c10190a */
[----:B-1----:R-:W4:Y:S04]  /*3b990*/  LDL.LU.64 R26, [R1+0xc38] ;  /* 0x000c3800011a7983 */ /* 0x002f280000300a00 */
[----:B------:R1:W-:Y:S04]  /*3b9a0*/  @P5 STG.E desc[UR10][R168.64], R40 ;  /* 0x00000028a8005986 */ /* 0x0003e8000c10190a */
[----:B-1----:R-:W4:Y:S04]  /*3b9b0*/  LDL.LU.64 R168, [R1+0xb40] ;  /* 0x000b400001a87983 */ /* 0x002f280000300a00 */
[----:B--2---:R1:W-:Y:S04]  /*3b9c0*/  @P6 STG.E desc[UR10][R170.64], R36 ;  /* 0x00000024aa006986 */ /* 0x0043e8000c10190a */
[----:B-1----:R-:W2:Y:S01]  /*3b9d0*/  LDL.LU.64 R170, [R1+0xc30] ;  /* 0x000c300001aa7983 */ /* 0x002ea20000300a00 */
[----:B------:R-:W-:Y:S01]  /*3b9e0*/  ISETP.LT.AND P4, PT, R2, UR5, !P0 ;  /* 0x0000000502007c0c */ /* 0x000fe2000c781270 */
[----:B------:R-:W-:Y:S01]  /*3b9f0*/  VIADD R2, R3, 0x17b ;  /* 0x0000017b03027836 */ /* 0x000fe20000000000 */
[----:B------:R-:W-:-:S04]  /*3ba00*/  ULDC UR5, c[0x0][0x22c] ;  /* 0x00008b0000057ab9 */ /* 0x000fc80000000800 */
[----:B------:R-:W-:Y:S01]  /*3ba10*/  ISETP.LT.AND P3, PT, R2, UR5, !P0 ;  /* 0x0000000502007c0c */ /* 0x000fe2000c761270 */
[----:B------:R-:W-:Y:S01]  /*3ba20*/  VIADD R2, R3, 0x17c ;  /* 0x0000017c03027836 */ /* 0x000fe20000000000 */
[----:B------:R-:W-:-:S04]  /*3ba30*/  ULDC UR5, c[0x0][0x22c] ;  /* 0x00008b0000057ab9 */ /* 0x000fc80000000800 */
[----:B------:R-:W-:Y:S01]  /*3ba40*/  ISETP.LT.AND P5, PT, R2, UR5, !P0 ;  /* 0x0000000502007c0c */ /* 0x000fe2000c7a1270 */
[----:B------:R-:W-:Y:S01]  /*3ba50*/  VIADD R2, R3, 0x17d ;  /* 0x0000017d03027836 */ /* 0x000fe20000000000 */
[----:B------:R-:W-:-:S04]  /*3ba60*/  ULDC UR5, c[0x0][0x22c] ;  /* 0x00008b0000057ab9 */ /* 0x000fc80000000800 */
[----:B------:R-:W-:Y:S01]  /*3ba70*/  ISETP.LT.AND P6, PT, R2, UR5, !P0 ;  /* 0x0000000502007c0c */ /* 0x000fe2000c7c1270 */
[C---:B------:R-:W-:Y:S01]  /*3ba80*/  VIADD R2, R3.reuse, 0x17e ;  /* 0x0000017e03027836 */ /* 0x040fe20000000000 */
[----:B------:R-:W-:Y:S01]  /*3ba90*/  ULDC UR5, c[0x0][0x22c] ;  /* 0x00008b0000057ab9 */ /* 0x000fe20000000800 */
[----:B---3--:R1:W-:Y:S03]  /*3baa0*/  @P4 STG.E desc[UR10][R244.64], R41 ;  /* 0x00000029f4004986 */ /* 0x0083e6000c10190a */
        /* <DEDUP_REMOVED lines=548> */
[C---:B------:R-:W-:Y:S01]  /*3dcf0*/  VIADD R2, R3.reuse, 0x1eb ;  /* 0x000001eb03027836 */ /* 0x040fe20000000000 */
[----:B------:R-:W-:Y:S01]  /*3dd00*/  ULDC UR5, c[0x0][0x22c] ;  /* 0x00008b0000057ab9 */ /* 0x000fe20000000800 */
[----:B------:R-:W2:Y:S03]  /*3dd10*/  LDL.LU.64 R228, [R1+0x858] ;  /* 0x0008580001e47983 */ /* 0x000ea60000300a00 */
        /* <DEDUP_REMOVED lines=11> */
[----:B------:R-:W2:Y:S04]  /*3ddd0*/  LDL.LU.64 R242, [R1+0x838] ;  /* 0x0008380001f27983 */ /* 0x000ea80000300a00 */
[----:B------:R-:W2:Y:S04]  /*3dde0*/  LDL.LU.64 R236, [R1+0x830] ;  /* 0x0008300001ec7983 */ /* 0x000ea80000300a00 */
[----:B------:R-:W2:Y:S04]  /*3ddf0*/  LDL.LU.64 R240, [R1+0x828] ;  /* 0x0008280001f07983 */ /* 0x000ea80000300a00 */
[----:B------:R-:W2:Y:S04]  /*3de00*/  LDL.LU.64 R246, [R1+0x820] ;  /* 0x0008200001f67983 */ /* 0x000ea80000300a00 */
[----:B------:R-:W2:Y:S04]  /*3de10*/  LDL.LU.64 R250, [R1+0x818] ;  /* 0x0008180001fa7983 */ /* 0x000ea80000300a00 */
        /* <DEDUP_REMOVED lines=10> */
[----:B------:R-:W-:Y:S01]  /*3dec0*/  @P5 STG.E desc[UR10][R6.64], R158 ;  /* 0x0000009e06005986 */ /* 0x000fe2000c10190a */
[----:B------:R-:W-:-:S03]  /*3ded0*/  ISETP.LT.AND P5, PT, R2, UR5, !P0 ;  /* 0x0000000502007c0c */ /* 0x000fc6000c7a1270 */
        /* <DEDUP_REMOVED lines=10> */
[C---:B------:R-:W-:Y:S01]  /*3df80*/  VIADD R2, R3.reuse, 0x1f1 ;  /* 0x000001f103027836 */ /* 0x040fe20000000000 */
[----:B------:R-:W-:Y:S01]  /*3df90*/  ISETP.LT.AND P2, PT, R4, UR4, !P0 ;  /* 0x0000000404007c0c */ /* 0x000fe2000c741270 */
[----:B------:R-:W-:-:S03]  /*3dfa0*/  VIADD R4, R3, 0x1f5 ;  /* 0x000001f503047836 */ /* 0x000fc60000000000 */
[----:B------:R-:W-:Y:S01]  /*3dfb0*/  ISETP.LT.AND P6, PT, R2, UR5, !P0 ;  /* 0x0000000502007c0c */ /* 0x000fe2000c7c1270 */
[C---:B------:R-:W-:Y:S01]  /*3dfc0*/  VIADD R2, R3.reuse, 0x1f2 ;  /* 0x000001f203027836 */ /* 0x040fe20000000000 */
[----:B------:R-:W-:Y:S01]  /*3dfd0*/  ISETP.LT.AND P3, PT, R4, UR4, !P0 ;  /* 0x0000000404007c0c */ /* 0x000fe2000c761270 */
[----:B------:R-:W-:Y:S01]  /*3dfe0*/  ULDC UR5, c[0x0][0x22c] ;  /* 0x00008b0000057ab9 */ /* 0x000fe20000000800 */
[----:B------:R1:W3:Y:S02]  /*3dff0*/  LDS.128 R4, [R0] ;  /* 0x0000000000047984 */ /* 0x0002e40000000c00 */
[----:B------:R-:W-:Y:S01]  /*3e000*/  ISETP.LT.AND P4, PT, R2, UR5, !P0 ;  /* 0x0000000502007c0c */ /* 0x000fe2000c781270 */
[C---:B------:R-:W-:Y:S02]  /*3e010*/  VIADD R8, R3.reuse, 0x1f6 ;  /* 0x000001f603087836 */ /* 0x040fe40000000000 */
[----:B------:R-:W-:-:S03]  /*3e020*/  VIADD R2, R3, 0x1f7 ;  /* 0x000001f703027836 */ /* 0x000fc60000000000 */
[----:B------:R-:W-:Y:S01]  /*3e030*/  ISETP.LT.AND P5, PT, R8, UR4, !P0 ;  /* 0x0000000408007c0c */ /* 0x000fe2000c7a1270 */
[----:B------:R2:W-:Y:S01]  /*3e040*/  @P6 STG.E desc[UR10][R228.64], R148 ;  /* 0x00000094e4006986 */ /* 0x0005e2000c10190a */
[----:B------:R-:W-:Y:S01]  /*3e050*/  ISETP.LT.AND P6, PT, R2, UR4, !P0 ;  /* 0x0000000402007c0c */ /* 0x000fe2000c7c1270 */
[C---:B------:R-:W-:Y:S02]  /*3e060*/  VIADD R8, R3.reuse, 0x1f8 ;  /* 0x000001f803087836 */ /* 0x040fe40000000000 */
[C---:B------:R-:W-:Y:S02]  /*3e070*/  VIADD R2, R3.reuse, 0x1f9 ;  /* 0x000001f903027836 */ /* 0x040fe40000000000 */
[----:B-1----:R-:W-:Y:S01]  /*3e080*/  VIADD R0, R3, 0x1fb ;  /* 0x000001fb03007836 */ /* 0x002fe20000000000 */
[----:B------:R1:W-:Y:S01]  /*3e090*/  @P4 STG.E desc[UR10][R232.64], R161 ;  /* 0x000000a1e8004986 */ /* 0x0003e2000c10190a */
[----:B------:R-:W-:-:S03]  /*3e0a0*/  ISETP.LT.AND P4, PT, R8, UR4, !P0 ;  /* 0x0000000408007c0c */ /* 0x000fc6000c781270 */
[----:B------:R1:W-:Y:S01]  /*3e0b0*/  @P1 STG.E desc[UR10][R238.64], R149 ;  /* 0x00000095ee001986 */ /* 0x0003e2000c10190a */
[----:B------:R-:W-:Y:S01]  /*3e0c0*/  ISETP.LT.AND P1, PT, R2, UR4, !P0 ;  /* 0x0000000402007c0c */ /* 0x000fe2000c721270 */
[C---:B------:R-:W-:Y:S02]  /*3e0d0*/  VIADD R2, R3.reuse, 0x1fa ;  /* 0x000001fa03027836 */ /* 0x040fe40000000000 */
[----:B------:R1:W-:Y:S04]  /*3e0e0*/  @P2 STG.E desc[UR10][R242.64], R162 ;  /* 0x000000a2f2002986 */ /* 0x0003e8000c10190a */
[----:B------:R1:W-:Y:S01]  /*3e0f0*/  @P3 STG.E desc[UR10][R236.64], R150 ;  /* 0x00000096ec003986 */ /* 0x0003e2000c10190a */
[----:B------:R-:W-:Y:S01]  /*3e100*/  ISETP.LT.AND P3, PT, R0, UR4, !P0 ;  /* 0x0000000400007c0c */ /* 0x000fe2000c761270 */
[C---:B------:R-:W-:Y:S01]  /*3e110*/  VIADD R0, R3.reuse, 0x1fd ;  /* 0x000001fd03007836 */ /* 0x040fe20000000000 */
[----:B------:R-:W-:Y:S01]  /*3e120*/  ISETP.LT.AND P2, PT, R2, UR4, !P0 ;  /* 0x0000000402007c0c */ /* 0x000fe2000c741270 */
[----:B------:R1:W-:Y:S01]  /*3e130*/  @P5 STG.E desc[UR10][R240.64], R163 ;  /* 0x000000a3f0005986 */ /* 0x0003e2000c10190a */
[----:B------:R-:W-:-:S03]  /*3e140*/  VIADD R2, R3, 0x1fc ;  /* 0x000001fc03027836 */ /* 0x000fc60000000000 */
[----:B------:R1:W-:Y:S01]  /*3e150*/  @P6 STG.E desc[UR10][R246.64], R151 ;  /* 0x00000097f6006986 */ /* 0x0003e2000c10190a */
[----:B------:R-:W-:Y:S01]  /*3e160*/  ISETP.LT.AND P6, PT, R0, UR4, !P0 ;  /* 0x0000000400007c0c */ /* 0x000fe2000c7c1270 */
[C---:B------:R-:W-:Y:S02]  /*3e170*/  VIADD R0, R3.reuse, 0x1fe ;  /* 0x000001fe03007836 */ /* 0x040fe40000000000 */
[----:B------:R-:W-:Y:S01]  /*3e180*/  VIADD R3, R3, 0x1ff ;  /* 0x000001ff03037836 */ /* 0x000fe20000000000 */
[----:B------:R-:W-:Y:S01]  /*3e190*/  ISETP.LT.AND P5, PT, R2, UR4, !P0 ;  /* 0x0000000402007c0c */ /* 0x000fe2000c7a1270 */
[----:B------:R1:W-:Y:S01]  /*3e1a0*/  @P4 STG.E desc[UR10][R250.64], R164 ;  /* 0x000000a4fa004986 */ /* 0x0003e2000c10190a */
[----:B------:R-:W-:Y:S02]  /*3e1b0*/  ISETP.LT.AND P4, PT, R0, UR4, !P0 ;  /* 0x0000000400007c0c */ /* 0x000fe4000c781270 */
[----:B------:R-:W-:Y:S01]  /*3e1c0*/  ISETP.LT.AND P0, PT, R3, UR4, !P0 ;  /* 0x0000000403007c0c */ /* 0x000fe2000c701270 */
[----:B---3--:R1:W-:Y:S04]  /*3e1d0*/  @P1 STG.E desc[UR10][R244.64], R4 ;  /* 0x00000004f4001986 */ /* 0x0083e8000c10190a */
[----:B----4-:R1:W-:Y:S04]  /*3e1e0*/  @P2 STG.E desc[UR10][R248.64], R165 ;  /* 0x000000a5f8002986 */ /* 0x0103e8000c10190a */
[----:B------:R1:W-:Y:S04]  /*3e1f0*/  @P3 STG.E desc[UR10][R24.64], R5 ;  /* 0x0000000518003986 */ /* 0x0003e8000c10190a */
[----:B------:R1:W-:Y:S04]  /*3e200*/  @P5 STG.E desc[UR10][R26.64], R166 ;  /* 0x000000a61a005986 */ /* 0x0003e8000c10190a */
[----:B------:R1:W-:Y:S04]  /*3e210*/  @P6 STG.E desc[UR10][R168.64], R6 ;  /* 0x00000006a8006986 */ /* 0x0003e8000c10190a */
[----:B--2---:R1:W-:Y:S01]  /*3e220*/  @P4 STG.E desc[UR10][R170.64], R167 ;  /* 0x000000a7aa004986 */ /* 0x0043e2000c10190a */
[----:B------:R-:W-:Y:S05]  /*3e230*/  @!P0 EXIT ;  /* 0x000000000000894d */ /* 0x000fea0003800000 */
[----:B-1----:R-:W2:Y:S04]  /*3e240*/  LDL.LU.64 R170, [R1+0x800] ;  /* 0x0008000001aa7983 */ /* 0x002ea80000300a00 */
[----:B--2---:R-:W-:Y:S01]  /*3e250*/  STG.E desc[UR10][R170.64], R7 ;  /* 0x00000007aa007986 */ /* 0x004fe2000c10190a */
[----:B------:R-:W-:Y:S05]  /*3e260*/  EXIT ;  /* 0x000000000000794d */ /* 0x000fea0003800000 */
.L_x_2:
[----:B------:R-:W-:-:S00]  /*3e270*/  BRA `(.L_x_2) ;  /* 0xfffffffc00fc7947 */ /* 0x000fc0000383ffff */
[----:B------:R-:W-:-:S00]  /*3e280*/  NOP ;  /* 0x0000000000007918 */ /* 0x000fc00000000000 */
[----:B------:R-:W-:-:S00]  /*3e290*/  NOP ;  /* 0x0000000000007918 */ /* 0x000fc00000000000 */
[----:B------:R-:W-:-:S00]  /*3e2a0*/  NOP ;  /* 0x0000000000007918 */ /* 0x000fc00000000000 */
[----:B------:R-:W-:-:S00]  /*3e2b0*/  NOP ;  /* 0x0000000000007918 */ /* 0x000fc00000000000 */
[----:B------:R-:W-:-:S00]  /*3e2c0*/  NOP ;  /* 0x0000000000007918 */ /* 0x000fc00000000000 */
[----:B------:R-:W-:-:S00]  /*3e2d0*/  NOP ;  /* 0x0000000000007918 */ /* 0x000fc00000000000 */
[----:B------:R-:W-:-:S00]  /*3e2e0*/  NOP ;  /* 0x0000000000007918 */ /* 0x000fc00000000000 */
[----:B------:R-:W-:-:S00]  /*3e2f0*/  NOP ;  /* 0x0000000000007918 */ /* 0x000fc00000000000 */
.L_x_3:


//--------------------- .nv.shared.matmul_kernel  --------------------------
	.section	.nv.shared.matmul_kernel,"aw",@nobits
	.sectionflags	@""
	.align	16
	.zero		1024


//--------------------- .nv.shared.reserved.0     --------------------------
	.section	.nv.shared.reserved.0,"aw",@nobits
	.weak		__nv_reservedSMEM_offset_0_alias
	.size		__nv_reservedSMEM_offset_0_alias, 0, 0
	.other		__nv_reservedSMEM_offset_0_alias,@"STO_CUDA_RESERVED_SHARED STV_DEFAULT"
__nv_reservedSMEM_offset_0_alias:
	.zero		0


//--------------------- .nv.constant0.matmul_kernel --------------------------
	.section	.nv.constant0.matmul_kernel,"a",@progbits
	.sectionflags	@""
	.align	4
.nv.constant0.matmul_kernel:
	.zero		608


//--------------------- SYMBOLS --------------------------

	.type		.nv.reservedSmem.offset0,@object
	.size		.nv.reservedSmem.offset0,0x4
